//
// Generated by NVIDIA NVVM Compiler
//
// Compiler Build ID: CL-36424714
// Cuda compilation tools, release 13.0, V13.0.88
// Based on NVVM 20.0.0
//

.version 9.0
.target sm_100
.address_size 64

	// .globl	_Z25generateValidPointsKernelP7Point3DPmfffffffiS0_mm
.extern .func  (.param .b32 func_retval0) vprintf
(
	.param .b64 vprintf_param_0,
	.param .b64 vprintf_param_1
)
;
.func  (.param .b64 func_retval0) __internal_accurate_pow
(
	.param .b64 __internal_accurate_pow_param_0
)
;
.global .align 1 .b8 _ZN34_INTERNAL_62843700_4_k_cu_ee3a49d64cuda3std3__45__cpo5beginE[1];
.global .align 1 .b8 _ZN34_INTERNAL_62843700_4_k_cu_ee3a49d64cuda3std3__45__cpo3endE[1];
.global .align 1 .b8 _ZN34_INTERNAL_62843700_4_k_cu_ee3a49d64cuda3std3__45__cpo6cbeginE[1];
.global .align 1 .b8 _ZN34_INTERNAL_62843700_4_k_cu_ee3a49d64cuda3std3__45__cpo4cendE[1];
.global .align 1 .b8 _ZN34_INTERNAL_62843700_4_k_cu_ee3a49d64cuda3std3__45__cpo6rbeginE[1];
.global .align 1 .b8 _ZN34_INTERNAL_62843700_4_k_cu_ee3a49d64cuda3std3__45__cpo4rendE[1];
.global .align 1 .b8 _ZN34_INTERNAL_62843700_4_k_cu_ee3a49d64cuda3std3__45__cpo7crbeginE[1];
.global .align 1 .b8 _ZN34_INTERNAL_62843700_4_k_cu_ee3a49d64cuda3std3__45__cpo5crendE[1];
.global .align 1 .b8 _ZN34_INTERNAL_62843700_4_k_cu_ee3a49d64cuda3std3__436_GLOBAL__N__62843700_4_k_cu_ee3a49d66ignoreE[1];
.global .align 1 .b8 _ZN34_INTERNAL_62843700_4_k_cu_ee3a49d64cuda3std3__419piecewise_constructE[1];
.global .align 1 .b8 _ZN34_INTERNAL_62843700_4_k_cu_ee3a49d64cuda3std3__48in_placeE[1];
.global .align 1 .b8 _ZN34_INTERNAL_62843700_4_k_cu_ee3a49d64cuda3std3__420unreachable_sentinelE[1];
.global .align 1 .b8 _ZN34_INTERNAL_62843700_4_k_cu_ee3a49d64cuda3std3__47nulloptE[1];
.global .align 1 .b8 _ZN34_INTERNAL_62843700_4_k_cu_ee3a49d64cuda3std3__48unexpectE[1];
.global .align 1 .b8 _ZN34_INTERNAL_62843700_4_k_cu_ee3a49d64cuda3std6ranges3__45__cpo4swapE[1];
.global .align 1 .b8 _ZN34_INTERNAL_62843700_4_k_cu_ee3a49d64cuda3std6ranges3__45__cpo9iter_moveE[1];
.global .align 1 .b8 _ZN34_INTERNAL_62843700_4_k_cu_ee3a49d64cuda3std6ranges3__45__cpo5beginE[1];
.global .align 1 .b8 _ZN34_INTERNAL_62843700_4_k_cu_ee3a49d64cuda3std6ranges3__45__cpo3endE[1];
.global .align 1 .b8 _ZN34_INTERNAL_62843700_4_k_cu_ee3a49d64cuda3std6ranges3__45__cpo6cbeginE[1];
.global .align 1 .b8 _ZN34_INTERNAL_62843700_4_k_cu_ee3a49d64cuda3std6ranges3__45__cpo4cendE[1];
.global .align 1 .b8 _ZN34_INTERNAL_62843700_4_k_cu_ee3a49d64cuda3std6ranges3__45__cpo7advanceE[1];
.global .align 1 .b8 _ZN34_INTERNAL_62843700_4_k_cu_ee3a49d64cuda3std6ranges3__45__cpo9iter_swapE[1];
.global .align 1 .b8 _ZN34_INTERNAL_62843700_4_k_cu_ee3a49d64cuda3std6ranges3__45__cpo4nextE[1];
.global .align 1 .b8 _ZN34_INTERNAL_62843700_4_k_cu_ee3a49d64cuda3std6ranges3__45__cpo4prevE[1];
.global .align 1 .b8 _ZN34_INTERNAL_62843700_4_k_cu_ee3a49d64cuda3std6ranges3__45__cpo4dataE[1];
.global .align 1 .b8 _ZN34_INTERNAL_62843700_4_k_cu_ee3a49d64cuda3std6ranges3__45__cpo5cdataE[1];
.global .align 1 .b8 _ZN34_INTERNAL_62843700_4_k_cu_ee3a49d64cuda3std6ranges3__45__cpo4sizeE[1];
.global .align 1 .b8 _ZN34_INTERNAL_62843700_4_k_cu_ee3a49d64cuda3std6ranges3__45__cpo5ssizeE[1];
.global .align 1 .b8 _ZN34_INTERNAL_62843700_4_k_cu_ee3a49d64cuda3std6ranges3__45__cpo8distanceE[1];
.global .align 1 .b8 _ZN34_INTERNAL_62843700_4_k_cu_ee3a49d66thrust24THRUST_300001_SM_1000_NS8cuda_cub3parE[1];
.global .align 1 .b8 _ZN34_INTERNAL_62843700_4_k_cu_ee3a49d66thrust24THRUST_300001_SM_1000_NS8cuda_cub10par_nosyncE[1];
.global .align 1 .b8 _ZN34_INTERNAL_62843700_4_k_cu_ee3a49d66thrust24THRUST_300001_SM_1000_NS6system6detail10sequential3seqE[1];
.global .align 1 .b8 _ZN34_INTERNAL_62843700_4_k_cu_ee3a49d66thrust24THRUST_300001_SM_1000_NS6system3cpp3parE[1];
.global .align 1 .b8 _ZN34_INTERNAL_62843700_4_k_cu_ee3a49d66thrust24THRUST_300001_SM_1000_NS12placeholders2_1E[1];
.global .align 1 .b8 _ZN34_INTERNAL_62843700_4_k_cu_ee3a49d66thrust24THRUST_300001_SM_1000_NS12placeholders2_2E[1];
.global .align 1 .b8 _ZN34_INTERNAL_62843700_4_k_cu_ee3a49d66thrust24THRUST_300001_SM_1000_NS12placeholders2_3E[1];
.global .align 1 .b8 _ZN34_INTERNAL_62843700_4_k_cu_ee3a49d66thrust24THRUST_300001_SM_1000_NS12placeholders2_4E[1];
.global .align 1 .b8 _ZN34_INTERNAL_62843700_4_k_cu_ee3a49d66thrust24THRUST_300001_SM_1000_NS12placeholders2_5E[1];
.global .align 1 .b8 _ZN34_INTERNAL_62843700_4_k_cu_ee3a49d66thrust24THRUST_300001_SM_1000_NS12placeholders2_6E[1];
.global .align 1 .b8 _ZN34_INTERNAL_62843700_4_k_cu_ee3a49d66thrust24THRUST_300001_SM_1000_NS12placeholders2_7E[1];
.global .align 1 .b8 _ZN34_INTERNAL_62843700_4_k_cu_ee3a49d66thrust24THRUST_300001_SM_1000_NS12placeholders2_8E[1];
.global .align 1 .b8 _ZN34_INTERNAL_62843700_4_k_cu_ee3a49d66thrust24THRUST_300001_SM_1000_NS12placeholders2_9E[1];
.global .align 1 .b8 _ZN34_INTERNAL_62843700_4_k_cu_ee3a49d66thrust24THRUST_300001_SM_1000_NS12placeholders3_10E[1];
.global .align 1 .b8 _ZN34_INTERNAL_62843700_4_k_cu_ee3a49d66thrust24THRUST_300001_SM_1000_NS3seqE[1];
.global .align 1 .b8 _ZN34_INTERNAL_62843700_4_k_cu_ee3a49d66thrust24THRUST_300001_SM_1000_NS6deviceE[1];
.global .align 1 .b8 $str[63] = {68, 101, 98, 117, 103, 58, 32, 120, 95, 109, 105, 110, 61, 37, 102, 44, 32, 120, 95, 109, 97, 120, 61, 37, 102, 44, 32, 100, 105, 115, 116, 97, 110, 99, 101, 84, 111, 79, 98, 115, 116, 97, 99, 108, 101, 61, 37, 102, 44, 32, 100, 101, 99, 105, 109, 97, 108, 115, 61, 37, 100, 10};
.global .align 1 .b8 $str$1[37] = {68, 101, 98, 117, 103, 58, 32, 116, 111, 116, 97, 108, 32, 112, 111, 105, 110, 116, 115, 32, 116, 111, 32, 112, 114, 111, 99, 101, 115, 115, 58, 32, 37, 122, 117, 10};
.global .align 1 .b8 $str$2[51] = {84, 104, 114, 101, 97, 100, 32, 37, 122, 117, 32, 112, 114, 111, 99, 101, 115, 115, 105, 110, 103, 32, 112, 111, 105, 110, 116, 32, 37, 122, 117, 58, 32, 114, 97, 119, 32, 40, 37, 102, 44, 32, 37, 102, 44, 32, 37, 102, 41, 10};
.global .align 1 .b8 $str$3[44] = {84, 104, 114, 101, 97, 100, 32, 37, 122, 117, 32, 112, 111, 105, 110, 116, 32, 37, 122, 117, 58, 32, 114, 111, 117, 110, 100, 101, 100, 32, 40, 37, 102, 44, 32, 37, 102, 44, 32, 37, 102, 41, 10};
.global .align 1 .b8 $str$4[37] = {65, 100, 100, 101, 100, 32, 118, 97, 108, 105, 100, 32, 112, 111, 105, 110, 116, 32, 37, 122, 117, 58, 32, 40, 37, 102, 44, 32, 37, 102, 44, 32, 37, 102, 41, 10};

.visible .entry _Z25generateValidPointsKernelP7Point3DPmfffffffiS0_mm(
	.param .u64 .ptr .align 1 _Z25generateValidPointsKernelP7Point3DPmfffffffiS0_mm_param_0,
	.param .u64 .ptr .align 1 _Z25generateValidPointsKernelP7Point3DPmfffffffiS0_mm_param_1,
	.param .f32 _Z25generateValidPointsKernelP7Point3DPmfffffffiS0_mm_param_2,
	.param .f32 _Z25generateValidPointsKernelP7Point3DPmfffffffiS0_mm_param_3,
	.param .f32 _Z25generateValidPointsKernelP7Point3DPmfffffffiS0_mm_param_4,
	.param .f32 _Z25generateValidPointsKernelP7Point3DPmfffffffiS0_mm_param_5,
	.param .f32 _Z25generateValidPointsKernelP7Point3DPmfffffffiS0_mm_param_6,
	.param .f32 _Z25generateValidPointsKernelP7Point3DPmfffffffiS0_mm_param_7,
	.param .f32 _Z25generateValidPointsKernelP7Point3DPmfffffffiS0_mm_param_8,
	.param .u32 _Z25generateValidPointsKernelP7Point3DPmfffffffiS0_mm_param_9,
	.param .u64 .ptr .align 1 _Z25generateValidPointsKernelP7Point3DPmfffffffiS0_mm_param_10,
	.param .u64 _Z25generateValidPointsKernelP7Point3DPmfffffffiS0_mm_param_11,
	.param .u64 _Z25generateValidPointsKernelP7Point3DPmfffffffiS0_mm_param_12
)
{
	.local .align 8 .b8 	__local_depot0[40];
	.reg .b64 	%SP;
	.reg .b64 	%SPL;
	.reg .pred 	%p<27>;
	.reg .b32 	%r<34>;
	.reg .b32 	%f<91>;
	.reg .b64 	%rd<74>;
	.reg .b64 	%fd<31>;

	mov.u64 	%SPL, __local_depot0;
	cvta.local.u64 	%SP, %SPL;
	ld.param.f32 	%f13, [_Z25generateValidPointsKernelP7Point3DPmfffffffiS0_mm_param_2];
	ld.param.f32 	%f14, [_Z25generateValidPointsKernelP7Point3DPmfffffffiS0_mm_param_3];
	ld.param.f32 	%f15, [_Z25generateValidPointsKernelP7Point3DPmfffffffiS0_mm_param_4];
	ld.param.f32 	%f16, [_Z25generateValidPointsKernelP7Point3DPmfffffffiS0_mm_param_5];
	ld.param.f32 	%f17, [_Z25generateValidPointsKernelP7Point3DPmfffffffiS0_mm_param_6];
	ld.param.f32 	%f18, [_Z25generateValidPointsKernelP7Point3DPmfffffffiS0_mm_param_7];
	ld.param.f32 	%f19, [_Z25generateValidPointsKernelP7Point3DPmfffffffiS0_mm_param_8];
	ld.param.u32 	%r2, [_Z25generateValidPointsKernelP7Point3DPmfffffffiS0_mm_param_9];
	ld.param.u64 	%rd29, [_Z25generateValidPointsKernelP7Point3DPmfffffffiS0_mm_param_10];
	ld.param.u64 	%rd30, [_Z25generateValidPointsKernelP7Point3DPmfffffffiS0_mm_param_11];
	add.u64 	%rd32, %SP, 0;
	add.u64 	%rd1, %SPL, 0;
	mov.u32 	%r3, %ctaid.x;
	mov.u32 	%r4, %ntid.x;
	mov.u32 	%r5, %tid.x;
	mad.lo.s32 	%r6, %r3, %r4, %r5;
	cvt.u64.u32 	%rd2, %r6;
	mov.u32 	%r7, %nctaid.x;
	mul.lo.s32 	%r1, %r4, %r7;
	setp.ne.s32 	%p2, %r6, 0;
	@%p2 bra 	$L__BB0_2;
	cvt.f64.f32 	%fd2, %f13;
	cvt.f64.f32 	%fd3, %f14;
	cvt.f64.f32 	%fd4, %f19;
	st.local.f64 	[%rd1], %fd2;
	st.local.f64 	[%rd1+8], %fd3;
	st.local.f64 	[%rd1+16], %fd4;
	st.local.u32 	[%rd1+24], %r2;
	mov.u64 	%rd33, $str;
	cvta.global.u64 	%rd34, %rd33;
	{ // callseq 0, 0
	.param .b64 param0;
	st.param.b64 	[param0], %rd34;
	.param .b64 param1;
	st.param.b64 	[param1], %rd32;
	.param .b32 retval0;
	call.uni (retval0), 
	vprintf, 
	(
	param0, 
	param1
	);
	ld.param.b32 	%r8, [retval0];
	} // callseq 0
$L__BB0_2:
	cvt.u32.u64 	%r10, %rd2;
	setp.ne.s32 	%p3, %r10, 0;
	sub.f32 	%f20, %f18, %f17;
	div.rn.f32 	%f21, %f20, %f19;
	cvt.rpi.f32.f32 	%f22, %f21;
	add.f32 	%f23, %f22, 0f3F800000;
	cvt.rzi.u64.f32 	%rd36, %f23;
	sub.f32 	%f24, %f16, %f15;
	div.rn.f32 	%f25, %f24, %f19;
	cvt.rpi.f32.f32 	%f26, %f25;
	add.f32 	%f27, %f26, 0f3F800000;
	cvt.rzi.u64.f32 	%rd3, %f27;
	sub.f32 	%f28, %f14, %f13;
	div.rn.f32 	%f29, %f28, %f19;
	cvt.rpi.f32.f32 	%f30, %f29;
	add.f32 	%f31, %f30, 0f3F800000;
	cvt.rzi.u64.f32 	%rd4, %f31;
	mul.lo.s64 	%rd37, %rd36, %rd3;
	mul.lo.s64 	%rd5, %rd37, %rd4;
	@%p3 bra 	$L__BB0_4;
	st.local.u64 	[%rd1], %rd5;
	mov.u64 	%rd38, $str$1;
	cvta.global.u64 	%rd39, %rd38;
	{ // callseq 1, 0
	.param .b64 param0;
	st.param.b64 	[param0], %rd39;
	.param .b64 param1;
	st.param.b64 	[param1], %rd32;
	.param .b32 retval0;
	call.uni (retval0), 
	vprintf, 
	(
	param0, 
	param1
	);
	ld.param.b32 	%r11, [retval0];
	} // callseq 1
$L__BB0_4:
	setp.le.u64 	%p4, %rd5, %rd2;
	@%p4 bra 	$L__BB0_34;
	mul.lo.s64 	%rd6, %rd4, %rd3;
	cvt.rn.f64.s32 	%fd1, %r2;
	mov.f64 	%fd5, 0d4024000000000000;
	{
	.reg .b32 %temp; 
	mov.b64 	{%temp, %r13}, %fd5;
	}
	{
	.reg .b32 %temp; 
	mov.b64 	{%temp, %r14}, %fd1;
	}
	shr.u32 	%r15, %r14, 20;
	and.b32  	%r16, %r15, 2047;
	add.s32 	%r17, %r16, -1012;
	mov.b64 	%rd41, %fd1;
	shl.b64 	%rd42, %rd41, %r17;
	setp.eq.s64 	%p5, %rd42, -9223372036854775808;
	setp.lt.s32 	%p6, %r13, 0;
	and.pred  	%p1, %p6, %p5;
	div.rn.f32 	%f32, %f17, %f19;
	mov.f32 	%f33, 0f3F000000;
	copysign.f32 	%f34, %f32, %f33;
	add.rz.f32 	%f35, %f32, %f34;
	cvt.rzi.f32.f32 	%f36, %f35;
	mul.f32 	%f1, %f19, %f36;
	cvt.u64.u32 	%rd7, %r1;
	cvta.to.global.u64 	%rd8, %rd29;
	cvt.u32.u64 	%r18, %rd6;
	cvt.u32.u64 	%r23, %rd4;
	mov.u64 	%rd68, %rd2;
$L__BB0_6:
	or.b64  	%rd44, %rd68, %rd6;
	and.b64  	%rd45, %rd44, -4294967296;
	setp.ne.s64 	%p7, %rd45, 0;
	@%p7 bra 	$L__BB0_8;
	cvt.u32.u64 	%r19, %rd68;
	div.u32 	%r20, %r19, %r18;
	mul.lo.s32 	%r21, %r20, %r18;
	sub.s32 	%r22, %r19, %r21;
	cvt.u64.u32 	%rd69, %r20;
	cvt.u64.u32 	%rd70, %r22;
	bra.uni 	$L__BB0_9;
$L__BB0_8:
	div.u64 	%rd69, %rd68, %rd6;
	mul.lo.s64 	%rd46, %rd69, %rd6;
	sub.s64 	%rd70, %rd68, %rd46;
$L__BB0_9:
	or.b64  	%rd47, %rd70, %rd4;
	and.b64  	%rd48, %rd47, -4294967296;
	setp.ne.s64 	%p8, %rd48, 0;
	@%p8 bra 	$L__BB0_11;
	cvt.u32.u64 	%r24, %rd70;
	div.u32 	%r25, %r24, %r23;
	mul.lo.s32 	%r26, %r25, %r23;
	sub.s32 	%r27, %r24, %r26;
	cvt.u64.u32 	%rd71, %r25;
	cvt.u64.u32 	%rd72, %r27;
	bra.uni 	$L__BB0_12;
$L__BB0_11:
	div.u64 	%rd71, %rd70, %rd4;
	mul.lo.s64 	%rd49, %rd71, %rd4;
	sub.s64 	%rd72, %rd70, %rd49;
$L__BB0_12:
	cvt.rn.f32.u64 	%f37, %rd69;
	fma.rn.f32 	%f90, %f19, %f37, %f17;
	cvt.rn.f32.u64 	%f38, %rd71;
	fma.rn.f32 	%f88, %f19, %f38, %f15;
	cvt.rn.f32.u64 	%f39, %rd72;
	fma.rn.f32 	%f87, %f19, %f39, %f13;
	setp.gt.u64 	%p9, %rd68, 4;
	@%p9 bra 	$L__BB0_14;
	cvt.f64.f32 	%fd6, %f87;
	cvt.f64.f32 	%fd7, %f88;
	cvt.f64.f32 	%fd8, %f90;
	st.local.u64 	[%rd1], %rd2;
	st.local.u64 	[%rd1+8], %rd68;
	st.local.f64 	[%rd1+16], %fd6;
	st.local.f64 	[%rd1+24], %fd7;
	st.local.f64 	[%rd1+32], %fd8;
	mov.u64 	%rd50, $str$2;
	cvta.global.u64 	%rd51, %rd50;
	add.u64 	%rd52, %SP, 0;
	{ // callseq 2, 0
	.param .b64 param0;
	st.param.b64 	[param0], %rd51;
	.param .b64 param1;
	st.param.b64 	[param1], %rd52;
	.param .b32 retval0;
	call.uni (retval0), 
	vprintf, 
	(
	param0, 
	param1
	);
	ld.param.b32 	%r28, [retval0];
	} // callseq 2
$L__BB0_14:
	setp.eq.f32 	%p10, %f19, 0f00000000;
	@%p10 bra 	$L__BB0_16;
	setp.eq.s32 	%p11, %r2, 0;
	div.rn.f32 	%f40, %f87, %f19;
	mov.f32 	%f41, 0f3F000000;
	copysign.f32 	%f42, %f40, %f41;
	add.rz.f32 	%f43, %f40, %f42;
	cvt.rzi.f32.f32 	%f44, %f43;
	mul.f32 	%f45, %f19, %f44;
	{ // callseq 3, 0
	.param .b64 param0;
	st.param.f64 	[param0], %fd1;
	.param .b64 retval0;
	call.uni (retval0), 
	__internal_accurate_pow, 
	(
	param0
	);
	ld.param.f64 	%fd9, [retval0];
	} // callseq 3
	neg.f64 	%fd11, %fd9;
	selp.f64 	%fd12, %fd11, %fd9, %p1;
	cvt.rn.f32.f64 	%f46, %fd12;
	selp.f32 	%f47, 0f3F800000, %f46, %p11;
	mul.f32 	%f48, %f45, %f47;
	copysign.f32 	%f49, %f48, %f41;
	add.rz.f32 	%f50, %f48, %f49;
	cvt.rzi.f32.f32 	%f51, %f50;
	div.rn.f32 	%f87, %f51, %f47;
$L__BB0_16:
	@%p10 bra 	$L__BB0_18;
	setp.eq.s32 	%p13, %r2, 0;
	div.rn.f32 	%f52, %f88, %f19;
	mov.f32 	%f53, 0f3F000000;
	copysign.f32 	%f54, %f52, %f53;
	add.rz.f32 	%f55, %f52, %f54;
	cvt.rzi.f32.f32 	%f56, %f55;
	mul.f32 	%f57, %f19, %f56;
	{ // callseq 4, 0
	.param .b64 param0;
	st.param.f64 	[param0], %fd1;
	.param .b64 retval0;
	call.uni (retval0), 
	__internal_accurate_pow, 
	(
	param0
	);
	ld.param.f64 	%fd13, [retval0];
	} // callseq 4
	neg.f64 	%fd15, %fd13;
	selp.f64 	%fd16, %fd15, %fd13, %p1;
	cvt.rn.f32.f64 	%f58, %fd16;
	selp.f32 	%f59, 0f3F800000, %f58, %p13;
	mul.f32 	%f60, %f57, %f59;
	copysign.f32 	%f61, %f60, %f53;
	add.rz.f32 	%f62, %f60, %f61;
	cvt.rzi.f32.f32 	%f63, %f62;
	div.rn.f32 	%f88, %f63, %f59;
$L__BB0_18:
	mov.f32 	%f89, %f17;
	@%p10 bra 	$L__BB0_20;
	setp.eq.s32 	%p15, %r2, 0;
	{ // callseq 5, 0
	.param .b64 param0;
	st.param.f64 	[param0], %fd1;
	.param .b64 retval0;
	call.uni (retval0), 
	__internal_accurate_pow, 
	(
	param0
	);
	ld.param.f64 	%fd17, [retval0];
	} // callseq 5
	neg.f64 	%fd19, %fd17;
	selp.f64 	%fd20, %fd19, %fd17, %p1;
	cvt.rn.f32.f64 	%f64, %fd20;
	selp.f32 	%f65, 0f3F800000, %f64, %p15;
	mul.f32 	%f66, %f1, %f65;
	mov.f32 	%f67, 0f3F000000;
	copysign.f32 	%f68, %f66, %f67;
	add.rz.f32 	%f69, %f66, %f68;
	cvt.rzi.f32.f32 	%f70, %f69;
	div.rn.f32 	%f89, %f70, %f65;
$L__BB0_20:
	@%p10 bra 	$L__BB0_22;
	setp.eq.s32 	%p17, %r2, 0;
	sub.f32 	%f71, %f90, %f89;
	div.rn.f32 	%f72, %f71, %f19;
	mov.f32 	%f73, 0f3F000000;
	copysign.f32 	%f74, %f72, %f73;
	add.rz.f32 	%f75, %f72, %f74;
	cvt.rzi.f32.f32 	%f76, %f75;
	fma.rn.f32 	%f77, %f19, %f76, %f89;
	{ // callseq 6, 0
	.param .b64 param0;
	st.param.f64 	[param0], %fd1;
	.param .b64 retval0;
	call.uni (retval0), 
	__internal_accurate_pow, 
	(
	param0
	);
	ld.param.f64 	%fd21, [retval0];
	} // callseq 6
	neg.f64 	%fd23, %fd21;
	selp.f64 	%fd24, %fd23, %fd21, %p1;
	cvt.rn.f32.f64 	%f78, %fd24;
	selp.f32 	%f79, 0f3F800000, %f78, %p17;
	mul.f32 	%f80, %f77, %f79;
	copysign.f32 	%f81, %f80, %f73;
	add.rz.f32 	%f82, %f80, %f81;
	cvt.rzi.f32.f32 	%f83, %f82;
	div.rn.f32 	%f90, %f83, %f79;
$L__BB0_22:
	@%p9 bra 	$L__BB0_24;
	cvt.f64.f32 	%fd25, %f87;
	cvt.f64.f32 	%fd26, %f88;
	cvt.f64.f32 	%fd27, %f90;
	st.local.u64 	[%rd1], %rd2;
	st.local.u64 	[%rd1+8], %rd68;
	st.local.f64 	[%rd1+16], %fd25;
	st.local.f64 	[%rd1+24], %fd26;
	st.local.f64 	[%rd1+32], %fd27;
	mov.u64 	%rd53, $str$3;
	cvta.global.u64 	%rd54, %rd53;
	add.u64 	%rd55, %SP, 0;
	{ // callseq 7, 0
	.param .b64 param0;
	st.param.b64 	[param0], %rd54;
	.param .b64 param1;
	st.param.b64 	[param1], %rd55;
	.param .b32 retval0;
	call.uni (retval0), 
	vprintf, 
	(
	param0, 
	param1
	);
	ld.param.b32 	%r30, [retval0];
	} // callseq 7
$L__BB0_24:
	setp.eq.s64 	%p19, %rd30, 0;
	@%p19 bra 	$L__BB0_30;
	mov.b64 	%rd73, 0;
$L__BB0_26:
	shl.b64 	%rd57, %rd73, 4;
	add.s64 	%rd23, %rd8, %rd57;
	ld.global.f32 	%f84, [%rd23];
	setp.neu.f32 	%p20, %f87, %f84;
	@%p20 bra 	$L__BB0_29;
	ld.global.f32 	%f85, [%rd23+4];
	setp.neu.f32 	%p21, %f88, %f85;
	@%p21 bra 	$L__BB0_29;
	ld.global.f32 	%f86, [%rd23+8];
	setp.eq.f32 	%p22, %f90, %f86;
	@%p22 bra 	$L__BB0_33;
$L__BB0_29:
	add.s64 	%rd73, %rd73, 1;
	setp.ne.s64 	%p23, %rd73, %rd30;
	@%p23 bra 	$L__BB0_26;
$L__BB0_30:
	ld.param.u64 	%rd67, [_Z25generateValidPointsKernelP7Point3DPmfffffffiS0_mm_param_12];
	ld.param.u64 	%rd66, [_Z25generateValidPointsKernelP7Point3DPmfffffffiS0_mm_param_1];
	cvta.to.global.u64 	%rd58, %rd66;
	atom.global.add.u64 	%rd25, [%rd58], 1;
	setp.ge.u64 	%p24, %rd25, %rd67;
	@%p24 bra 	$L__BB0_33;
	ld.param.u64 	%rd65, [_Z25generateValidPointsKernelP7Point3DPmfffffffiS0_mm_param_0];
	cvta.to.global.u64 	%rd59, %rd65;
	shl.b64 	%rd60, %rd25, 4;
	add.s64 	%rd61, %rd59, %rd60;
	st.global.v2.f32 	[%rd61], {%f87, %f88};
	st.global.f32 	[%rd61+8], %f90;
	setp.gt.u64 	%p25, %rd25, 4;
	@%p25 bra 	$L__BB0_33;
	cvt.f64.f32 	%fd28, %f87;
	cvt.f64.f32 	%fd29, %f88;
	cvt.f64.f32 	%fd30, %f90;
	st.local.u64 	[%rd1], %rd25;
	st.local.f64 	[%rd1+8], %fd28;
	st.local.f64 	[%rd1+16], %fd29;
	st.local.f64 	[%rd1+24], %fd30;
	mov.u64 	%rd62, $str$4;
	cvta.global.u64 	%rd63, %rd62;
	add.u64 	%rd64, %SP, 0;
	{ // callseq 8, 0
	.param .b64 param0;
	st.param.b64 	[param0], %rd63;
	.param .b64 param1;
	st.param.b64 	[param1], %rd64;
	.param .b32 retval0;
	call.uni (retval0), 
	vprintf, 
	(
	param0, 
	param1
	);
	ld.param.b32 	%r32, [retval0];
	} // callseq 8
$L__BB0_33:
	add.s64 	%rd68, %rd68, %rd7;
	setp.lt.u64 	%p26, %rd68, %rd5;
	@%p26 bra 	$L__BB0_6;
$L__BB0_34:
	ret;

}
	// .globl	_Z19parallelAStarKernelP7Point3DmS0_mfifS0_PmmPbmm
.visible .entry _Z19parallelAStarKernelP7Point3DmS0_mfifS0_PmmPbmm(
	.param .u64 .ptr .align 1 _Z19parallelAStarKernelP7Point3DmS0_mfifS0_PmmPbmm_param_0,
	.param .u64 _Z19parallelAStarKernelP7Point3DmS0_mfifS0_PmmPbmm_param_1,
	.param .u64 .ptr .align 1 _Z19parallelAStarKernelP7Point3DmS0_mfifS0_PmmPbmm_param_2,
	.param .u64 _Z19parallelAStarKernelP7Point3DmS0_mfifS0_PmmPbmm_param_3,
	.param .f32 _Z19parallelAStarKernelP7Point3DmS0_mfifS0_PmmPbmm_param_4,
	.param .u32 _Z19parallelAStarKernelP7Point3DmS0_mfifS0_PmmPbmm_param_5,
	.param .f32 _Z19parallelAStarKernelP7Point3DmS0_mfifS0_PmmPbmm_param_6,
	.param .u64 .ptr .align 1 _Z19parallelAStarKernelP7Point3DmS0_mfifS0_PmmPbmm_param_7,
	.param .u64 .ptr .align 1 _Z19parallelAStarKernelP7Point3DmS0_mfifS0_PmmPbmm_param_8,
	.param .u64 _Z19parallelAStarKernelP7Point3DmS0_mfifS0_PmmPbmm_param_9,
	.param .u64 .ptr .align 1 _Z19parallelAStarKernelP7Point3DmS0_mfifS0_PmmPbmm_param_10,
	.param .u64 _Z19parallelAStarKernelP7Point3DmS0_mfifS0_PmmPbmm_param_11,
	.param .u64 _Z19parallelAStarKernelP7Point3DmS0_mfifS0_PmmPbmm_param_12
)
{
	.local .align 16 .b8 	__local_depot1[123200];
	.reg .b64 	%SP;
	.reg .b64 	%SPL;
	.reg .pred 	%p<219>;
	.reg .b16 	%rs<10>;
	.reg .b32 	%r<167>;
	.reg .b32 	%f<1007>;
	.reg .b64 	%rd<424>;
	.reg .b64 	%fd<19>;

	mov.u64 	%SPL, __local_depot1;
	ld.param.u64 	%rd117, [_Z19parallelAStarKernelP7Point3DmS0_mfifS0_PmmPbmm_param_0];
	ld.param.u64 	%rd118, [_Z19parallelAStarKernelP7Point3DmS0_mfifS0_PmmPbmm_param_1];
	ld.param.u64 	%rd119, [_Z19parallelAStarKernelP7Point3DmS0_mfifS0_PmmPbmm_param_2];
	ld.param.u64 	%rd120, [_Z19parallelAStarKernelP7Point3DmS0_mfifS0_PmmPbmm_param_3];
	ld.param.f32 	%f131, [_Z19parallelAStarKernelP7Point3DmS0_mfifS0_PmmPbmm_param_4];
	ld.param.u32 	%r5, [_Z19parallelAStarKernelP7Point3DmS0_mfifS0_PmmPbmm_param_5];
	ld.param.f32 	%f132, [_Z19parallelAStarKernelP7Point3DmS0_mfifS0_PmmPbmm_param_6];
	ld.param.u64 	%rd124, [_Z19parallelAStarKernelP7Point3DmS0_mfifS0_PmmPbmm_param_8];
	ld.param.u64 	%rd125, [_Z19parallelAStarKernelP7Point3DmS0_mfifS0_PmmPbmm_param_10];
	ld.param.u64 	%rd123, [_Z19parallelAStarKernelP7Point3DmS0_mfifS0_PmmPbmm_param_11];
	ld.param.u64 	%rd126, [_Z19parallelAStarKernelP7Point3DmS0_mfifS0_PmmPbmm_param_12];
	cvta.to.global.u64 	%rd1, %rd125;
	cvta.to.global.u64 	%rd2, %rd124;
	add.u64 	%rd3, %SPL, 0;
	add.u64 	%rd4, %SPL, 98304;
	add.u64 	%rd5, %SPL, 106496;
	add.u64 	%rd6, %SPL, 106816;
	mov.u32 	%r6, %ctaid.x;
	mov.u32 	%r7, %ntid.x;
	mov.u32 	%r8, %tid.x;
	mad.lo.s32 	%r9, %r6, %r7, %r8;
	cvt.u64.u32 	%rd7, %r9;
	setp.le.u64 	%p2, %rd126, %rd7;
	@%p2 bra 	$L__BB1_146;
	add.s64 	%rd8, %rd123, %rd7;
	add.s64 	%rd131, %rd118, -1;
	mul.lo.s64 	%rd132, %rd131, %rd118;
	shr.u64 	%rd133, %rd132, 1;
	setp.ge.u64 	%p3, %rd8, %rd133;
	@%p3 bra 	$L__BB1_146;
	mov.b64 	%rd377, 0;
	mov.u64 	%rd378, %rd118;
	mov.u64 	%rd379, %rd377;
$L__BB1_3:
	mov.u64 	%rd11, %rd379;
	mov.u64 	%rd9, %rd377;
	add.s64 	%rd378, %rd378, -1;
	add.s64 	%rd377, %rd378, %rd9;
	setp.lt.u64 	%p4, %rd377, %rd8;
	add.s64 	%rd379, %rd11, 1;
	@%p4 bra 	$L__BB1_3;
	sub.s64 	%rd15, %rd8, %rd9;
	add.s64 	%rd135, %rd379, %rd15;
	max.u64 	%rd136, %rd11, %rd135;
	setp.lt.u64 	%p5, %rd136, %rd118;
	setp.ne.s64 	%p6, %rd15, -1;
	and.pred  	%p7, %p5, %p6;
	@%p7 bra 	$L__BB1_6;
	add.s64 	%rd370, %rd1, %rd7;
	mov.b16 	%rs9, 0;
	st.global.u8 	[%rd370], %rs9;
	shl.b64 	%rd371, %rd7, 3;
	add.s64 	%rd372, %rd2, %rd371;
	mov.b64 	%rd373, 0;
	st.global.u64 	[%rd372], %rd373;
	bra.uni 	$L__BB1_146;
$L__BB1_6:
	cvta.to.global.u64 	%rd138, %rd117;
	shl.b64 	%rd139, %rd11, 4;
	add.s64 	%rd140, %rd138, %rd139;
	.pragma "used_bytes_mask 4095";
	ld.global.v4.f32 	{%f5, %f6, %f7, %f4}, [%rd140];
	shl.b64 	%rd141, %rd15, 4;
	add.s64 	%rd142, %rd140, %rd141;
	.pragma "used_bytes_mask 4095";
	ld.global.v4.f32 	{%f1001, %f1002, %f1003, %f11}, [%rd142+16];
	mov.b64 	%rd380, 0;
$L__BB1_7:
	mad.lo.s64 	%rd143, %rd380, 48, %rd3;
	mov.f32 	%f133, 0f00000000;
	st.local.v2.f32 	[%rd143], {%f133, %f133};
	mov.b32 	%r10, 0;
	st.local.u32 	[%rd143+8], %r10;
	st.local.v2.f32 	[%rd143+16], {%f133, %f133};
	st.local.u32 	[%rd143+24], %r10;
	mov.f32 	%f134, 0f7F800000;
	st.local.v2.f32 	[%rd143+32], {%f134, %f134};
	mov.b16 	%rs1, 0;
	st.local.u8 	[%rd143+40], %rs1;
	st.local.v2.f32 	[%rd143+48], {%f133, %f133};
	st.local.u32 	[%rd143+56], %r10;
	st.local.v2.f32 	[%rd143+64], {%f133, %f133};
	st.local.u32 	[%rd143+72], %r10;
	st.local.v2.f32 	[%rd143+80], {%f134, %f134};
	st.local.u8 	[%rd143+88], %rs1;
	st.local.v2.f32 	[%rd143+96], {%f133, %f133};
	st.local.u32 	[%rd143+104], %r10;
	st.local.v2.f32 	[%rd143+112], {%f133, %f133};
	st.local.u32 	[%rd143+120], %r10;
	st.local.v2.f32 	[%rd143+128], {%f134, %f134};
	st.local.u8 	[%rd143+136], %rs1;
	st.local.v2.f32 	[%rd143+144], {%f133, %f133};
	st.local.u32 	[%rd143+152], %r10;
	st.local.v2.f32 	[%rd143+160], {%f133, %f133};
	st.local.u32 	[%rd143+168], %r10;
	st.local.v2.f32 	[%rd143+176], {%f134, %f134};
	st.local.u8 	[%rd143+184], %rs1;
	st.local.v2.f32 	[%rd143+192], {%f133, %f133};
	st.local.u32 	[%rd143+200], %r10;
	st.local.v2.f32 	[%rd143+208], {%f133, %f133};
	st.local.u32 	[%rd143+216], %r10;
	st.local.v2.f32 	[%rd143+224], {%f134, %f134};
	st.local.u8 	[%rd143+232], %rs1;
	st.local.v2.f32 	[%rd143+240], {%f133, %f133};
	st.local.u32 	[%rd143+248], %r10;
	st.local.v2.f32 	[%rd143+256], {%f133, %f133};
	st.local.u32 	[%rd143+264], %r10;
	st.local.v2.f32 	[%rd143+272], {%f134, %f134};
	st.local.u8 	[%rd143+280], %rs1;
	st.local.v2.f32 	[%rd143+288], {%f133, %f133};
	st.local.u32 	[%rd143+296], %r10;
	st.local.v2.f32 	[%rd143+304], {%f133, %f133};
	st.local.u32 	[%rd143+312], %r10;
	st.local.v2.f32 	[%rd143+320], {%f134, %f134};
	st.local.u8 	[%rd143+328], %rs1;
	st.local.v2.f32 	[%rd143+336], {%f133, %f133};
	st.local.u32 	[%rd143+344], %r10;
	st.local.v2.f32 	[%rd143+352], {%f133, %f133};
	st.local.u32 	[%rd143+360], %r10;
	st.local.v2.f32 	[%rd143+368], {%f134, %f134};
	st.local.u8 	[%rd143+376], %rs1;
	st.local.v2.f32 	[%rd143+384], {%f133, %f133};
	st.local.u32 	[%rd143+392], %r10;
	st.local.v2.f32 	[%rd143+400], {%f133, %f133};
	st.local.u32 	[%rd143+408], %r10;
	st.local.v2.f32 	[%rd143+416], {%f134, %f134};
	st.local.u8 	[%rd143+424], %rs1;
	st.local.v2.f32 	[%rd143+432], {%f133, %f133};
	st.local.u32 	[%rd143+440], %r10;
	st.local.v2.f32 	[%rd143+448], {%f133, %f133};
	st.local.u32 	[%rd143+456], %r10;
	st.local.v2.f32 	[%rd143+464], {%f134, %f134};
	st.local.u8 	[%rd143+472], %rs1;
	st.local.v2.f32 	[%rd143+480], {%f133, %f133};
	st.local.u32 	[%rd143+488], %r10;
	st.local.v2.f32 	[%rd143+496], {%f133, %f133};
	st.local.u32 	[%rd143+504], %r10;
	st.local.v2.f32 	[%rd143+512], {%f134, %f134};
	st.local.u8 	[%rd143+520], %rs1;
	st.local.v2.f32 	[%rd143+528], {%f133, %f133};
	st.local.u32 	[%rd143+536], %r10;
	st.local.v2.f32 	[%rd143+544], {%f133, %f133};
	st.local.u32 	[%rd143+552], %r10;
	st.local.v2.f32 	[%rd143+560], {%f134, %f134};
	st.local.u8 	[%rd143+568], %rs1;
	st.local.v2.f32 	[%rd143+576], {%f133, %f133};
	st.local.u32 	[%rd143+584], %r10;
	st.local.v2.f32 	[%rd143+592], {%f133, %f133};
	st.local.u32 	[%rd143+600], %r10;
	st.local.v2.f32 	[%rd143+608], {%f134, %f134};
	st.local.u8 	[%rd143+616], %rs1;
	st.local.v2.f32 	[%rd143+624], {%f133, %f133};
	st.local.u32 	[%rd143+632], %r10;
	st.local.v2.f32 	[%rd143+640], {%f133, %f133};
	st.local.u32 	[%rd143+648], %r10;
	st.local.v2.f32 	[%rd143+656], {%f134, %f134};
	st.local.u8 	[%rd143+664], %rs1;
	st.local.v2.f32 	[%rd143+672], {%f133, %f133};
	st.local.u32 	[%rd143+680], %r10;
	st.local.v2.f32 	[%rd143+688], {%f133, %f133};
	st.local.u32 	[%rd143+696], %r10;
	st.local.v2.f32 	[%rd143+704], {%f134, %f134};
	st.local.u8 	[%rd143+712], %rs1;
	st.local.v2.f32 	[%rd143+720], {%f133, %f133};
	st.local.u32 	[%rd143+728], %r10;
	st.local.v2.f32 	[%rd143+736], {%f133, %f133};
	st.local.u32 	[%rd143+744], %r10;
	st.local.v2.f32 	[%rd143+752], {%f134, %f134};
	st.local.u8 	[%rd143+760], %rs1;
	st.local.v2.f32 	[%rd143+768], {%f133, %f133};
	st.local.u32 	[%rd143+776], %r10;
	st.local.v2.f32 	[%rd143+784], {%f133, %f133};
	st.local.u32 	[%rd143+792], %r10;
	st.local.v2.f32 	[%rd143+800], {%f134, %f134};
	st.local.u8 	[%rd143+808], %rs1;
	st.local.v2.f32 	[%rd143+816], {%f133, %f133};
	st.local.u32 	[%rd143+824], %r10;
	st.local.v2.f32 	[%rd143+832], {%f133, %f133};
	st.local.u32 	[%rd143+840], %r10;
	st.local.v2.f32 	[%rd143+848], {%f134, %f134};
	st.local.u8 	[%rd143+856], %rs1;
	st.local.v2.f32 	[%rd143+864], {%f133, %f133};
	st.local.u32 	[%rd143+872], %r10;
	st.local.v2.f32 	[%rd143+880], {%f133, %f133};
	st.local.u32 	[%rd143+888], %r10;
	st.local.v2.f32 	[%rd143+896], {%f134, %f134};
	st.local.u8 	[%rd143+904], %rs1;
	st.local.v2.f32 	[%rd143+912], {%f133, %f133};
	st.local.u32 	[%rd143+920], %r10;
	st.local.v2.f32 	[%rd143+928], {%f133, %f133};
	st.local.u32 	[%rd143+936], %r10;
	st.local.v2.f32 	[%rd143+944], {%f134, %f134};
	st.local.u8 	[%rd143+952], %rs1;
	st.local.v2.f32 	[%rd143+960], {%f133, %f133};
	st.local.u32 	[%rd143+968], %r10;
	st.local.v2.f32 	[%rd143+976], {%f133, %f133};
	st.local.u32 	[%rd143+984], %r10;
	st.local.v2.f32 	[%rd143+992], {%f134, %f134};
	st.local.u8 	[%rd143+1000], %rs1;
	st.local.v2.f32 	[%rd143+1008], {%f133, %f133};
	st.local.u32 	[%rd143+1016], %r10;
	st.local.v2.f32 	[%rd143+1024], {%f133, %f133};
	st.local.u32 	[%rd143+1032], %r10;
	st.local.v2.f32 	[%rd143+1040], {%f134, %f134};
	st.local.u8 	[%rd143+1048], %rs1;
	st.local.v2.f32 	[%rd143+1056], {%f133, %f133};
	st.local.u32 	[%rd143+1064], %r10;
	st.local.v2.f32 	[%rd143+1072], {%f133, %f133};
	st.local.u32 	[%rd143+1080], %r10;
	st.local.v2.f32 	[%rd143+1088], {%f134, %f134};
	st.local.u8 	[%rd143+1096], %rs1;
	st.local.v2.f32 	[%rd143+1104], {%f133, %f133};
	st.local.u32 	[%rd143+1112], %r10;
	st.local.v2.f32 	[%rd143+1120], {%f133, %f133};
	st.local.u32 	[%rd143+1128], %r10;
	st.local.v2.f32 	[%rd143+1136], {%f134, %f134};
	st.local.u8 	[%rd143+1144], %rs1;
	st.local.v2.f32 	[%rd143+1152], {%f133, %f133};
	st.local.u32 	[%rd143+1160], %r10;
	st.local.v2.f32 	[%rd143+1168], {%f133, %f133};
	st.local.u32 	[%rd143+1176], %r10;
	st.local.v2.f32 	[%rd143+1184], {%f134, %f134};
	st.local.u8 	[%rd143+1192], %rs1;
	st.local.v2.f32 	[%rd143+1200], {%f133, %f133};
	st.local.u32 	[%rd143+1208], %r10;
	st.local.v2.f32 	[%rd143+1216], {%f133, %f133};
	st.local.u32 	[%rd143+1224], %r10;
	st.local.v2.f32 	[%rd143+1232], {%f134, %f134};
	st.local.u8 	[%rd143+1240], %rs1;
	st.local.v2.f32 	[%rd143+1248], {%f133, %f133};
	st.local.u32 	[%rd143+1256], %r10;
	st.local.v2.f32 	[%rd143+1264], {%f133, %f133};
	st.local.u32 	[%rd143+1272], %r10;
	st.local.v2.f32 	[%rd143+1280], {%f134, %f134};
	st.local.u8 	[%rd143+1288], %rs1;
	st.local.v2.f32 	[%rd143+1296], {%f133, %f133};
	st.local.u32 	[%rd143+1304], %r10;
	st.local.v2.f32 	[%rd143+1312], {%f133, %f133};
	st.local.u32 	[%rd143+1320], %r10;
	st.local.v2.f32 	[%rd143+1328], {%f134, %f134};
	st.local.u8 	[%rd143+1336], %rs1;
	st.local.v2.f32 	[%rd143+1344], {%f133, %f133};
	st.local.u32 	[%rd143+1352], %r10;
	st.local.v2.f32 	[%rd143+1360], {%f133, %f133};
	st.local.u32 	[%rd143+1368], %r10;
	st.local.v2.f32 	[%rd143+1376], {%f134, %f134};
	st.local.u8 	[%rd143+1384], %rs1;
	st.local.v2.f32 	[%rd143+1392], {%f133, %f133};
	st.local.u32 	[%rd143+1400], %r10;
	st.local.v2.f32 	[%rd143+1408], {%f133, %f133};
	st.local.u32 	[%rd143+1416], %r10;
	st.local.v2.f32 	[%rd143+1424], {%f134, %f134};
	st.local.u8 	[%rd143+1432], %rs1;
	st.local.v2.f32 	[%rd143+1440], {%f133, %f133};
	st.local.u32 	[%rd143+1448], %r10;
	st.local.v2.f32 	[%rd143+1456], {%f133, %f133};
	st.local.u32 	[%rd143+1464], %r10;
	st.local.v2.f32 	[%rd143+1472], {%f134, %f134};
	st.local.u8 	[%rd143+1480], %rs1;
	st.local.v2.f32 	[%rd143+1488], {%f133, %f133};
	st.local.u32 	[%rd143+1496], %r10;
	st.local.v2.f32 	[%rd143+1504], {%f133, %f133};
	st.local.u32 	[%rd143+1512], %r10;
	st.local.v2.f32 	[%rd143+1520], {%f134, %f134};
	st.local.u8 	[%rd143+1528], %rs1;
	add.s64 	%rd380, %rd380, 32;
	setp.ne.s64 	%p8, %rd380, 2048;
	@%p8 bra 	$L__BB1_7;
	st.local.v2.f32 	[%rd3], {%f5, %f6};
	st.local.f32 	[%rd3+8], %f7;
	st.local.v2.f32 	[%rd3+16], {%f5, %f6};
	st.local.f32 	[%rd3+24], %f7;
	mov.b32 	%r11, 0;
	st.local.u32 	[%rd3+32], %r11;
	sub.f32 	%f17, %f1001, %f5;
	abs.f32 	%f18, %f17;
	setp.eq.f32 	%p9, %f17, 0f3F800000;
	mov.f32 	%f979, 0f3F800000;
	@%p9 bra 	$L__BB1_13;
	setp.num.f32 	%p10, %f18, %f18;
	@%p10 bra 	$L__BB1_11;
	mov.f32 	%f191, 0f40000000;
	add.rn.f32 	%f979, %f17, %f191;
	bra.uni 	$L__BB1_13;
$L__BB1_11:
	setp.lt.f32 	%p11, %f18, 0f00800000;
	mul.f32 	%f136, %f18, 0f4B800000;
	selp.f32 	%f137, %f136, %f18, %p11;
	mov.b32 	%r12, %f137;
	add.s32 	%r13, %r12, -1060439283;
	and.b32  	%r14, %r13, -8388608;
	sub.s32 	%r15, %r12, %r14;
	mov.b32 	%f138, %r15;
	cvt.rn.f32.s32 	%f139, %r14;
	selp.f32 	%f140, 0fC1C00000, 0f00000000, %p11;
	fma.rn.f32 	%f141, %f139, 0f34000000, %f140;
	add.f32 	%f142, %f138, 0fBF800000;
	add.f32 	%f143, %f138, 0f3F800000;
	rcp.approx.ftz.f32 	%f144, %f143;
	add.f32 	%f145, %f142, %f142;
	mul.f32 	%f146, %f145, %f144;
	mul.f32 	%f147, %f146, %f146;
	neg.f32 	%f148, %f146;
	sub.f32 	%f149, %f142, %f146;
	add.f32 	%f150, %f149, %f149;
	fma.rn.f32 	%f151, %f148, %f142, %f150;
	mul.rn.f32 	%f152, %f144, %f151;
	fma.rn.f32 	%f153, %f147, 0f3A2C32E4, 0f3B52E7DB;
	fma.rn.f32 	%f154, %f153, %f147, 0f3C93BB73;
	fma.rn.f32 	%f155, %f154, %f147, 0f3DF6384F;
	mul.rn.f32 	%f156, %f155, %f147;
	fma.rn.f32 	%f157, %f146, 0f3FB8AA3B, %f141;
	mul.f32 	%f158, %f156, 0f40400000;
	sub.f32 	%f159, %f141, %f157;
	fma.rn.f32 	%f160, %f146, 0f3FB8AA3B, %f159;
	fma.rn.f32 	%f161, %f152, 0f3FB8AA3B, %f160;
	fma.rn.f32 	%f162, %f146, 0f32A55E34, %f161;
	fma.rn.f32 	%f163, %f158, %f152, %f162;
	fma.rn.f32 	%f164, %f156, %f146, %f163;
	add.rn.f32 	%f165, %f157, %f164;
	mov.f32 	%f166, 0f40000000;
	mul.rn.f32 	%f167, %f165, %f166;
	cvt.rni.f32.f32 	%f168, %f167;
	sub.f32 	%f169, %f167, %f168;
	neg.f32 	%f170, %f167;
	fma.rn.f32 	%f171, %f165, 0f40000000, %f170;
	neg.f32 	%f172, %f157;
	add.rn.f32 	%f173, %f165, %f172;
	neg.f32 	%f174, %f173;
	add.rn.f32 	%f175, %f164, %f174;
	fma.rn.f32 	%f176, %f175, 0f40000000, %f171;
	add.f32 	%f177, %f169, %f176;
	setp.gt.f32 	%p12, %f168, 0f00000000;
	selp.b32 	%r16, 0, -2097152000, %p12;
	setp.neu.f32 	%p13, %f17, 0f00000000;
	setp.neu.f32 	%p14, %f18, 0f7F800000;
	setp.lt.f32 	%p15, %f167, 0f00000000;
	selp.f32 	%f178, 0f00000000, 0f7F800000, %p15;
	abs.f32 	%f179, %f167;
	setp.gt.f32 	%p16, %f179, 0f43180000;
	cvt.rzi.s32.f32 	%r17, %f168;
	shl.b32 	%r18, %r17, 23;
	sub.s32 	%r19, %r18, %r16;
	mov.b32 	%f180, %r19;
	add.s32 	%r20, %r16, 2130706432;
	mov.b32 	%f181, %r20;
	fma.rn.f32 	%f182, %f177, 0f391FCB8E, 0f3AAF85ED;
	fma.rn.f32 	%f183, %f182, %f177, 0f3C1D9856;
	fma.rn.f32 	%f184, %f183, %f177, 0f3D6357BB;
	fma.rn.f32 	%f185, %f184, %f177, 0f3E75FDEC;
	fma.rn.f32 	%f186, %f185, %f177, 0f3F317218;
	fma.rn.f32 	%f187, %f186, %f177, 0f3F800000;
	mul.f32 	%f188, %f187, %f181;
	mul.f32 	%f189, %f188, %f180;
	selp.f32 	%f979, %f178, %f189, %p16;
	and.pred  	%p17, %p13, %p14;
	@%p17 bra 	$L__BB1_13;
	add.f32 	%f190, %f17, %f17;
	mov.b32 	%r21, %f190;
	and.b32  	%r22, %r21, 2147483647;
	mov.b32 	%f979, %r22;
$L__BB1_13:
	sub.f32 	%f23, %f1002, %f6;
	abs.f32 	%f24, %f23;
	setp.eq.f32 	%p18, %f23, 0f3F800000;
	mov.f32 	%f980, 0f3F800000;
	@%p18 bra 	$L__BB1_18;
	setp.num.f32 	%p19, %f24, %f24;
	@%p19 bra 	$L__BB1_16;
	mov.f32 	%f248, 0f40000000;
	add.rn.f32 	%f980, %f23, %f248;
	bra.uni 	$L__BB1_18;
$L__BB1_16:
	setp.lt.f32 	%p20, %f24, 0f00800000;
	mul.f32 	%f193, %f24, 0f4B800000;
	selp.f32 	%f194, %f193, %f24, %p20;
	mov.b32 	%r23, %f194;
	add.s32 	%r24, %r23, -1060439283;
	and.b32  	%r25, %r24, -8388608;
	sub.s32 	%r26, %r23, %r25;
	mov.b32 	%f195, %r26;
	cvt.rn.f32.s32 	%f196, %r25;
	selp.f32 	%f197, 0fC1C00000, 0f00000000, %p20;
	fma.rn.f32 	%f198, %f196, 0f34000000, %f197;
	add.f32 	%f199, %f195, 0fBF800000;
	add.f32 	%f200, %f195, 0f3F800000;
	rcp.approx.ftz.f32 	%f201, %f200;
	add.f32 	%f202, %f199, %f199;
	mul.f32 	%f203, %f202, %f201;
	mul.f32 	%f204, %f203, %f203;
	neg.f32 	%f205, %f203;
	sub.f32 	%f206, %f199, %f203;
	add.f32 	%f207, %f206, %f206;
	fma.rn.f32 	%f208, %f205, %f199, %f207;
	mul.rn.f32 	%f209, %f201, %f208;
	fma.rn.f32 	%f210, %f204, 0f3A2C32E4, 0f3B52E7DB;
	fma.rn.f32 	%f211, %f210, %f204, 0f3C93BB73;
	fma.rn.f32 	%f212, %f211, %f204, 0f3DF6384F;
	mul.rn.f32 	%f213, %f212, %f204;
	fma.rn.f32 	%f214, %f203, 0f3FB8AA3B, %f198;
	mul.f32 	%f215, %f213, 0f40400000;
	sub.f32 	%f216, %f198, %f214;
	fma.rn.f32 	%f217, %f203, 0f3FB8AA3B, %f216;
	fma.rn.f32 	%f218, %f209, 0f3FB8AA3B, %f217;
	fma.rn.f32 	%f219, %f203, 0f32A55E34, %f218;
	fma.rn.f32 	%f220, %f215, %f209, %f219;
	fma.rn.f32 	%f221, %f213, %f203, %f220;
	add.rn.f32 	%f222, %f214, %f221;
	mov.f32 	%f223, 0f40000000;
	mul.rn.f32 	%f224, %f222, %f223;
	cvt.rni.f32.f32 	%f225, %f224;
	sub.f32 	%f226, %f224, %f225;
	neg.f32 	%f227, %f224;
	fma.rn.f32 	%f228, %f222, 0f40000000, %f227;
	neg.f32 	%f229, %f214;
	add.rn.f32 	%f230, %f222, %f229;
	neg.f32 	%f231, %f230;
	add.rn.f32 	%f232, %f221, %f231;
	fma.rn.f32 	%f233, %f232, 0f40000000, %f228;
	add.f32 	%f234, %f226, %f233;
	setp.gt.f32 	%p21, %f225, 0f00000000;
	selp.b32 	%r27, 0, -2097152000, %p21;
	setp.neu.f32 	%p22, %f23, 0f00000000;
	setp.neu.f32 	%p23, %f24, 0f7F800000;
	setp.lt.f32 	%p24, %f224, 0f00000000;
	selp.f32 	%f235, 0f00000000, 0f7F800000, %p24;
	abs.f32 	%f236, %f224;
	setp.gt.f32 	%p25, %f236, 0f43180000;
	cvt.rzi.s32.f32 	%r28, %f225;
	shl.b32 	%r29, %r28, 23;
	sub.s32 	%r30, %r29, %r27;
	mov.b32 	%f237, %r30;
	add.s32 	%r31, %r27, 2130706432;
	mov.b32 	%f238, %r31;
	fma.rn.f32 	%f239, %f234, 0f391FCB8E, 0f3AAF85ED;
	fma.rn.f32 	%f240, %f239, %f234, 0f3C1D9856;
	fma.rn.f32 	%f241, %f240, %f234, 0f3D6357BB;
	fma.rn.f32 	%f242, %f241, %f234, 0f3E75FDEC;
	fma.rn.f32 	%f243, %f242, %f234, 0f3F317218;
	fma.rn.f32 	%f244, %f243, %f234, 0f3F800000;
	mul.f32 	%f245, %f244, %f238;
	mul.f32 	%f246, %f245, %f237;
	selp.f32 	%f980, %f235, %f246, %p25;
	and.pred  	%p26, %p22, %p23;
	@%p26 bra 	$L__BB1_18;
	add.f32 	%f247, %f23, %f23;
	mov.b32 	%r32, %f247;
	and.b32  	%r33, %r32, 2147483647;
	mov.b32 	%f980, %r33;
$L__BB1_18:
	add.f32 	%f29, %f979, %f980;
	sub.f32 	%f30, %f1003, %f7;
	abs.f32 	%f31, %f30;
	setp.eq.f32 	%p27, %f30, 0f3F800000;
	mov.f32 	%f981, 0f3F800000;
	@%p27 bra 	$L__BB1_23;
	setp.num.f32 	%p28, %f31, %f31;
	@%p28 bra 	$L__BB1_21;
	mov.f32 	%f305, 0f40000000;
	add.rn.f32 	%f981, %f30, %f305;
	bra.uni 	$L__BB1_23;
$L__BB1_21:
	setp.lt.f32 	%p29, %f31, 0f00800000;
	mul.f32 	%f250, %f31, 0f4B800000;
	selp.f32 	%f251, %f250, %f31, %p29;
	mov.b32 	%r34, %f251;
	add.s32 	%r35, %r34, -1060439283;
	and.b32  	%r36, %r35, -8388608;
	sub.s32 	%r37, %r34, %r36;
	mov.b32 	%f252, %r37;
	cvt.rn.f32.s32 	%f253, %r36;
	selp.f32 	%f254, 0fC1C00000, 0f00000000, %p29;
	fma.rn.f32 	%f255, %f253, 0f34000000, %f254;
	add.f32 	%f256, %f252, 0fBF800000;
	add.f32 	%f257, %f252, 0f3F800000;
	rcp.approx.ftz.f32 	%f258, %f257;
	add.f32 	%f259, %f256, %f256;
	mul.f32 	%f260, %f259, %f258;
	mul.f32 	%f261, %f260, %f260;
	neg.f32 	%f262, %f260;
	sub.f32 	%f263, %f256, %f260;
	add.f32 	%f264, %f263, %f263;
	fma.rn.f32 	%f265, %f262, %f256, %f264;
	mul.rn.f32 	%f266, %f258, %f265;
	fma.rn.f32 	%f267, %f261, 0f3A2C32E4, 0f3B52E7DB;
	fma.rn.f32 	%f268, %f267, %f261, 0f3C93BB73;
	fma.rn.f32 	%f269, %f268, %f261, 0f3DF6384F;
	mul.rn.f32 	%f270, %f269, %f261;
	fma.rn.f32 	%f271, %f260, 0f3FB8AA3B, %f255;
	mul.f32 	%f272, %f270, 0f40400000;
	sub.f32 	%f273, %f255, %f271;
	fma.rn.f32 	%f274, %f260, 0f3FB8AA3B, %f273;
	fma.rn.f32 	%f275, %f266, 0f3FB8AA3B, %f274;
	fma.rn.f32 	%f276, %f260, 0f32A55E34, %f275;
	fma.rn.f32 	%f277, %f272, %f266, %f276;
	fma.rn.f32 	%f278, %f270, %f260, %f277;
	add.rn.f32 	%f279, %f271, %f278;
	mov.f32 	%f280, 0f40000000;
	mul.rn.f32 	%f281, %f279, %f280;
	cvt.rni.f32.f32 	%f282, %f281;
	sub.f32 	%f283, %f281, %f282;
	neg.f32 	%f284, %f281;
	fma.rn.f32 	%f285, %f279, 0f40000000, %f284;
	neg.f32 	%f286, %f271;
	add.rn.f32 	%f287, %f279, %f286;
	neg.f32 	%f288, %f287;
	add.rn.f32 	%f289, %f278, %f288;
	fma.rn.f32 	%f290, %f289, 0f40000000, %f285;
	add.f32 	%f291, %f283, %f290;
	setp.gt.f32 	%p30, %f282, 0f00000000;
	selp.b32 	%r38, 0, -2097152000, %p30;
	setp.neu.f32 	%p31, %f30, 0f00000000;
	setp.neu.f32 	%p32, %f31, 0f7F800000;
	setp.lt.f32 	%p33, %f281, 0f00000000;
	selp.f32 	%f292, 0f00000000, 0f7F800000, %p33;
	abs.f32 	%f293, %f281;
	setp.gt.f32 	%p34, %f293, 0f43180000;
	cvt.rzi.s32.f32 	%r39, %f282;
	shl.b32 	%r40, %r39, 23;
	sub.s32 	%r41, %r40, %r38;
	mov.b32 	%f294, %r41;
	add.s32 	%r42, %r38, 2130706432;
	mov.b32 	%f295, %r42;
	fma.rn.f32 	%f296, %f291, 0f391FCB8E, 0f3AAF85ED;
	fma.rn.f32 	%f297, %f296, %f291, 0f3C1D9856;
	fma.rn.f32 	%f298, %f297, %f291, 0f3D6357BB;
	fma.rn.f32 	%f299, %f298, %f291, 0f3E75FDEC;
	fma.rn.f32 	%f300, %f299, %f291, 0f3F317218;
	fma.rn.f32 	%f301, %f300, %f291, 0f3F800000;
	mul.f32 	%f302, %f301, %f295;
	mul.f32 	%f303, %f302, %f294;
	selp.f32 	%f981, %f292, %f303, %p34;
	and.pred  	%p35, %p31, %p32;
	@%p35 bra 	$L__BB1_23;
	add.f32 	%f304, %f30, %f30;
	mov.b32 	%r43, %f304;
	and.b32  	%r44, %r43, 2147483647;
	mov.b32 	%f981, %r44;
$L__BB1_23:
	add.f32 	%f306, %f29, %f981;
	sqrt.rn.f32 	%f307, %f306;
	st.local.f32 	[%rd3+36], %f307;
	mov.b16 	%rs2, 0;
	st.local.u8 	[%rd3+40], %rs2;
	mov.b64 	%rd20, 0;
	st.local.u64 	[%rd4], %rd20;
	neg.f32 	%f308, %f131;
	mov.f32 	%f309, 0f00000000;
	st.local.v2.f32 	[%rd5], {%f309, %f309};
	st.local.v2.f32 	[%rd5+8], {%f308, %f308};
	st.local.v2.f32 	[%rd5+16], {%f309, %f309};
	st.local.v2.f32 	[%rd5+24], {%f131, %f309};
	st.local.v2.f32 	[%rd5+32], {%f309, %f309};
	st.local.v2.f32 	[%rd5+40], {%f308, %f309};
	st.local.v2.f32 	[%rd5+48], {%f309, %f131};
	st.local.v2.f32 	[%rd5+56], {%f309, %f309};
	st.local.v2.f32 	[%rd5+64], {%f309, %f131};
	st.local.v2.f32 	[%rd5+72], {%f308, %f308};
	st.local.v2.f32 	[%rd5+80], {%f309, %f308};
	st.local.v2.f32 	[%rd5+88], {%f131, %f309};
	st.local.v2.f32 	[%rd5+96], {%f131, %f308};
	st.local.v2.f32 	[%rd5+104], {%f309, %f131};
	st.local.v2.f32 	[%rd5+112], {%f131, %f309};
	st.local.v2.f32 	[%rd5+120], {%f308, %f309};
	st.local.v2.f32 	[%rd5+128], {%f308, %f131};
	st.local.v2.f32 	[%rd5+136], {%f309, %f308};
	st.local.v2.f32 	[%rd5+144], {%f309, %f308};
	st.local.v2.f32 	[%rd5+152], {%f308, %f309};
	st.local.v2.f32 	[%rd5+160], {%f131, %f308};
	st.local.v2.f32 	[%rd5+168], {%f308, %f308};
	st.local.v2.f32 	[%rd5+176], {%f308, %f308};
	st.local.v2.f32 	[%rd5+184], {%f131, %f308};
	st.local.v2.f32 	[%rd5+192], {%f131, %f308};
	st.local.v2.f32 	[%rd5+200], {%f308, %f131};
	st.local.v2.f32 	[%rd5+208], {%f131, %f308};
	st.local.v2.f32 	[%rd5+216], {%f308, %f309};
	st.local.v2.f32 	[%rd5+224], {%f131, %f131};
	st.local.v2.f32 	[%rd5+232], {%f309, %f131};
	st.local.v2.f32 	[%rd5+240], {%f309, %f308};
	st.local.v2.f32 	[%rd5+248], {%f131, %f309};
	st.local.v2.f32 	[%rd5+256], {%f131, %f131};
	st.local.v2.f32 	[%rd5+264], {%f308, %f308};
	st.local.v2.f32 	[%rd5+272], {%f131, %f308};
	st.local.v2.f32 	[%rd5+280], {%f131, %f131};
	st.local.v2.f32 	[%rd5+288], {%f131, %f308};
	st.local.v2.f32 	[%rd5+296], {%f131, %f131};
	st.local.v2.f32 	[%rd5+304], {%f131, %f131};
	cvt.rn.f64.s32 	%fd1, %r5;
	mov.f64 	%fd2, 0d4024000000000000;
	{
	.reg .b32 %temp; 
	mov.b64 	{%temp, %r45}, %fd2;
	}
	{
	.reg .b32 %temp; 
	mov.b64 	{%temp, %r46}, %fd1;
	}
	shr.u32 	%r47, %r46, 20;
	and.b32  	%r48, %r47, 2047;
	add.s32 	%r49, %r48, -1012;
	mov.b64 	%rd146, %fd1;
	shl.b64 	%rd147, %rd146, %r49;
	setp.eq.s64 	%p36, %rd147, -9223372036854775808;
	setp.lt.s32 	%p37, %r45, 0;
	and.pred  	%p1, %p37, %p36;
	div.rn.f32 	%f310, %f132, %f131;
	mov.f32 	%f311, 0f3F000000;
	copysign.f32 	%f312, %f310, %f311;
	add.rz.f32 	%f313, %f310, %f312;
	cvt.rzi.f32.f32 	%f314, %f313;
	mul.f32 	%f36, %f131, %f314;
	cvta.to.global.u64 	%rd18, %rd119;
	mov.b64 	%rd411, 1;
	mov.u64 	%rd410, %rd411;
	bra.uni 	$L__BB1_25;
$L__BB1_24:
	setp.eq.s64 	%p187, %rd410, 0;
	setp.gt.u64 	%p188, %rd20, 498;
	or.pred  	%p189, %p187, %p188;
	add.s64 	%rd20, %rd20, 1;
	@%p189 bra 	$L__BB1_145;
$L__BB1_25:
	ld.local.u64 	%rd403, [%rd4];
	setp.lt.u64 	%p38, %rd410, 2;
	mov.b64 	%rd404, 0;
	@%p38 bra 	$L__BB1_40;
	mad.lo.s64 	%rd153, %rd403, 48, %rd3;
	ld.local.f32 	%f983, [%rd153+36];
	add.s64 	%rd24, %rd410, -1;
	add.s64 	%rd154, %rd410, -2;
	setp.lt.u64 	%p39, %rd154, 15;
	mov.b64 	%rd404, 0;
	mov.b64 	%rd390, 1;
	@%p39 bra 	$L__BB1_29;
	add.s64 	%rd384, %rd4, 64;
	mov.b64 	%rd404, 0;
	mov.b64 	%rd390, 1;
$L__BB1_28:
	.pragma "nounroll";
	ld.local.u64 	%rd157, [%rd384+-56];
	mad.lo.s64 	%rd158, %rd157, 48, %rd3;
	ld.local.f32 	%f315, [%rd158+36];
	setp.lt.f32 	%p40, %f315, %f983;
	selp.b64 	%rd159, %rd157, %rd403, %p40;
	selp.f32 	%f316, %f315, %f983, %p40;
	selp.b64 	%rd160, %rd390, %rd404, %p40;
	ld.local.v2.u64 	{%rd161, %rd162}, [%rd384+-48];
	mad.lo.s64 	%rd163, %rd161, 48, %rd3;
	ld.local.f32 	%f317, [%rd163+36];
	setp.lt.f32 	%p41, %f317, %f316;
	selp.b64 	%rd164, %rd161, %rd159, %p41;
	selp.f32 	%f318, %f317, %f316, %p41;
	add.s64 	%rd165, %rd390, 1;
	selp.b64 	%rd166, %rd165, %rd160, %p41;
	mad.lo.s64 	%rd167, %rd162, 48, %rd3;
	ld.local.f32 	%f319, [%rd167+36];
	setp.lt.f32 	%p42, %f319, %f318;
	selp.b64 	%rd168, %rd162, %rd164, %p42;
	selp.f32 	%f320, %f319, %f318, %p42;
	add.s64 	%rd169, %rd390, 2;
	selp.b64 	%rd170, %rd169, %rd166, %p42;
	ld.local.v2.u64 	{%rd171, %rd172}, [%rd384+-32];
	mad.lo.s64 	%rd173, %rd171, 48, %rd3;
	ld.local.f32 	%f321, [%rd173+36];
	setp.lt.f32 	%p43, %f321, %f320;
	selp.b64 	%rd174, %rd171, %rd168, %p43;
	selp.f32 	%f322, %f321, %f320, %p43;
	add.s64 	%rd175, %rd390, 3;
	selp.b64 	%rd176, %rd175, %rd170, %p43;
	mad.lo.s64 	%rd177, %rd172, 48, %rd3;
	ld.local.f32 	%f323, [%rd177+36];
	setp.lt.f32 	%p44, %f323, %f322;
	selp.b64 	%rd178, %rd172, %rd174, %p44;
	selp.f32 	%f324, %f323, %f322, %p44;
	add.s64 	%rd179, %rd390, 4;
	selp.b64 	%rd180, %rd179, %rd176, %p44;
	ld.local.v2.u64 	{%rd181, %rd182}, [%rd384+-16];
	mad.lo.s64 	%rd183, %rd181, 48, %rd3;
	ld.local.f32 	%f325, [%rd183+36];
	setp.lt.f32 	%p45, %f325, %f324;
	selp.b64 	%rd184, %rd181, %rd178, %p45;
	selp.f32 	%f326, %f325, %f324, %p45;
	add.s64 	%rd185, %rd390, 5;
	selp.b64 	%rd186, %rd185, %rd180, %p45;
	mad.lo.s64 	%rd187, %rd182, 48, %rd3;
	ld.local.f32 	%f327, [%rd187+36];
	setp.lt.f32 	%p46, %f327, %f326;
	selp.b64 	%rd188, %rd182, %rd184, %p46;
	selp.f32 	%f328, %f327, %f326, %p46;
	add.s64 	%rd189, %rd390, 6;
	selp.b64 	%rd190, %rd189, %rd186, %p46;
	ld.local.v2.u64 	{%rd191, %rd192}, [%rd384];
	mad.lo.s64 	%rd193, %rd191, 48, %rd3;
	ld.local.f32 	%f329, [%rd193+36];
	setp.lt.f32 	%p47, %f329, %f328;
	selp.b64 	%rd194, %rd191, %rd188, %p47;
	selp.f32 	%f330, %f329, %f328, %p47;
	add.s64 	%rd195, %rd390, 7;
	selp.b64 	%rd196, %rd195, %rd190, %p47;
	mad.lo.s64 	%rd197, %rd192, 48, %rd3;
	ld.local.f32 	%f331, [%rd197+36];
	setp.lt.f32 	%p48, %f331, %f330;
	selp.b64 	%rd198, %rd192, %rd194, %p48;
	selp.f32 	%f332, %f331, %f330, %p48;
	add.s64 	%rd199, %rd390, 8;
	selp.b64 	%rd200, %rd199, %rd196, %p48;
	ld.local.v2.u64 	{%rd201, %rd202}, [%rd384+16];
	mad.lo.s64 	%rd203, %rd201, 48, %rd3;
	ld.local.f32 	%f333, [%rd203+36];
	setp.lt.f32 	%p49, %f333, %f332;
	selp.b64 	%rd204, %rd201, %rd198, %p49;
	selp.f32 	%f334, %f333, %f332, %p49;
	add.s64 	%rd205, %rd390, 9;
	selp.b64 	%rd206, %rd205, %rd200, %p49;
	mad.lo.s64 	%rd207, %rd202, 48, %rd3;
	ld.local.f32 	%f335, [%rd207+36];
	setp.lt.f32 	%p50, %f335, %f334;
	selp.b64 	%rd208, %rd202, %rd204, %p50;
	selp.f32 	%f336, %f335, %f334, %p50;
	add.s64 	%rd209, %rd390, 10;
	selp.b64 	%rd210, %rd209, %rd206, %p50;
	ld.local.v2.u64 	{%rd211, %rd212}, [%rd384+32];
	mad.lo.s64 	%rd213, %rd211, 48, %rd3;
	ld.local.f32 	%f337, [%rd213+36];
	setp.lt.f32 	%p51, %f337, %f336;
	selp.b64 	%rd214, %rd211, %rd208, %p51;
	selp.f32 	%f338, %f337, %f336, %p51;
	add.s64 	%rd215, %rd390, 11;
	selp.b64 	%rd216, %rd215, %rd210, %p51;
	mad.lo.s64 	%rd217, %rd212, 48, %rd3;
	ld.local.f32 	%f339, [%rd217+36];
	setp.lt.f32 	%p52, %f339, %f338;
	selp.b64 	%rd218, %rd212, %rd214, %p52;
	selp.f32 	%f340, %f339, %f338, %p52;
	add.s64 	%rd219, %rd390, 12;
	selp.b64 	%rd220, %rd219, %rd216, %p52;
	ld.local.v2.u64 	{%rd221, %rd222}, [%rd384+48];
	mad.lo.s64 	%rd223, %rd221, 48, %rd3;
	ld.local.f32 	%f341, [%rd223+36];
	setp.lt.f32 	%p53, %f341, %f340;
	selp.b64 	%rd224, %rd221, %rd218, %p53;
	selp.f32 	%f342, %f341, %f340, %p53;
	add.s64 	%rd225, %rd390, 13;
	selp.b64 	%rd226, %rd225, %rd220, %p53;
	mad.lo.s64 	%rd227, %rd222, 48, %rd3;
	ld.local.f32 	%f343, [%rd227+36];
	setp.lt.f32 	%p54, %f343, %f342;
	selp.b64 	%rd228, %rd222, %rd224, %p54;
	selp.f32 	%f344, %f343, %f342, %p54;
	add.s64 	%rd229, %rd390, 14;
	selp.b64 	%rd230, %rd229, %rd226, %p54;
	ld.local.u64 	%rd231, [%rd384+64];
	mad.lo.s64 	%rd232, %rd231, 48, %rd3;
	ld.local.f32 	%f345, [%rd232+36];
	setp.lt.f32 	%p55, %f345, %f344;
	selp.b64 	%rd403, %rd231, %rd228, %p55;
	selp.f32 	%f983, %f345, %f344, %p55;
	add.s64 	%rd233, %rd390, 15;
	selp.b64 	%rd404, %rd233, %rd230, %p55;
	add.s64 	%rd390, %rd390, 16;
	add.s64 	%rd384, %rd384, 128;
	and.b64  	%rd234, %rd24, -16;
	setp.ne.s64 	%p56, %rd233, %rd234;
	@%p56 bra 	$L__BB1_28;
$L__BB1_29:
	and.b64  	%rd235, %rd24, 15;
	setp.eq.s64 	%p57, %rd235, 0;
	@%p57 bra 	$L__BB1_40;
	and.b64  	%rd237, %rd24, 15;
	setp.lt.u64 	%p58, %rd237, 8;
	@%p58 bra 	$L__BB1_32;
	shl.b64 	%rd238, %rd390, 3;
	add.s64 	%rd239, %rd4, %rd238;
	ld.local.u64 	%rd240, [%rd239];
	mad.lo.s64 	%rd241, %rd240, 48, %rd3;
	ld.local.f32 	%f346, [%rd241+36];
	setp.lt.f32 	%p59, %f346, %f983;
	selp.b64 	%rd242, %rd240, %rd403, %p59;
	selp.f32 	%f347, %f346, %f983, %p59;
	selp.b64 	%rd243, %rd390, %rd404, %p59;
	add.s64 	%rd244, %rd390, 1;
	ld.local.u64 	%rd245, [%rd239+8];
	mad.lo.s64 	%rd246, %rd245, 48, %rd3;
	ld.local.f32 	%f348, [%rd246+36];
	setp.lt.f32 	%p60, %f348, %f347;
	selp.b64 	%rd247, %rd245, %rd242, %p60;
	selp.f32 	%f349, %f348, %f347, %p60;
	selp.b64 	%rd248, %rd244, %rd243, %p60;
	add.s64 	%rd249, %rd390, 2;
	ld.local.u64 	%rd250, [%rd239+16];
	mad.lo.s64 	%rd251, %rd250, 48, %rd3;
	ld.local.f32 	%f350, [%rd251+36];
	setp.lt.f32 	%p61, %f350, %f349;
	selp.b64 	%rd252, %rd250, %rd247, %p61;
	selp.f32 	%f351, %f350, %f349, %p61;
	selp.b64 	%rd253, %rd249, %rd248, %p61;
	add.s64 	%rd254, %rd390, 3;
	ld.local.u64 	%rd255, [%rd239+24];
	mad.lo.s64 	%rd256, %rd255, 48, %rd3;
	ld.local.f32 	%f352, [%rd256+36];
	setp.lt.f32 	%p62, %f352, %f351;
	selp.b64 	%rd257, %rd255, %rd252, %p62;
	selp.f32 	%f353, %f352, %f351, %p62;
	selp.b64 	%rd258, %rd254, %rd253, %p62;
	add.s64 	%rd259, %rd390, 4;
	ld.local.u64 	%rd260, [%rd239+32];
	mad.lo.s64 	%rd261, %rd260, 48, %rd3;
	ld.local.f32 	%f354, [%rd261+36];
	setp.lt.f32 	%p63, %f354, %f353;
	selp.b64 	%rd262, %rd260, %rd257, %p63;
	selp.f32 	%f355, %f354, %f353, %p63;
	selp.b64 	%rd263, %rd259, %rd258, %p63;
	add.s64 	%rd264, %rd390, 5;
	ld.local.u64 	%rd265, [%rd239+40];
	mad.lo.s64 	%rd266, %rd265, 48, %rd3;
	ld.local.f32 	%f356, [%rd266+36];
	setp.lt.f32 	%p64, %f356, %f355;
	selp.b64 	%rd267, %rd265, %rd262, %p64;
	selp.f32 	%f357, %f356, %f355, %p64;
	selp.b64 	%rd268, %rd264, %rd263, %p64;
	add.s64 	%rd269, %rd390, 6;
	ld.local.u64 	%rd270, [%rd239+48];
	mad.lo.s64 	%rd271, %rd270, 48, %rd3;
	ld.local.f32 	%f358, [%rd271+36];
	setp.lt.f32 	%p65, %f358, %f357;
	selp.b64 	%rd272, %rd270, %rd267, %p65;
	selp.f32 	%f359, %f358, %f357, %p65;
	selp.b64 	%rd273, %rd269, %rd268, %p65;
	add.s64 	%rd274, %rd390, 7;
	ld.local.u64 	%rd275, [%rd239+56];
	mad.lo.s64 	%rd276, %rd275, 48, %rd3;
	ld.local.f32 	%f360, [%rd276+36];
	setp.lt.f32 	%p66, %f360, %f359;
	selp.b64 	%rd403, %rd275, %rd272, %p66;
	selp.f32 	%f983, %f360, %f359, %p66;
	selp.b64 	%rd404, %rd274, %rd273, %p66;
	add.s64 	%rd390, %rd390, 8;
$L__BB1_32:
	and.b64  	%rd277, %rd24, 7;
	setp.eq.s64 	%p67, %rd277, 0;
	@%p67 bra 	$L__BB1_40;
	and.b64  	%rd279, %rd24, 7;
	setp.lt.u64 	%p68, %rd279, 4;
	@%p68 bra 	$L__BB1_35;
	shl.b64 	%rd280, %rd390, 3;
	add.s64 	%rd281, %rd4, %rd280;
	ld.local.u64 	%rd282, [%rd281];
	mad.lo.s64 	%rd283, %rd282, 48, %rd3;
	ld.local.f32 	%f361, [%rd283+36];
	setp.lt.f32 	%p69, %f361, %f983;
	selp.b64 	%rd284, %rd282, %rd403, %p69;
	selp.f32 	%f362, %f361, %f983, %p69;
	selp.b64 	%rd285, %rd390, %rd404, %p69;
	add.s64 	%rd286, %rd390, 1;
	ld.local.u64 	%rd287, [%rd281+8];
	mad.lo.s64 	%rd288, %rd287, 48, %rd3;
	ld.local.f32 	%f363, [%rd288+36];
	setp.lt.f32 	%p70, %f363, %f362;
	selp.b64 	%rd289, %rd287, %rd284, %p70;
	selp.f32 	%f364, %f363, %f362, %p70;
	selp.b64 	%rd290, %rd286, %rd285, %p70;
	add.s64 	%rd291, %rd390, 2;
	ld.local.u64 	%rd292, [%rd281+16];
	mad.lo.s64 	%rd293, %rd292, 48, %rd3;
	ld.local.f32 	%f365, [%rd293+36];
	setp.lt.f32 	%p71, %f365, %f364;
	selp.b64 	%rd294, %rd292, %rd289, %p71;
	selp.f32 	%f366, %f365, %f364, %p71;
	selp.b64 	%rd295, %rd291, %rd290, %p71;
	add.s64 	%rd296, %rd390, 3;
	ld.local.u64 	%rd297, [%rd281+24];
	mad.lo.s64 	%rd298, %rd297, 48, %rd3;
	ld.local.f32 	%f367, [%rd298+36];
	setp.lt.f32 	%p72, %f367, %f366;
	selp.b64 	%rd403, %rd297, %rd294, %p72;
	selp.f32 	%f983, %f367, %f366, %p72;
	selp.b64 	%rd404, %rd296, %rd295, %p72;
	add.s64 	%rd390, %rd390, 4;
$L__BB1_35:
	add.s64 	%rd299, %rd410, -1;
	and.b64  	%rd300, %rd299, 3;
	setp.eq.s64 	%p73, %rd300, 0;
	@%p73 bra 	$L__BB1_40;
	shl.b64 	%rd301, %rd390, 3;
	add.s64 	%rd56, %rd4, %rd301;
	ld.local.u64 	%rd302, [%rd56];
	mad.lo.s64 	%rd303, %rd302, 48, %rd3;
	ld.local.f32 	%f368, [%rd303+36];
	setp.lt.f32 	%p74, %f368, %f983;
	selp.b64 	%rd403, %rd302, %rd403, %p74;
	selp.f32 	%f45, %f368, %f983, %p74;
	selp.b64 	%rd404, %rd390, %rd404, %p74;
	add.s64 	%rd304, %rd410, -1;
	and.b64  	%rd305, %rd304, 3;
	setp.eq.s64 	%p75, %rd305, 1;
	@%p75 bra 	$L__BB1_40;
	add.s64 	%rd306, %rd390, 1;
	ld.local.u64 	%rd307, [%rd56+8];
	mad.lo.s64 	%rd308, %rd307, 48, %rd3;
	ld.local.f32 	%f369, [%rd308+36];
	setp.lt.f32 	%p76, %f369, %f45;
	selp.b64 	%rd403, %rd307, %rd403, %p76;
	selp.f32 	%f46, %f369, %f45, %p76;
	selp.b64 	%rd404, %rd306, %rd404, %p76;
	add.s64 	%rd309, %rd410, -1;
	and.b64  	%rd310, %rd309, 3;
	setp.eq.s64 	%p77, %rd310, 2;
	@%p77 bra 	$L__BB1_40;
	ld.local.u64 	%rd61, [%rd56+16];
	mad.lo.s64 	%rd311, %rd61, 48, %rd3;
	ld.local.f32 	%f370, [%rd311+36];
	setp.geu.f32 	%p78, %f370, %f46;
	@%p78 bra 	$L__BB1_40;
	add.s64 	%rd404, %rd390, 2;
	mov.u64 	%rd403, %rd61;
$L__BB1_40:
	shl.b64 	%rd312, %rd410, 3;
	add.s64 	%rd313, %rd4, %rd312;
	ld.local.u64 	%rd314, [%rd313+-8];
	shl.b64 	%rd315, %rd404, 3;
	add.s64 	%rd316, %rd4, %rd315;
	st.local.u64 	[%rd316], %rd314;
	mad.lo.s64 	%rd65, %rd403, 48, %rd3;
	mov.b16 	%rs3, 1;
	st.local.u8 	[%rd65+40], %rs3;
	ld.local.f32 	%f1000, [%rd65];
	setp.neu.f32 	%p79, %f1000, %f1001;
	@%p79 bra 	$L__BB1_51;
	ld.local.f32 	%f371, [%rd65+4];
	setp.neu.f32 	%p80, %f371, %f1002;
	@%p80 bra 	$L__BB1_51;
	ld.local.f32 	%f372, [%rd65+8];
	setp.neu.f32 	%p81, %f372, %f1003;
	@%p81 bra 	$L__BB1_51;
	mov.b64 	%rd412, 0;
$L__BB1_44:
	add.s64 	%rd334, %rd6, %rd412;
	mov.f32 	%f967, 0f00000000;
	st.local.v2.f32 	[%rd334], {%f967, %f967};
	mov.b32 	%r155, 0;
	st.local.u32 	[%rd334+8], %r155;
	st.local.v2.f32 	[%rd334+16], {%f967, %f967};
	st.local.u32 	[%rd334+24], %r155;
	st.local.v2.f32 	[%rd334+32], {%f967, %f967};
	st.local.u32 	[%rd334+40], %r155;
	st.local.v2.f32 	[%rd334+48], {%f967, %f967};
	st.local.u32 	[%rd334+56], %r155;
	st.local.v2.f32 	[%rd334+64], {%f967, %f967};
	st.local.u32 	[%rd334+72], %r155;
	st.local.v2.f32 	[%rd334+80], {%f967, %f967};
	st.local.u32 	[%rd334+88], %r155;
	st.local.v2.f32 	[%rd334+96], {%f967, %f967};
	st.local.u32 	[%rd334+104], %r155;
	st.local.v2.f32 	[%rd334+112], {%f967, %f967};
	st.local.u32 	[%rd334+120], %r155;
	st.local.v2.f32 	[%rd334+128], {%f967, %f967};
	st.local.u32 	[%rd334+136], %r155;
	st.local.v2.f32 	[%rd334+144], {%f967, %f967};
	st.local.u32 	[%rd334+152], %r155;
	st.local.v2.f32 	[%rd334+160], {%f967, %f967};
	st.local.u32 	[%rd334+168], %r155;
	st.local.v2.f32 	[%rd334+176], {%f967, %f967};
	st.local.u32 	[%rd334+184], %r155;
	st.local.v2.f32 	[%rd334+192], {%f967, %f967};
	st.local.u32 	[%rd334+200], %r155;
	st.local.v2.f32 	[%rd334+208], {%f967, %f967};
	st.local.u32 	[%rd334+216], %r155;
	st.local.v2.f32 	[%rd334+224], {%f967, %f967};
	st.local.u32 	[%rd334+232], %r155;
	st.local.v2.f32 	[%rd334+240], {%f967, %f967};
	st.local.u32 	[%rd334+248], %r155;
	st.local.v2.f32 	[%rd334+256], {%f967, %f967};
	st.local.u32 	[%rd334+264], %r155;
	st.local.v2.f32 	[%rd334+272], {%f967, %f967};
	st.local.u32 	[%rd334+280], %r155;
	st.local.v2.f32 	[%rd334+288], {%f967, %f967};
	st.local.u32 	[%rd334+296], %r155;
	st.local.v2.f32 	[%rd334+304], {%f967, %f967};
	st.local.u32 	[%rd334+312], %r155;
	st.local.v2.f32 	[%rd334+320], {%f967, %f967};
	st.local.u32 	[%rd334+328], %r155;
	st.local.v2.f32 	[%rd334+336], {%f967, %f967};
	st.local.u32 	[%rd334+344], %r155;
	st.local.v2.f32 	[%rd334+352], {%f967, %f967};
	st.local.u32 	[%rd334+360], %r155;
	st.local.v2.f32 	[%rd334+368], {%f967, %f967};
	st.local.u32 	[%rd334+376], %r155;
	st.local.v2.f32 	[%rd334+384], {%f967, %f967};
	st.local.u32 	[%rd334+392], %r155;
	st.local.v2.f32 	[%rd334+400], {%f967, %f967};
	st.local.u32 	[%rd334+408], %r155;
	st.local.v2.f32 	[%rd334+416], {%f967, %f967};
	st.local.u32 	[%rd334+424], %r155;
	st.local.v2.f32 	[%rd334+432], {%f967, %f967};
	st.local.u32 	[%rd334+440], %r155;
	st.local.v2.f32 	[%rd334+448], {%f967, %f967};
	st.local.u32 	[%rd334+456], %r155;
	st.local.v2.f32 	[%rd334+464], {%f967, %f967};
	st.local.u32 	[%rd334+472], %r155;
	st.local.v2.f32 	[%rd334+480], {%f967, %f967};
	st.local.u32 	[%rd334+488], %r155;
	st.local.v2.f32 	[%rd334+496], {%f967, %f967};
	st.local.u32 	[%rd334+504], %r155;
	add.s64 	%rd412, %rd412, 512;
	setp.ne.s64 	%p190, %rd412, 16384;
	@%p190 bra 	$L__BB1_44;
	st.local.v2.f32 	[%rd6], {%f1001, %f1002};
	st.local.f32 	[%rd6+8], %f1003;
	setp.eq.s64 	%p191, %rd411, 0;
	@%p191 bra 	$L__BB1_126;
	mov.b64 	%rd413, 0;
$L__BB1_47:
	mad.lo.s64 	%rd87, %rd413, 48, %rd3;
	ld.local.f32 	%f968, [%rd87];
	setp.neu.f32 	%p192, %f968, %f1001;
	@%p192 bra 	$L__BB1_125;
	ld.local.f32 	%f969, [%rd87+4];
	setp.neu.f32 	%p193, %f969, %f1002;
	@%p193 bra 	$L__BB1_125;
	ld.local.f32 	%f970, [%rd87+8];
	setp.neu.f32 	%p194, %f970, %f1003;
	@%p194 bra 	$L__BB1_125;
	.pragma "used_bytes_mask 4095";
	ld.local.v4.f32 	{%f1001, %f1002, %f1003, %f971}, [%rd87+16];
	bra.uni 	$L__BB1_126;
$L__BB1_51:
	add.s64 	%rd410, %rd410, -1;
	mov.b64 	%rd405, 0;
$L__BB1_52:
	mov.u64 	%rd68, %rd411;
	setp.eq.f32 	%p82, %f131, 0f00000000;
	mad.lo.s64 	%rd70, %rd405, 12, %rd5;
	ld.local.f32 	%f373, [%rd70];
	add.f32 	%f987, %f1000, %f373;
	@%p82 bra 	$L__BB1_54;
	setp.eq.s32 	%p83, %r5, 0;
	div.rn.f32 	%f374, %f987, %f131;
	mov.f32 	%f375, 0f3F000000;
	copysign.f32 	%f376, %f374, %f375;
	add.rz.f32 	%f377, %f374, %f376;
	cvt.rzi.f32.f32 	%f378, %f377;
	mul.f32 	%f379, %f131, %f378;
	{ // callseq 9, 0
	.param .b64 param0;
	st.param.f64 	[param0], %fd1;
	.param .b64 retval0;
	call.uni (retval0), 
	__internal_accurate_pow, 
	(
	param0
	);
	ld.param.f64 	%fd3, [retval0];
	} // callseq 9
	neg.f64 	%fd5, %fd3;
	selp.f64 	%fd6, %fd5, %fd3, %p1;
	cvt.rn.f32.f64 	%f380, %fd6;
	selp.f32 	%f381, 0f3F800000, %f380, %p83;
	mul.f32 	%f382, %f379, %f381;
	copysign.f32 	%f383, %f382, %f375;
	add.rz.f32 	%f384, %f382, %f383;
	cvt.rzi.f32.f32 	%f385, %f384;
	div.rn.f32 	%f987, %f385, %f381;
$L__BB1_54:
	ld.local.f32 	%f52, [%rd65+4];
	ld.local.f32 	%f386, [%rd70+4];
	add.f32 	%f988, %f52, %f386;
	@%p82 bra 	$L__BB1_56;
	setp.eq.s32 	%p85, %r5, 0;
	div.rn.f32 	%f387, %f988, %f131;
	mov.f32 	%f388, 0f3F000000;
	copysign.f32 	%f389, %f387, %f388;
	add.rz.f32 	%f390, %f387, %f389;
	cvt.rzi.f32.f32 	%f391, %f390;
	mul.f32 	%f392, %f131, %f391;
	{ // callseq 10, 0
	.param .b64 param0;
	st.param.f64 	[param0], %fd1;
	.param .b64 retval0;
	call.uni (retval0), 
	__internal_accurate_pow, 
	(
	param0
	);
	ld.param.f64 	%fd7, [retval0];
	} // callseq 10
	neg.f64 	%fd9, %fd7;
	selp.f64 	%fd10, %fd9, %fd7, %p1;
	cvt.rn.f32.f64 	%f393, %fd10;
	selp.f32 	%f394, 0f3F800000, %f393, %p85;
	mul.f32 	%f395, %f392, %f394;
	copysign.f32 	%f396, %f395, %f388;
	add.rz.f32 	%f397, %f395, %f396;
	cvt.rzi.f32.f32 	%f398, %f397;
	div.rn.f32 	%f988, %f398, %f394;
$L__BB1_56:
	ld.local.f32 	%f56, [%rd65+8];
	ld.local.f32 	%f399, [%rd70+8];
	add.f32 	%f990, %f56, %f399;
	mov.f32 	%f989, %f132;
	@%p82 bra 	$L__BB1_58;
	setp.eq.s32 	%p87, %r5, 0;
	{ // callseq 11, 0
	.param .b64 param0;
	st.param.f64 	[param0], %fd1;
	.param .b64 retval0;
	call.uni (retval0), 
	__internal_accurate_pow, 
	(
	param0
	);
	ld.param.f64 	%fd11, [retval0];
	} // callseq 11
	neg.f64 	%fd13, %fd11;
	selp.f64 	%fd14, %fd13, %fd11, %p1;
	cvt.rn.f32.f64 	%f400, %fd14;
	selp.f32 	%f401, 0f3F800000, %f400, %p87;
	mul.f32 	%f402, %f36, %f401;
	mov.f32 	%f403, 0f3F000000;
	copysign.f32 	%f404, %f402, %f403;
	add.rz.f32 	%f405, %f402, %f404;
	cvt.rzi.f32.f32 	%f406, %f405;
	div.rn.f32 	%f989, %f406, %f401;
$L__BB1_58:
	@%p82 bra 	$L__BB1_60;
	setp.eq.s32 	%p89, %r5, 0;
	sub.f32 	%f407, %f990, %f989;
	div.rn.f32 	%f408, %f407, %f131;
	mov.f32 	%f409, 0f3F000000;
	copysign.f32 	%f410, %f408, %f409;
	add.rz.f32 	%f411, %f408, %f410;
	cvt.rzi.f32.f32 	%f412, %f411;
	fma.rn.f32 	%f413, %f131, %f412, %f989;
	{ // callseq 12, 0
	.param .b64 param0;
	st.param.f64 	[param0], %fd1;
	.param .b64 retval0;
	call.uni (retval0), 
	__internal_accurate_pow, 
	(
	param0
	);
	ld.param.f64 	%fd15, [retval0];
	} // callseq 12
	neg.f64 	%fd17, %fd15;
	selp.f64 	%fd18, %fd17, %fd15, %p1;
	cvt.rn.f32.f64 	%f414, %fd18;
	selp.f32 	%f415, 0f3F800000, %f414, %p89;
	mul.f32 	%f416, %f413, %f415;
	copysign.f32 	%f417, %f416, %f409;
	add.rz.f32 	%f418, %f416, %f417;
	cvt.rzi.f32.f32 	%f419, %f418;
	div.rn.f32 	%f990, %f419, %f415;
$L__BB1_60:
	setp.eq.s64 	%p90, %rd120, 0;
	@%p90 bra 	$L__BB1_66;
	mov.b64 	%rd408, 0;
$L__BB1_62:
	shl.b64 	%rd319, %rd408, 4;
	add.s64 	%rd72, %rd18, %rd319;
	ld.global.f32 	%f420, [%rd72];
	setp.neu.f32 	%p91, %f987, %f420;
	@%p91 bra 	$L__BB1_65;
	ld.global.f32 	%f421, [%rd72+4];
	setp.neu.f32 	%p92, %f988, %f421;
	@%p92 bra 	$L__BB1_65;
	ld.global.f32 	%f422, [%rd72+8];
	setp.eq.f32 	%p93, %f990, %f422;
	mov.u64 	%rd411, %rd68;
	@%p93 bra 	$L__BB1_124;
$L__BB1_65:
	add.s64 	%rd408, %rd408, 1;
	setp.eq.s64 	%p94, %rd408, %rd120;
	@%p94 bra 	$L__BB1_66;
	bra.uni 	$L__BB1_62;
$L__BB1_66:
	setp.eq.s64 	%p95, %rd68, 0;
	mov.b32 	%r166, -1;
	@%p95 bra 	$L__BB1_73;
	mov.b64 	%rd409, 0;
$L__BB1_68:
	mad.lo.s64 	%rd75, %rd409, 48, %rd3;
	ld.local.f32 	%f423, [%rd75];
	setp.neu.f32 	%p96, %f423, %f987;
	@%p96 bra 	$L__BB1_71;
	ld.local.f32 	%f424, [%rd75+4];
	setp.neu.f32 	%p97, %f424, %f988;
	@%p97 bra 	$L__BB1_71;
	ld.local.f32 	%f425, [%rd75+8];
	setp.eq.f32 	%p98, %f425, %f990;
	@%p98 bra 	$L__BB1_72;
$L__BB1_71:
	add.s64 	%rd409, %rd409, 1;
	setp.eq.s64 	%p99, %rd409, %rd68;
	@%p99 bra 	$L__BB1_73;
	bra.uni 	$L__BB1_68;
$L__BB1_72:
	ld.local.u8 	%rs4, [%rd75+40];
	setp.ne.s16 	%p100, %rs4, 0;
	cvt.u32.u64 	%r166, %rd409;
	mov.u64 	%rd411, %rd68;
	@%p100 bra 	$L__BB1_124;
$L__BB1_73:
	ld.local.f32 	%f62, [%rd65+32];
	sub.f32 	%f63, %f987, %f1000;
	setp.eq.f32 	%p101, %f63, 0f3F800000;
	mov.f32 	%f991, 0f3F800000;
	@%p101 bra 	$L__BB1_78;
	abs.f32 	%f427, %f63;
	setp.num.f32 	%p102, %f427, %f427;
	@%p102 bra 	$L__BB1_76;
	mov.f32 	%f485, 0f40000000;
	add.rn.f32 	%f991, %f63, %f485;
	bra.uni 	$L__BB1_78;
$L__BB1_76:
	abs.f32 	%f428, %f63;
	setp.lt.f32 	%p103, %f428, 0f00800000;
	mul.f32 	%f430, %f428, 0f4B800000;
	selp.f32 	%f431, %f430, %f428, %p103;
	mov.b32 	%r52, %f431;
	add.s32 	%r53, %r52, -1060439283;
	and.b32  	%r54, %r53, -8388608;
	sub.s32 	%r55, %r52, %r54;
	mov.b32 	%f432, %r55;
	cvt.rn.f32.s32 	%f433, %r54;
	selp.f32 	%f434, 0fC1C00000, 0f00000000, %p103;
	fma.rn.f32 	%f435, %f433, 0f34000000, %f434;
	add.f32 	%f436, %f432, 0fBF800000;
	add.f32 	%f437, %f432, 0f3F800000;
	rcp.approx.ftz.f32 	%f438, %f437;
	add.f32 	%f439, %f436, %f436;
	mul.f32 	%f440, %f439, %f438;
	mul.f32 	%f441, %f440, %f440;
	neg.f32 	%f442, %f440;
	sub.f32 	%f443, %f436, %f440;
	add.f32 	%f444, %f443, %f443;
	fma.rn.f32 	%f445, %f442, %f436, %f444;
	mul.rn.f32 	%f446, %f438, %f445;
	fma.rn.f32 	%f447, %f441, 0f3A2C32E4, 0f3B52E7DB;
	fma.rn.f32 	%f448, %f447, %f441, 0f3C93BB73;
	fma.rn.f32 	%f449, %f448, %f441, 0f3DF6384F;
	mul.rn.f32 	%f450, %f449, %f441;
	fma.rn.f32 	%f451, %f440, 0f3FB8AA3B, %f435;
	mul.f32 	%f452, %f450, 0f40400000;
	sub.f32 	%f453, %f435, %f451;
	fma.rn.f32 	%f454, %f440, 0f3FB8AA3B, %f453;
	fma.rn.f32 	%f455, %f446, 0f3FB8AA3B, %f454;
	fma.rn.f32 	%f456, %f440, 0f32A55E34, %f455;
	fma.rn.f32 	%f457, %f452, %f446, %f456;
	fma.rn.f32 	%f458, %f450, %f440, %f457;
	add.rn.f32 	%f459, %f451, %f458;
	mov.f32 	%f460, 0f40000000;
	mul.rn.f32 	%f461, %f459, %f460;
	cvt.rni.f32.f32 	%f462, %f461;
	sub.f32 	%f463, %f461, %f462;
	neg.f32 	%f464, %f461;
	fma.rn.f32 	%f465, %f459, 0f40000000, %f464;
	neg.f32 	%f466, %f451;
	add.rn.f32 	%f467, %f459, %f466;
	neg.f32 	%f468, %f467;
	add.rn.f32 	%f469, %f458, %f468;
	fma.rn.f32 	%f470, %f469, 0f40000000, %f465;
	add.f32 	%f471, %f463, %f470;
	setp.gt.f32 	%p104, %f462, 0f00000000;
	selp.b32 	%r56, 0, -2097152000, %p104;
	setp.neu.f32 	%p105, %f63, 0f00000000;
	setp.neu.f32 	%p106, %f428, 0f7F800000;
	setp.lt.f32 	%p107, %f461, 0f00000000;
	selp.f32 	%f472, 0f00000000, 0f7F800000, %p107;
	abs.f32 	%f473, %f461;
	setp.gt.f32 	%p108, %f473, 0f43180000;
	cvt.rzi.s32.f32 	%r57, %f462;
	shl.b32 	%r58, %r57, 23;
	sub.s32 	%r59, %r58, %r56;
	mov.b32 	%f474, %r59;
	add.s32 	%r60, %r56, 2130706432;
	mov.b32 	%f475, %r60;
	fma.rn.f32 	%f476, %f471, 0f391FCB8E, 0f3AAF85ED;
	fma.rn.f32 	%f477, %f476, %f471, 0f3C1D9856;
	fma.rn.f32 	%f478, %f477, %f471, 0f3D6357BB;
	fma.rn.f32 	%f479, %f478, %f471, 0f3E75FDEC;
	fma.rn.f32 	%f480, %f479, %f471, 0f3F317218;
	fma.rn.f32 	%f481, %f480, %f471, 0f3F800000;
	mul.f32 	%f482, %f481, %f475;
	mul.f32 	%f483, %f482, %f474;
	selp.f32 	%f991, %f472, %f483, %p108;
	and.pred  	%p109, %p105, %p106;
	@%p109 bra 	$L__BB1_78;
	add.f32 	%f484, %f63, %f63;
	mov.b32 	%r61, %f484;
	and.b32  	%r62, %r61, 2147483647;
	mov.b32 	%f991, %r62;
$L__BB1_78:
	sub.f32 	%f68, %f988, %f52;
	setp.eq.f32 	%p110, %f68, 0f3F800000;
	mov.f32 	%f992, 0f3F800000;
	@%p110 bra 	$L__BB1_83;
	abs.f32 	%f487, %f68;
	setp.num.f32 	%p111, %f487, %f487;
	@%p111 bra 	$L__BB1_81;
	mov.f32 	%f545, 0f40000000;
	add.rn.f32 	%f992, %f68, %f545;
	bra.uni 	$L__BB1_83;
$L__BB1_81:
	abs.f32 	%f488, %f68;
	setp.lt.f32 	%p112, %f488, 0f00800000;
	mul.f32 	%f490, %f488, 0f4B800000;
	selp.f32 	%f491, %f490, %f488, %p112;
	mov.b32 	%r63, %f491;
	add.s32 	%r64, %r63, -1060439283;
	and.b32  	%r65, %r64, -8388608;
	sub.s32 	%r66, %r63, %r65;
	mov.b32 	%f492, %r66;
	cvt.rn.f32.s32 	%f493, %r65;
	selp.f32 	%f494, 0fC1C00000, 0f00000000, %p112;
	fma.rn.f32 	%f495, %f493, 0f34000000, %f494;
	add.f32 	%f496, %f492, 0fBF800000;
	add.f32 	%f497, %f492, 0f3F800000;
	rcp.approx.ftz.f32 	%f498, %f497;
	add.f32 	%f499, %f496, %f496;
	mul.f32 	%f500, %f499, %f498;
	mul.f32 	%f501, %f500, %f500;
	neg.f32 	%f502, %f500;
	sub.f32 	%f503, %f496, %f500;
	add.f32 	%f504, %f503, %f503;
	fma.rn.f32 	%f505, %f502, %f496, %f504;
	mul.rn.f32 	%f506, %f498, %f505;
	fma.rn.f32 	%f507, %f501, 0f3A2C32E4, 0f3B52E7DB;
	fma.rn.f32 	%f508, %f507, %f501, 0f3C93BB73;
	fma.rn.f32 	%f509, %f508, %f501, 0f3DF6384F;
	mul.rn.f32 	%f510, %f509, %f501;
	fma.rn.f32 	%f511, %f500, 0f3FB8AA3B, %f495;
	mul.f32 	%f512, %f510, 0f40400000;
	sub.f32 	%f513, %f495, %f511;
	fma.rn.f32 	%f514, %f500, 0f3FB8AA3B, %f513;
	fma.rn.f32 	%f515, %f506, 0f3FB8AA3B, %f514;
	fma.rn.f32 	%f516, %f500, 0f32A55E34, %f515;
	fma.rn.f32 	%f517, %f512, %f506, %f516;
	fma.rn.f32 	%f518, %f510, %f500, %f517;
	add.rn.f32 	%f519, %f511, %f518;
	mov.f32 	%f520, 0f40000000;
	mul.rn.f32 	%f521, %f519, %f520;
	cvt.rni.f32.f32 	%f522, %f521;
	sub.f32 	%f523, %f521, %f522;
	neg.f32 	%f524, %f521;
	fma.rn.f32 	%f525, %f519, 0f40000000, %f524;
	neg.f32 	%f526, %f511;
	add.rn.f32 	%f527, %f519, %f526;
	neg.f32 	%f528, %f527;
	add.rn.f32 	%f529, %f518, %f528;
	fma.rn.f32 	%f530, %f529, 0f40000000, %f525;
	add.f32 	%f531, %f523, %f530;
	setp.gt.f32 	%p113, %f522, 0f00000000;
	selp.b32 	%r67, 0, -2097152000, %p113;
	setp.neu.f32 	%p114, %f68, 0f00000000;
	setp.neu.f32 	%p115, %f488, 0f7F800000;
	setp.lt.f32 	%p116, %f521, 0f00000000;
	selp.f32 	%f532, 0f00000000, 0f7F800000, %p116;
	abs.f32 	%f533, %f521;
	setp.gt.f32 	%p117, %f533, 0f43180000;
	cvt.rzi.s32.f32 	%r68, %f522;
	shl.b32 	%r69, %r68, 23;
	sub.s32 	%r70, %r69, %r67;
	mov.b32 	%f534, %r70;
	add.s32 	%r71, %r67, 2130706432;
	mov.b32 	%f535, %r71;
	fma.rn.f32 	%f536, %f531, 0f391FCB8E, 0f3AAF85ED;
	fma.rn.f32 	%f537, %f536, %f531, 0f3C1D9856;
	fma.rn.f32 	%f538, %f537, %f531, 0f3D6357BB;
	fma.rn.f32 	%f539, %f538, %f531, 0f3E75FDEC;
	fma.rn.f32 	%f540, %f539, %f531, 0f3F317218;
	fma.rn.f32 	%f541, %f540, %f531, 0f3F800000;
	mul.f32 	%f542, %f541, %f535;
	mul.f32 	%f543, %f542, %f534;
	selp.f32 	%f992, %f532, %f543, %p117;
	and.pred  	%p118, %p114, %p115;
	@%p118 bra 	$L__BB1_83;
	add.f32 	%f544, %f68, %f68;
	mov.b32 	%r72, %f544;
	and.b32  	%r73, %r72, 2147483647;
	mov.b32 	%f992, %r73;
$L__BB1_83:
	add.f32 	%f73, %f991, %f992;
	sub.f32 	%f74, %f990, %f56;
	setp.eq.f32 	%p119, %f74, 0f3F800000;
	mov.f32 	%f993, 0f3F800000;
	@%p119 bra 	$L__BB1_88;
	abs.f32 	%f547, %f74;
	setp.num.f32 	%p120, %f547, %f547;
	@%p120 bra 	$L__BB1_86;
	mov.f32 	%f605, 0f40000000;
	add.rn.f32 	%f993, %f74, %f605;
	bra.uni 	$L__BB1_88;
$L__BB1_86:
	abs.f32 	%f548, %f74;
	setp.lt.f32 	%p121, %f548, 0f00800000;
	mul.f32 	%f550, %f548, 0f4B800000;
	selp.f32 	%f551, %f550, %f548, %p121;
	mov.b32 	%r74, %f551;
	add.s32 	%r75, %r74, -1060439283;
	and.b32  	%r76, %r75, -8388608;
	sub.s32 	%r77, %r74, %r76;
	mov.b32 	%f552, %r77;
	cvt.rn.f32.s32 	%f553, %r76;
	selp.f32 	%f554, 0fC1C00000, 0f00000000, %p121;
	fma.rn.f32 	%f555, %f553, 0f34000000, %f554;
	add.f32 	%f556, %f552, 0fBF800000;
	add.f32 	%f557, %f552, 0f3F800000;
	rcp.approx.ftz.f32 	%f558, %f557;
	add.f32 	%f559, %f556, %f556;
	mul.f32 	%f560, %f559, %f558;
	mul.f32 	%f561, %f560, %f560;
	neg.f32 	%f562, %f560;
	sub.f32 	%f563, %f556, %f560;
	add.f32 	%f564, %f563, %f563;
	fma.rn.f32 	%f565, %f562, %f556, %f564;
	mul.rn.f32 	%f566, %f558, %f565;
	fma.rn.f32 	%f567, %f561, 0f3A2C32E4, 0f3B52E7DB;
	fma.rn.f32 	%f568, %f567, %f561, 0f3C93BB73;
	fma.rn.f32 	%f569, %f568, %f561, 0f3DF6384F;
	mul.rn.f32 	%f570, %f569, %f561;
	fma.rn.f32 	%f571, %f560, 0f3FB8AA3B, %f555;
	mul.f32 	%f572, %f570, 0f40400000;
	sub.f32 	%f573, %f555, %f571;
	fma.rn.f32 	%f574, %f560, 0f3FB8AA3B, %f573;
	fma.rn.f32 	%f575, %f566, 0f3FB8AA3B, %f574;
	fma.rn.f32 	%f576, %f560, 0f32A55E34, %f575;
	fma.rn.f32 	%f577, %f572, %f566, %f576;
	fma.rn.f32 	%f578, %f570, %f560, %f577;
	add.rn.f32 	%f579, %f571, %f578;
	mov.f32 	%f580, 0f40000000;
	mul.rn.f32 	%f581, %f579, %f580;
	cvt.rni.f32.f32 	%f582, %f581;
	sub.f32 	%f583, %f581, %f582;
	neg.f32 	%f584, %f581;
	fma.rn.f32 	%f585, %f579, 0f40000000, %f584;
	neg.f32 	%f586, %f571;
	add.rn.f32 	%f587, %f579, %f586;
	neg.f32 	%f588, %f587;
	add.rn.f32 	%f589, %f578, %f588;
	fma.rn.f32 	%f590, %f589, 0f40000000, %f585;
	add.f32 	%f591, %f583, %f590;
	setp.gt.f32 	%p122, %f582, 0f00000000;
	selp.b32 	%r78, 0, -2097152000, %p122;
	setp.neu.f32 	%p123, %f74, 0f00000000;
	setp.neu.f32 	%p124, %f548, 0f7F800000;
	setp.lt.f32 	%p125, %f581, 0f00000000;
	selp.f32 	%f592, 0f00000000, 0f7F800000, %p125;
	abs.f32 	%f593, %f581;
	setp.gt.f32 	%p126, %f593, 0f43180000;
	cvt.rzi.s32.f32 	%r79, %f582;
	shl.b32 	%r80, %r79, 23;
	sub.s32 	%r81, %r80, %r78;
	mov.b32 	%f594, %r81;
	add.s32 	%r82, %r78, 2130706432;
	mov.b32 	%f595, %r82;
	fma.rn.f32 	%f596, %f591, 0f391FCB8E, 0f3AAF85ED;
	fma.rn.f32 	%f597, %f596, %f591, 0f3C1D9856;
	fma.rn.f32 	%f598, %f597, %f591, 0f3D6357BB;
	fma.rn.f32 	%f599, %f598, %f591, 0f3E75FDEC;
	fma.rn.f32 	%f600, %f599, %f591, 0f3F317218;
	fma.rn.f32 	%f601, %f600, %f591, 0f3F800000;
	mul.f32 	%f602, %f601, %f595;
	mul.f32 	%f603, %f602, %f594;
	selp.f32 	%f993, %f592, %f603, %p126;
	and.pred  	%p127, %p123, %p124;
	@%p127 bra 	$L__BB1_88;
	add.f32 	%f604, %f74, %f74;
	mov.b32 	%r83, %f604;
	and.b32  	%r84, %r83, 2147483647;
	mov.b32 	%f993, %r84;
$L__BB1_88:
	add.f32 	%f606, %f73, %f993;
	sqrt.rn.f32 	%f607, %f606;
	add.f32 	%f79, %f62, %f607;
	setp.ne.s32 	%p128, %r166, -1;
	@%p128 bra 	$L__BB1_107;
	setp.gt.u64 	%p157, %rd68, 2047;
	mov.u64 	%rd411, %rd68;
	@%p157 bra 	$L__BB1_124;
	mad.lo.s64 	%rd77, %rd68, 48, %rd3;
	st.local.v2.f32 	[%rd77], {%f987, %f988};
	st.local.f32 	[%rd77+8], %f990;
	ld.local.u64 	%rd325, [%rd65+8];
	ld.local.u64 	%rd326, [%rd65];
	st.local.u64 	[%rd77+16], %rd326;
	mov.b64 	{%r120, %r121}, %rd325;
	st.local.u32 	[%rd77+24], %r120;
	st.local.f32 	[%rd77+32], %f79;
	sub.f32 	%f80, %f1001, %f987;
	abs.f32 	%f81, %f80;
	setp.lt.f32 	%p158, %f81, 0f00800000;
	mul.f32 	%f789, %f81, 0f4B800000;
	selp.f32 	%f790, %f789, %f81, %p158;
	selp.f32 	%f791, 0fC1C00000, 0f00000000, %p158;
	mov.b32 	%r122, %f790;
	add.s32 	%r123, %r122, -1060439283;
	and.b32  	%r124, %r123, -8388608;
	sub.s32 	%r125, %r122, %r124;
	mov.b32 	%f792, %r125;
	cvt.rn.f32.s32 	%f793, %r124;
	fma.rn.f32 	%f794, %f793, 0f34000000, %f791;
	add.f32 	%f795, %f792, 0fBF800000;
	add.f32 	%f796, %f792, 0f3F800000;
	rcp.approx.ftz.f32 	%f797, %f796;
	add.f32 	%f798, %f795, %f795;
	mul.f32 	%f799, %f798, %f797;
	mul.f32 	%f800, %f799, %f799;
	sub.f32 	%f801, %f795, %f799;
	add.f32 	%f802, %f801, %f801;
	neg.f32 	%f803, %f799;
	fma.rn.f32 	%f804, %f803, %f795, %f802;
	mul.rn.f32 	%f805, %f797, %f804;
	fma.rn.f32 	%f806, %f800, 0f3A2C32E4, 0f3B52E7DB;
	fma.rn.f32 	%f807, %f806, %f800, 0f3C93BB73;
	fma.rn.f32 	%f808, %f807, %f800, 0f3DF6384F;
	mul.rn.f32 	%f809, %f808, %f800;
	fma.rn.f32 	%f810, %f799, 0f3FB8AA3B, %f794;
	sub.f32 	%f811, %f794, %f810;
	fma.rn.f32 	%f812, %f799, 0f3FB8AA3B, %f811;
	fma.rn.f32 	%f813, %f805, 0f3FB8AA3B, %f812;
	fma.rn.f32 	%f814, %f799, 0f32A55E34, %f813;
	mul.f32 	%f815, %f809, 0f40400000;
	fma.rn.f32 	%f816, %f815, %f805, %f814;
	fma.rn.f32 	%f817, %f809, %f799, %f816;
	add.rn.f32 	%f818, %f810, %f817;
	neg.f32 	%f819, %f810;
	add.rn.f32 	%f820, %f818, %f819;
	neg.f32 	%f821, %f820;
	add.rn.f32 	%f822, %f817, %f821;
	mov.f32 	%f823, 0f40000000;
	mul.rn.f32 	%f824, %f818, %f823;
	neg.f32 	%f825, %f824;
	fma.rn.f32 	%f826, %f818, 0f40000000, %f825;
	fma.rn.f32 	%f827, %f822, 0f40000000, %f826;
	cvt.rni.f32.f32 	%f828, %f824;
	sub.f32 	%f829, %f824, %f828;
	add.f32 	%f830, %f829, %f827;
	fma.rn.f32 	%f831, %f830, 0f391FCB8E, 0f3AAF85ED;
	fma.rn.f32 	%f832, %f831, %f830, 0f3C1D9856;
	fma.rn.f32 	%f833, %f832, %f830, 0f3D6357BB;
	fma.rn.f32 	%f834, %f833, %f830, 0f3E75FDEC;
	fma.rn.f32 	%f835, %f834, %f830, 0f3F317218;
	fma.rn.f32 	%f836, %f835, %f830, 0f3F800000;
	cvt.rzi.s32.f32 	%r126, %f828;
	setp.gt.f32 	%p159, %f828, 0f00000000;
	selp.b32 	%r127, 0, -2097152000, %p159;
	add.s32 	%r128, %r127, 2130706432;
	mov.b32 	%f837, %r128;
	mul.f32 	%f838, %f836, %f837;
	shl.b32 	%r129, %r126, 23;
	sub.s32 	%r130, %r129, %r127;
	mov.b32 	%f839, %r130;
	mul.f32 	%f840, %f838, %f839;
	abs.f32 	%f841, %f824;
	setp.gt.f32 	%p160, %f841, 0f43180000;
	setp.lt.f32 	%p161, %f824, 0f00000000;
	selp.f32 	%f842, 0f00000000, 0f7F800000, %p161;
	selp.f32 	%f82, %f842, %f840, %p160;
	setp.eq.f32 	%p162, %f80, 0f3F800000;
	cvt.u32.u64 	%r3, %rd326;
	mov.f32 	%f994, 0f3F800000;
	@%p162 bra 	$L__BB1_95;
	setp.num.f32 	%p163, %f81, %f81;
	@%p163 bra 	$L__BB1_93;
	mov.f32 	%f844, 0f40000000;
	add.rn.f32 	%f994, %f80, %f844;
	bra.uni 	$L__BB1_95;
$L__BB1_93:
	setp.neu.f32 	%p164, %f80, 0f00000000;
	setp.neu.f32 	%p165, %f81, 0f7F800000;
	and.pred  	%p166, %p164, %p165;
	mov.f32 	%f994, %f82;
	@%p166 bra 	$L__BB1_95;
	add.f32 	%f843, %f80, %f80;
	mov.b32 	%r131, %f843;
	and.b32  	%r132, %r131, 2147483647;
	mov.b32 	%f994, %r132;
$L__BB1_95:
	sub.f32 	%f86, %f1002, %f988;
	setp.eq.f32 	%p167, %f86, 0f3F800000;
	mov.f32 	%f995, 0f3F800000;
	@%p167 bra 	$L__BB1_100;
	abs.f32 	%f846, %f86;
	setp.num.f32 	%p168, %f846, %f846;
	@%p168 bra 	$L__BB1_98;
	mov.f32 	%f904, 0f40000000;
	add.rn.f32 	%f995, %f86, %f904;
	bra.uni 	$L__BB1_100;
$L__BB1_98:
	abs.f32 	%f847, %f86;
	setp.lt.f32 	%p169, %f847, 0f00800000;
	mul.f32 	%f849, %f847, 0f4B800000;
	selp.f32 	%f850, %f849, %f847, %p169;
	mov.b32 	%r133, %f850;
	add.s32 	%r134, %r133, -1060439283;
	and.b32  	%r135, %r134, -8388608;
	sub.s32 	%r136, %r133, %r135;
	mov.b32 	%f851, %r136;
	cvt.rn.f32.s32 	%f852, %r135;
	selp.f32 	%f853, 0fC1C00000, 0f00000000, %p169;
	fma.rn.f32 	%f854, %f852, 0f34000000, %f853;
	add.f32 	%f855, %f851, 0fBF800000;
	add.f32 	%f856, %f851, 0f3F800000;
	rcp.approx.ftz.f32 	%f857, %f856;
	add.f32 	%f858, %f855, %f855;
	mul.f32 	%f859, %f858, %f857;
	mul.f32 	%f860, %f859, %f859;
	neg.f32 	%f861, %f859;
	sub.f32 	%f862, %f855, %f859;
	add.f32 	%f863, %f862, %f862;
	fma.rn.f32 	%f864, %f861, %f855, %f863;
	mul.rn.f32 	%f865, %f857, %f864;
	fma.rn.f32 	%f866, %f860, 0f3A2C32E4, 0f3B52E7DB;
	fma.rn.f32 	%f867, %f866, %f860, 0f3C93BB73;
	fma.rn.f32 	%f868, %f867, %f860, 0f3DF6384F;
	mul.rn.f32 	%f869, %f868, %f860;
	fma.rn.f32 	%f870, %f859, 0f3FB8AA3B, %f854;
	mul.f32 	%f871, %f869, 0f40400000;
	sub.f32 	%f872, %f854, %f870;
	fma.rn.f32 	%f873, %f859, 0f3FB8AA3B, %f872;
	fma.rn.f32 	%f874, %f865, 0f3FB8AA3B, %f873;
	fma.rn.f32 	%f875, %f859, 0f32A55E34, %f874;
	fma.rn.f32 	%f876, %f871, %f865, %f875;
	fma.rn.f32 	%f877, %f869, %f859, %f876;
	add.rn.f32 	%f878, %f870, %f877;
	mov.f32 	%f879, 0f40000000;
	mul.rn.f32 	%f880, %f878, %f879;
	cvt.rni.f32.f32 	%f881, %f880;
	sub.f32 	%f882, %f880, %f881;
	neg.f32 	%f883, %f880;
	fma.rn.f32 	%f884, %f878, 0f40000000, %f883;
	neg.f32 	%f885, %f870;
	add.rn.f32 	%f886, %f878, %f885;
	neg.f32 	%f887, %f886;
	add.rn.f32 	%f888, %f877, %f887;
	fma.rn.f32 	%f889, %f888, 0f40000000, %f884;
	add.f32 	%f890, %f882, %f889;
	setp.gt.f32 	%p170, %f881, 0f00000000;
	selp.b32 	%r137, 0, -2097152000, %p170;
	setp.neu.f32 	%p171, %f86, 0f00000000;
	setp.neu.f32 	%p172, %f847, 0f7F800000;
	setp.lt.f32 	%p173, %f880, 0f00000000;
	selp.f32 	%f891, 0f00000000, 0f7F800000, %p173;
	abs.f32 	%f892, %f880;
	setp.gt.f32 	%p174, %f892, 0f43180000;
	cvt.rzi.s32.f32 	%r138, %f881;
	shl.b32 	%r139, %r138, 23;
	sub.s32 	%r140, %r139, %r137;
	mov.b32 	%f893, %r140;
	add.s32 	%r141, %r137, 2130706432;
	mov.b32 	%f894, %r141;
	fma.rn.f32 	%f895, %f890, 0f391FCB8E, 0f3AAF85ED;
	fma.rn.f32 	%f896, %f895, %f890, 0f3C1D9856;
	fma.rn.f32 	%f897, %f896, %f890, 0f3D6357BB;
	fma.rn.f32 	%f898, %f897, %f890, 0f3E75FDEC;
	fma.rn.f32 	%f899, %f898, %f890, 0f3F317218;
	fma.rn.f32 	%f900, %f899, %f890, 0f3F800000;
	mul.f32 	%f901, %f900, %f894;
	mul.f32 	%f902, %f901, %f893;
	selp.f32 	%f995, %f891, %f902, %p174;
	and.pred  	%p175, %p171, %p172;
	@%p175 bra 	$L__BB1_100;
	add.f32 	%f903, %f86, %f86;
	mov.b32 	%r142, %f903;
	and.b32  	%r143, %r142, 2147483647;
	mov.b32 	%f995, %r143;
$L__BB1_100:
	add.f32 	%f91, %f994, %f995;
	sub.f32 	%f92, %f1003, %f990;
	abs.f32 	%f93, %f92;
	setp.eq.f32 	%p176, %f92, 0f3F800000;
	mov.f32 	%f996, 0f3F800000;
	@%p176 bra 	$L__BB1_105;
	setp.num.f32 	%p177, %f93, %f93;
	@%p177 bra 	$L__BB1_103;
	mov.f32 	%f963, 0f40000000;
	add.rn.f32 	%f996, %f92, %f963;
	bra.uni 	$L__BB1_105;
$L__BB1_103:
	abs.f32 	%f906, %f92;
	setp.lt.f32 	%p178, %f906, 0f00800000;
	mul.f32 	%f908, %f906, 0f4B800000;
	selp.f32 	%f909, %f908, %f906, %p178;
	mov.b32 	%r144, %f909;
	add.s32 	%r145, %r144, -1060439283;
	and.b32  	%r146, %r145, -8388608;
	sub.s32 	%r147, %r144, %r146;
	mov.b32 	%f910, %r147;
	cvt.rn.f32.s32 	%f911, %r146;
	selp.f32 	%f912, 0fC1C00000, 0f00000000, %p178;
	fma.rn.f32 	%f913, %f911, 0f34000000, %f912;
	add.f32 	%f914, %f910, 0fBF800000;
	add.f32 	%f915, %f910, 0f3F800000;
	rcp.approx.ftz.f32 	%f916, %f915;
	add.f32 	%f917, %f914, %f914;
	mul.f32 	%f918, %f917, %f916;
	mul.f32 	%f919, %f918, %f918;
	neg.f32 	%f920, %f918;
	sub.f32 	%f921, %f914, %f918;
	add.f32 	%f922, %f921, %f921;
	fma.rn.f32 	%f923, %f920, %f914, %f922;
	mul.rn.f32 	%f924, %f916, %f923;
	fma.rn.f32 	%f925, %f919, 0f3A2C32E4, 0f3B52E7DB;
	fma.rn.f32 	%f926, %f925, %f919, 0f3C93BB73;
	fma.rn.f32 	%f927, %f926, %f919, 0f3DF6384F;
	mul.rn.f32 	%f928, %f927, %f919;
	fma.rn.f32 	%f929, %f918, 0f3FB8AA3B, %f913;
	mul.f32 	%f930, %f928, 0f40400000;
	sub.f32 	%f931, %f913, %f929;
	fma.rn.f32 	%f932, %f918, 0f3FB8AA3B, %f931;
	fma.rn.f32 	%f933, %f924, 0f3FB8AA3B, %f932;
	fma.rn.f32 	%f934, %f918, 0f32A55E34, %f933;
	fma.rn.f32 	%f935, %f930, %f924, %f934;
	fma.rn.f32 	%f936, %f928, %f918, %f935;
	add.rn.f32 	%f937, %f929, %f936;
	mov.f32 	%f938, 0f40000000;
	mul.rn.f32 	%f939, %f937, %f938;
	cvt.rni.f32.f32 	%f940, %f939;
	sub.f32 	%f941, %f939, %f940;
	neg.f32 	%f942, %f939;
	fma.rn.f32 	%f943, %f937, 0f40000000, %f942;
	neg.f32 	%f944, %f929;
	add.rn.f32 	%f945, %f937, %f944;
	neg.f32 	%f946, %f945;
	add.rn.f32 	%f947, %f936, %f946;
	fma.rn.f32 	%f948, %f947, 0f40000000, %f943;
	add.f32 	%f949, %f941, %f948;
	setp.gt.f32 	%p179, %f940, 0f00000000;
	selp.b32 	%r148, 0, -2097152000, %p179;
	setp.neu.f32 	%p180, %f92, 0f00000000;
	setp.neu.f32 	%p181, %f906, 0f7F800000;
	setp.lt.f32 	%p182, %f939, 0f00000000;
	selp.f32 	%f950, 0f00000000, 0f7F800000, %p182;
	abs.f32 	%f951, %f939;
	setp.gt.f32 	%p183, %f951, 0f43180000;
	cvt.rzi.s32.f32 	%r149, %f940;
	shl.b32 	%r150, %r149, 23;
	sub.s32 	%r151, %r150, %r148;
	mov.b32 	%f952, %r151;
	add.s32 	%r152, %r148, 2130706432;
	mov.b32 	%f953, %r152;
	fma.rn.f32 	%f954, %f949, 0f391FCB8E, 0f3AAF85ED;
	fma.rn.f32 	%f955, %f954, %f949, 0f3C1D9856;
	fma.rn.f32 	%f956, %f955, %f949, 0f3D6357BB;
	fma.rn.f32 	%f957, %f956, %f949, 0f3E75FDEC;
	fma.rn.f32 	%f958, %f957, %f949, 0f3F317218;
	fma.rn.f32 	%f959, %f958, %f949, 0f3F800000;
	mul.f32 	%f960, %f959, %f953;
	mul.f32 	%f961, %f960, %f952;
	selp.f32 	%f996, %f950, %f961, %p183;
	and.pred  	%p184, %p180, %p181;
	@%p184 bra 	$L__BB1_105;
	add.f32 	%f962, %f92, %f92;
	mov.b32 	%r153, %f962;
	and.b32  	%r154, %r153, 2147483647;
	mov.b32 	%f996, %r154;
$L__BB1_105:
	mov.b32 	%f1000, %r3;
	add.f32 	%f964, %f91, %f996;
	sqrt.rn.f32 	%f965, %f964;
	add.f32 	%f966, %f79, %f965;
	st.local.f32 	[%rd77+36], %f966;
	mov.b16 	%rs5, 0;
	st.local.u8 	[%rd77+40], %rs5;
	add.s64 	%rd411, %rd68, 1;
	setp.gt.u64 	%p185, %rd410, 1023;
	@%p185 bra 	$L__BB1_124;
	shl.b64 	%rd327, %rd410, 3;
	add.s64 	%rd328, %rd4, %rd327;
	st.local.u64 	[%rd328], %rd68;
	add.s64 	%rd410, %rd410, 1;
	bra.uni 	$L__BB1_124;
$L__BB1_107:
	mul.wide.s32 	%rd321, %r166, 48;
	add.s64 	%rd322, %rd3, %rd321;
	add.s64 	%rd80, %rd322, 32;
	ld.local.f32 	%f608, [%rd322+32];
	setp.geu.f32 	%p129, %f79, %f608;
	mov.u64 	%rd411, %rd68;
	@%p129 bra 	$L__BB1_124;
	ld.local.u64 	%rd323, [%rd65+8];
	ld.local.u64 	%rd324, [%rd65];
	st.local.u64 	[%rd80+-16], %rd324;
	mov.b64 	{%r85, %r86}, %rd323;
	st.local.u32 	[%rd80+-8], %r85;
	st.local.f32 	[%rd80], %f79;
	sub.f32 	%f99, %f1001, %f987;
	abs.f32 	%f100, %f99;
	setp.lt.f32 	%p130, %f100, 0f00800000;
	mul.f32 	%f610, %f100, 0f4B800000;
	selp.f32 	%f611, %f610, %f100, %p130;
	selp.f32 	%f612, 0fC1C00000, 0f00000000, %p130;
	mov.b32 	%r87, %f611;
	add.s32 	%r88, %r87, -1060439283;
	and.b32  	%r89, %r88, -8388608;
	sub.s32 	%r90, %r87, %r89;
	mov.b32 	%f613, %r90;
	cvt.rn.f32.s32 	%f614, %r89;
	fma.rn.f32 	%f615, %f614, 0f34000000, %f612;
	add.f32 	%f616, %f613, 0fBF800000;
	add.f32 	%f617, %f613, 0f3F800000;
	rcp.approx.ftz.f32 	%f618, %f617;
	add.f32 	%f619, %f616, %f616;
	mul.f32 	%f620, %f619, %f618;
	mul.f32 	%f621, %f620, %f620;
	sub.f32 	%f622, %f616, %f620;
	add.f32 	%f623, %f622, %f622;
	neg.f32 	%f624, %f620;
	fma.rn.f32 	%f625, %f624, %f616, %f623;
	mul.rn.f32 	%f626, %f618, %f625;
	fma.rn.f32 	%f627, %f621, 0f3A2C32E4, 0f3B52E7DB;
	fma.rn.f32 	%f628, %f627, %f621, 0f3C93BB73;
	fma.rn.f32 	%f629, %f628, %f621, 0f3DF6384F;
	mul.rn.f32 	%f630, %f629, %f621;
	fma.rn.f32 	%f631, %f620, 0f3FB8AA3B, %f615;
	sub.f32 	%f632, %f615, %f631;
	fma.rn.f32 	%f633, %f620, 0f3FB8AA3B, %f632;
	fma.rn.f32 	%f634, %f626, 0f3FB8AA3B, %f633;
	fma.rn.f32 	%f635, %f620, 0f32A55E34, %f634;
	mul.f32 	%f636, %f630, 0f40400000;
	fma.rn.f32 	%f637, %f636, %f626, %f635;
	fma.rn.f32 	%f638, %f630, %f620, %f637;
	add.rn.f32 	%f639, %f631, %f638;
	neg.f32 	%f640, %f631;
	add.rn.f32 	%f641, %f639, %f640;
	neg.f32 	%f642, %f641;
	add.rn.f32 	%f643, %f638, %f642;
	mov.f32 	%f644, 0f40000000;
	mul.rn.f32 	%f645, %f639, %f644;
	neg.f32 	%f646, %f645;
	fma.rn.f32 	%f647, %f639, 0f40000000, %f646;
	fma.rn.f32 	%f648, %f643, 0f40000000, %f647;
	cvt.rni.f32.f32 	%f649, %f645;
	sub.f32 	%f650, %f645, %f649;
	add.f32 	%f651, %f650, %f648;
	fma.rn.f32 	%f652, %f651, 0f391FCB8E, 0f3AAF85ED;
	fma.rn.f32 	%f653, %f652, %f651, 0f3C1D9856;
	fma.rn.f32 	%f654, %f653, %f651, 0f3D6357BB;
	fma.rn.f32 	%f655, %f654, %f651, 0f3E75FDEC;
	fma.rn.f32 	%f656, %f655, %f651, 0f3F317218;
	fma.rn.f32 	%f657, %f656, %f651, 0f3F800000;
	cvt.rzi.s32.f32 	%r91, %f649;
	setp.gt.f32 	%p131, %f649, 0f00000000;
	selp.b32 	%r92, 0, -2097152000, %p131;
	add.s32 	%r93, %r92, 2130706432;
	mov.b32 	%f658, %r93;
	mul.f32 	%f659, %f657, %f658;
	shl.b32 	%r94, %r91, 23;
	sub.s32 	%r95, %r94, %r92;
	mov.b32 	%f660, %r95;
	mul.f32 	%f661, %f659, %f660;
	abs.f32 	%f662, %f645;
	setp.gt.f32 	%p132, %f662, 0f43180000;
	setp.lt.f32 	%p133, %f645, 0f00000000;
	selp.f32 	%f663, 0f00000000, 0f7F800000, %p133;
	selp.f32 	%f101, %f663, %f661, %p132;
	setp.eq.f32 	%p134, %f99, 0f3F800000;
	cvt.u32.u64 	%r4, %rd324;
	mov.f32 	%f997, 0f3F800000;
	@%p134 bra 	$L__BB1_113;
	setp.num.f32 	%p135, %f100, %f100;
	@%p135 bra 	$L__BB1_111;
	mov.f32 	%f665, 0f40000000;
	add.rn.f32 	%f997, %f99, %f665;
	bra.uni 	$L__BB1_113;
$L__BB1_111:
	setp.neu.f32 	%p136, %f99, 0f00000000;
	setp.neu.f32 	%p137, %f100, 0f7F800000;
	and.pred  	%p138, %p136, %p137;
	mov.f32 	%f997, %f101;
	@%p138 bra 	$L__BB1_113;
	add.f32 	%f664, %f99, %f99;
	mov.b32 	%r96, %f664;
	and.b32  	%r97, %r96, 2147483647;
	mov.b32 	%f997, %r97;
$L__BB1_113:
	sub.f32 	%f105, %f1002, %f988;
	setp.eq.f32 	%p139, %f105, 0f3F800000;
	mov.f32 	%f998, 0f3F800000;
	@%p139 bra 	$L__BB1_118;
	abs.f32 	%f667, %f105;
	setp.num.f32 	%p140, %f667, %f667;
	@%p140 bra 	$L__BB1_116;
	mov.f32 	%f725, 0f40000000;
	add.rn.f32 	%f998, %f105, %f725;
	bra.uni 	$L__BB1_118;
$L__BB1_116:
	abs.f32 	%f668, %f105;
	setp.lt.f32 	%p141, %f668, 0f00800000;
	mul.f32 	%f670, %f668, 0f4B800000;
	selp.f32 	%f671, %f670, %f668, %p141;
	mov.b32 	%r98, %f671;
	add.s32 	%r99, %r98, -1060439283;
	and.b32  	%r100, %r99, -8388608;
	sub.s32 	%r101, %r98, %r100;
	mov.b32 	%f672, %r101;
	cvt.rn.f32.s32 	%f673, %r100;
	selp.f32 	%f674, 0fC1C00000, 0f00000000, %p141;
	fma.rn.f32 	%f675, %f673, 0f34000000, %f674;
	add.f32 	%f676, %f672, 0fBF800000;
	add.f32 	%f677, %f672, 0f3F800000;
	rcp.approx.ftz.f32 	%f678, %f677;
	add.f32 	%f679, %f676, %f676;
	mul.f32 	%f680, %f679, %f678;
	mul.f32 	%f681, %f680, %f680;
	neg.f32 	%f682, %f680;
	sub.f32 	%f683, %f676, %f680;
	add.f32 	%f684, %f683, %f683;
	fma.rn.f32 	%f685, %f682, %f676, %f684;
	mul.rn.f32 	%f686, %f678, %f685;
	fma.rn.f32 	%f687, %f681, 0f3A2C32E4, 0f3B52E7DB;
	fma.rn.f32 	%f688, %f687, %f681, 0f3C93BB73;
	fma.rn.f32 	%f689, %f688, %f681, 0f3DF6384F;
	mul.rn.f32 	%f690, %f689, %f681;
	fma.rn.f32 	%f691, %f680, 0f3FB8AA3B, %f675;
	mul.f32 	%f692, %f690, 0f40400000;
	sub.f32 	%f693, %f675, %f691;
	fma.rn.f32 	%f694, %f680, 0f3FB8AA3B, %f693;
	fma.rn.f32 	%f695, %f686, 0f3FB8AA3B, %f694;
	fma.rn.f32 	%f696, %f680, 0f32A55E34, %f695;
	fma.rn.f32 	%f697, %f692, %f686, %f696;
	fma.rn.f32 	%f698, %f690, %f680, %f697;
	add.rn.f32 	%f699, %f691, %f698;
	mov.f32 	%f700, 0f40000000;
	mul.rn.f32 	%f701, %f699, %f700;
	cvt.rni.f32.f32 	%f702, %f701;
	sub.f32 	%f703, %f701, %f702;
	neg.f32 	%f704, %f701;
	fma.rn.f32 	%f705, %f699, 0f40000000, %f704;
	neg.f32 	%f706, %f691;
	add.rn.f32 	%f707, %f699, %f706;
	neg.f32 	%f708, %f707;
	add.rn.f32 	%f709, %f698, %f708;
	fma.rn.f32 	%f710, %f709, 0f40000000, %f705;
	add.f32 	%f711, %f703, %f710;
	setp.gt.f32 	%p142, %f702, 0f00000000;
	selp.b32 	%r102, 0, -2097152000, %p142;
	setp.neu.f32 	%p143, %f105, 0f00000000;
	setp.neu.f32 	%p144, %f668, 0f7F800000;
	setp.lt.f32 	%p145, %f701, 0f00000000;
	selp.f32 	%f712, 0f00000000, 0f7F800000, %p145;
	abs.f32 	%f713, %f701;
	setp.gt.f32 	%p146, %f713, 0f43180000;
	cvt.rzi.s32.f32 	%r103, %f702;
	shl.b32 	%r104, %r103, 23;
	sub.s32 	%r105, %r104, %r102;
	mov.b32 	%f714, %r105;
	add.s32 	%r106, %r102, 2130706432;
	mov.b32 	%f715, %r106;
	fma.rn.f32 	%f716, %f711, 0f391FCB8E, 0f3AAF85ED;
	fma.rn.f32 	%f717, %f716, %f711, 0f3C1D9856;
	fma.rn.f32 	%f718, %f717, %f711, 0f3D6357BB;
	fma.rn.f32 	%f719, %f718, %f711, 0f3E75FDEC;
	fma.rn.f32 	%f720, %f719, %f711, 0f3F317218;
	fma.rn.f32 	%f721, %f720, %f711, 0f3F800000;
	mul.f32 	%f722, %f721, %f715;
	mul.f32 	%f723, %f722, %f714;
	selp.f32 	%f998, %f712, %f723, %p146;
	and.pred  	%p147, %p143, %p144;
	@%p147 bra 	$L__BB1_118;
	add.f32 	%f724, %f105, %f105;
	mov.b32 	%r107, %f724;
	and.b32  	%r108, %r107, 2147483647;
	mov.b32 	%f998, %r108;
$L__BB1_118:
	add.f32 	%f110, %f997, %f998;
	sub.f32 	%f111, %f1003, %f990;
	abs.f32 	%f112, %f111;
	setp.eq.f32 	%p148, %f111, 0f3F800000;
	mov.f32 	%f999, 0f3F800000;
	@%p148 bra 	$L__BB1_123;
	setp.num.f32 	%p149, %f112, %f112;
	@%p149 bra 	$L__BB1_121;
	mov.f32 	%f784, 0f40000000;
	add.rn.f32 	%f999, %f111, %f784;
	bra.uni 	$L__BB1_123;
$L__BB1_121:
	abs.f32 	%f727, %f111;
	setp.lt.f32 	%p150, %f727, 0f00800000;
	mul.f32 	%f729, %f727, 0f4B800000;
	selp.f32 	%f730, %f729, %f727, %p150;
	mov.b32 	%r109, %f730;
	add.s32 	%r110, %r109, -1060439283;
	and.b32  	%r111, %r110, -8388608;
	sub.s32 	%r112, %r109, %r111;
	mov.b32 	%f731, %r112;
	cvt.rn.f32.s32 	%f732, %r111;
	selp.f32 	%f733, 0fC1C00000, 0f00000000, %p150;
	fma.rn.f32 	%f734, %f732, 0f34000000, %f733;
	add.f32 	%f735, %f731, 0fBF800000;
	add.f32 	%f736, %f731, 0f3F800000;
	rcp.approx.ftz.f32 	%f737, %f736;
	add.f32 	%f738, %f735, %f735;
	mul.f32 	%f739, %f738, %f737;
	mul.f32 	%f740, %f739, %f739;
	neg.f32 	%f741, %f739;
	sub.f32 	%f742, %f735, %f739;
	add.f32 	%f743, %f742, %f742;
	fma.rn.f32 	%f744, %f741, %f735, %f743;
	mul.rn.f32 	%f745, %f737, %f744;
	fma.rn.f32 	%f746, %f740, 0f3A2C32E4, 0f3B52E7DB;
	fma.rn.f32 	%f747, %f746, %f740, 0f3C93BB73;
	fma.rn.f32 	%f748, %f747, %f740, 0f3DF6384F;
	mul.rn.f32 	%f749, %f748, %f740;
	fma.rn.f32 	%f750, %f739, 0f3FB8AA3B, %f734;
	mul.f32 	%f751, %f749, 0f40400000;
	sub.f32 	%f752, %f734, %f750;
	fma.rn.f32 	%f753, %f739, 0f3FB8AA3B, %f752;
	fma.rn.f32 	%f754, %f745, 0f3FB8AA3B, %f753;
	fma.rn.f32 	%f755, %f739, 0f32A55E34, %f754;
	fma.rn.f32 	%f756, %f751, %f745, %f755;
	fma.rn.f32 	%f757, %f749, %f739, %f756;
	add.rn.f32 	%f758, %f750, %f757;
	mov.f32 	%f759, 0f40000000;
	mul.rn.f32 	%f760, %f758, %f759;
	cvt.rni.f32.f32 	%f761, %f760;
	sub.f32 	%f762, %f760, %f761;
	neg.f32 	%f763, %f760;
	fma.rn.f32 	%f764, %f758, 0f40000000, %f763;
	neg.f32 	%f765, %f750;
	add.rn.f32 	%f766, %f758, %f765;
	neg.f32 	%f767, %f766;
	add.rn.f32 	%f768, %f757, %f767;
	fma.rn.f32 	%f769, %f768, 0f40000000, %f764;
	add.f32 	%f770, %f762, %f769;
	setp.gt.f32 	%p151, %f761, 0f00000000;
	selp.b32 	%r113, 0, -2097152000, %p151;
	setp.neu.f32 	%p152, %f111, 0f00000000;
	setp.neu.f32 	%p153, %f727, 0f7F800000;
	setp.lt.f32 	%p154, %f760, 0f00000000;
	selp.f32 	%f771, 0f00000000, 0f7F800000, %p154;
	abs.f32 	%f772, %f760;
	setp.gt.f32 	%p155, %f772, 0f43180000;
	cvt.rzi.s32.f32 	%r114, %f761;
	shl.b32 	%r115, %r114, 23;
	sub.s32 	%r116, %r115, %r113;
	mov.b32 	%f773, %r116;
	add.s32 	%r117, %r113, 2130706432;
	mov.b32 	%f774, %r117;
	fma.rn.f32 	%f775, %f770, 0f391FCB8E, 0f3AAF85ED;
	fma.rn.f32 	%f776, %f775, %f770, 0f3C1D9856;
	fma.rn.f32 	%f777, %f776, %f770, 0f3D6357BB;
	fma.rn.f32 	%f778, %f777, %f770, 0f3E75FDEC;
	fma.rn.f32 	%f779, %f778, %f770, 0f3F317218;
	fma.rn.f32 	%f780, %f779, %f770, 0f3F800000;
	mul.f32 	%f781, %f780, %f774;
	mul.f32 	%f782, %f781, %f773;
	selp.f32 	%f999, %f771, %f782, %p155;
	and.pred  	%p156, %p152, %p153;
	@%p156 bra 	$L__BB1_123;
	add.f32 	%f783, %f111, %f111;
	mov.b32 	%r118, %f783;
	and.b32  	%r119, %r118, 2147483647;
	mov.b32 	%f999, %r119;
$L__BB1_123:
	add.f32 	%f785, %f110, %f999;
	sqrt.rn.f32 	%f786, %f785;
	add.f32 	%f787, %f79, %f786;
	st.local.f32 	[%rd80+4], %f787;
	mov.b32 	%f1000, %r4;
	mov.u64 	%rd411, %rd68;
$L__BB1_124:
	add.s64 	%rd405, %rd405, 1;
	setp.eq.s64 	%p186, %rd405, 26;
	@%p186 bra 	$L__BB1_24;
	bra.uni 	$L__BB1_52;
$L__BB1_125:
	add.s64 	%rd413, %rd413, 1;
	setp.ne.s64 	%p195, %rd413, %rd411;
	@%p195 bra 	$L__BB1_47;
$L__BB1_126:
	setp.eq.f32 	%p196, %f1001, %f5;
	setp.eq.f32 	%p197, %f1002, %f6;
	and.pred  	%p198, %p196, %p197;
	setp.eq.f32 	%p199, %f1003, %f7;
	mov.b64 	%rd416, 1;
	and.pred  	%p200, %p198, %p199;
	@%p200 bra 	$L__BB1_135;
	mov.b64 	%rd414, 1;
$L__BB1_128:
	setp.eq.s64 	%p201, %rd411, 0;
	add.s64 	%rd416, %rd414, 1;
	shl.b64 	%rd338, %rd414, 4;
	add.s64 	%rd339, %rd6, %rd338;
	st.local.v2.f32 	[%rd339], {%f1001, %f1002};
	st.local.f32 	[%rd339+8], %f1003;
	@%p201 bra 	$L__BB1_135;
	mov.b64 	%rd415, 0;
$L__BB1_130:
	mad.lo.s64 	%rd92, %rd415, 48, %rd3;
	ld.local.f32 	%f972, [%rd92];
	setp.neu.f32 	%p202, %f972, %f1001;
	@%p202 bra 	$L__BB1_133;
	ld.local.f32 	%f973, [%rd92+4];
	setp.neu.f32 	%p203, %f973, %f1002;
	@%p203 bra 	$L__BB1_133;
	ld.local.f32 	%f974, [%rd92+8];
	setp.eq.f32 	%p204, %f974, %f1003;
	@%p204 bra 	$L__BB1_134;
$L__BB1_133:
	add.s64 	%rd415, %rd415, 1;
	setp.eq.s64 	%p205, %rd415, %rd411;
	@%p205 bra 	$L__BB1_135;
	bra.uni 	$L__BB1_130;
$L__BB1_134:
	.pragma "used_bytes_mask 4095";
	ld.local.v4.f32 	{%f1001, %f1002, %f1003, %f978}, [%rd92+16];
	setp.neu.f32 	%p206, %f1001, %f5;
	setp.neu.f32 	%p207, %f1002, %f6;
	or.pred  	%p208, %p206, %p207;
	setp.neu.f32 	%p209, %f1003, %f7;
	or.pred  	%p210, %p208, %p209;
	setp.lt.u64 	%p211, %rd414, 1023;
	and.pred  	%p212, %p210, %p211;
	mov.u64 	%rd414, %rd416;
	@%p212 bra 	$L__BB1_128;
$L__BB1_135:
	ld.param.u64 	%rd375, [_Z19parallelAStarKernelP7Point3DmS0_mfifS0_PmmPbmm_param_9];
	add.s64 	%rd95, %rd416, 1;
	shl.b64 	%rd341, %rd416, 4;
	add.s64 	%rd342, %rd6, %rd341;
	st.local.v2.f32 	[%rd342], {%f5, %f6};
	st.local.f32 	[%rd342+8], %f7;
	setp.gt.u64 	%p213, %rd95, %rd375;
	@%p213 bra 	$L__BB1_144;
	setp.eq.s64 	%p214, %rd95, 0;
	@%p214 bra 	$L__BB1_143;
	ld.param.u64 	%rd376, [_Z19parallelAStarKernelP7Point3DmS0_mfifS0_PmmPbmm_param_9];
	ld.param.u64 	%rd374, [_Z19parallelAStarKernelP7Point3DmS0_mfifS0_PmmPbmm_param_7];
	cvta.to.global.u64 	%rd96, %rd374;
	mul.lo.s64 	%rd97, %rd376, %rd7;
	and.b64  	%rd421, %rd95, 3;
	setp.lt.u64 	%p215, %rd416, 3;
	mov.b64 	%rd420, 0;
	@%p215 bra 	$L__BB1_140;
	and.b64  	%rd420, %rd95, -4;
	shl.b64 	%rd344, %rd97, 4;
	add.s64 	%rd345, %rd344, %rd96;
	add.s64 	%rd418, %rd345, 32;
	add.s64 	%rd347, %rd341, %rd6;
	add.s64 	%rd417, %rd347, -16;
	mov.u64 	%rd419, %rd420;
$L__BB1_139:
	ld.local.u64 	%rd348, [%rd417+16];
	ld.local.u64 	%rd349, [%rd417+24];
	mov.b64 	{%r156, %r157}, %rd349;
	st.global.u32 	[%rd418+-24], %r156;
	st.global.u64 	[%rd418+-32], %rd348;
	ld.local.u64 	%rd350, [%rd417+8];
	mov.b64 	{%r158, %r159}, %rd350;
	ld.local.u64 	%rd351, [%rd417];
	st.global.u64 	[%rd418+-16], %rd351;
	st.global.u32 	[%rd418+-8], %r158;
	ld.local.u64 	%rd352, [%rd417+-16];
	ld.local.u64 	%rd353, [%rd417+-8];
	mov.b64 	{%r160, %r161}, %rd353;
	st.global.u32 	[%rd418+8], %r160;
	st.global.u64 	[%rd418], %rd352;
	ld.local.u64 	%rd354, [%rd417+-24];
	mov.b64 	{%r162, %r163}, %rd354;
	ld.local.u64 	%rd355, [%rd417+-32];
	st.global.u64 	[%rd418+16], %rd355;
	st.global.u32 	[%rd418+24], %r162;
	add.s64 	%rd419, %rd419, -4;
	add.s64 	%rd418, %rd418, 64;
	add.s64 	%rd417, %rd417, -64;
	setp.ne.s64 	%p216, %rd419, 0;
	@%p216 bra 	$L__BB1_139;
$L__BB1_140:
	setp.eq.s64 	%p217, %rd421, 0;
	@%p217 bra 	$L__BB1_143;
	shl.b64 	%rd357, %rd420, 4;
	sub.s64 	%rd358, %rd341, %rd357;
	add.s64 	%rd423, %rd6, %rd358;
	add.s64 	%rd359, %rd420, %rd97;
	shl.b64 	%rd360, %rd359, 4;
	add.s64 	%rd422, %rd96, %rd360;
$L__BB1_142:
	.pragma "nounroll";
	ld.local.u64 	%rd361, [%rd423+8];
	mov.b64 	{%r164, %r165}, %rd361;
	ld.local.u64 	%rd362, [%rd423];
	st.global.u64 	[%rd422], %rd362;
	st.global.u32 	[%rd422+8], %r164;
	add.s64 	%rd423, %rd423, -16;
	add.s64 	%rd422, %rd422, 16;
	add.s64 	%rd421, %rd421, -1;
	setp.ne.s64 	%p218, %rd421, 0;
	@%p218 bra 	$L__BB1_142;
$L__BB1_143:
	shl.b64 	%rd363, %rd7, 3;
	add.s64 	%rd364, %rd2, %rd363;
	st.global.u64 	[%rd364], %rd95;
	add.s64 	%rd365, %rd1, %rd7;
	mov.b16 	%rs7, 1;
	st.global.u8 	[%rd365], %rs7;
	bra.uni 	$L__BB1_146;
$L__BB1_144:
	shl.b64 	%rd366, %rd7, 3;
	add.s64 	%rd367, %rd2, %rd366;
	mov.b64 	%rd368, 0;
	st.global.u64 	[%rd367], %rd368;
	add.s64 	%rd369, %rd1, %rd7;
	mov.b16 	%rs8, 0;
	st.global.u8 	[%rd369], %rs8;
	bra.uni 	$L__BB1_146;
$L__BB1_145:
	shl.b64 	%rd329, %rd7, 3;
	add.s64 	%rd330, %rd2, %rd329;
	mov.b64 	%rd331, 0;
	st.global.u64 	[%rd330], %rd331;
	add.s64 	%rd332, %rd1, %rd7;
	mov.b16 	%rs6, 0;
	st.global.u8 	[%rd332], %rs6;
$L__BB1_146:
	ret;

}
	// .globl	_ZN3cub18CUB_300001_SM_10006detail11EmptyKernelIvEEvv
.visible .entry _ZN3cub18CUB_300001_SM_10006detail11EmptyKernelIvEEvv()
{


	ret;

}
.func  (.param .b64 func_retval0) __internal_accurate_pow(
	.param .b64 __internal_accurate_pow_param_0
)
{
	.reg .pred 	%p<8>;
	.reg .b32 	%r<46>;
	.reg .b32 	%f<3>;
	.reg .b64 	%fd<109>;

	ld.param.f64 	%fd10, [__internal_accurate_pow_param_0];
	mov.f64 	%fd11, 0d4024000000000000;
	{
	.reg .b32 %temp; 
	mov.b64 	{%temp, %r8}, %fd11;
	}
	{
	.reg .b32 %temp; 
	mov.b64 	{%r9, %temp}, %fd11;
	}
	shr.u32 	%r10, %r8, 20;
	setp.lt.u32 	%p1, %r8, 1048576;
	mov.f64 	%fd12, 0d4384000000000000;
	{
	.reg .b32 %temp; 
	mov.b64 	{%temp, %r11}, %fd12;
	}
	{
	.reg .b32 %temp; 
	mov.b64 	{%r12, %temp}, %fd12;
	}
	shr.u32 	%r13, %r11, 20;
	add.s32 	%r14, %r13, -54;
	selp.b32 	%r15, %r12, %r9, %p1;
	selp.b32 	%r16, %r11, %r8, %p1;
	selp.b32 	%r1, %r14, %r10, %p1;
	add.s32 	%r45, %r1, -1023;
	and.b32  	%r17, %r16, -2146435073;
	or.b32  	%r18, %r17, 1072693248;
	mov.b64 	%fd107, {%r15, %r18};
	setp.lt.u32 	%p2, %r18, 1073127583;
	@%p2 bra 	$L__BB3_2;
	{
	.reg .b32 %temp; 
	mov.b64 	{%r19, %temp}, %fd107;
	}
	{
	.reg .b32 %temp; 
	mov.b64 	{%temp, %r20}, %fd107;
	}
	add.s32 	%r21, %r20, -1048576;
	mov.b64 	%fd107, {%r19, %r21};
	add.s32 	%r45, %r1, -1022;
$L__BB3_2:
	add.f64 	%fd13, %fd107, 0dBFF0000000000000;
	add.f64 	%fd14, %fd107, 0d3FF0000000000000;
	rcp.approx.ftz.f64 	%fd15, %fd14;
	neg.f64 	%fd16, %fd14;
	fma.rn.f64 	%fd17, %fd16, %fd15, 0d3FF0000000000000;
	fma.rn.f64 	%fd18, %fd17, %fd17, %fd17;
	fma.rn.f64 	%fd19, %fd18, %fd15, %fd15;
	mul.f64 	%fd20, %fd13, %fd19;
	fma.rn.f64 	%fd21, %fd13, %fd19, %fd20;
	mul.f64 	%fd22, %fd21, %fd21;
	fma.rn.f64 	%fd23, %fd22, 0d3EB0F5FF7D2CAFE2, 0d3ED0F5D241AD3B5A;
	fma.rn.f64 	%fd24, %fd23, %fd22, 0d3EF3B20A75488A3F;
	fma.rn.f64 	%fd25, %fd24, %fd22, 0d3F1745CDE4FAECD5;
	fma.rn.f64 	%fd26, %fd25, %fd22, 0d3F3C71C7258A578B;
	fma.rn.f64 	%fd27, %fd26, %fd22, 0d3F6249249242B910;
	fma.rn.f64 	%fd28, %fd27, %fd22, 0d3F89999999999DFB;
	sub.f64 	%fd29, %fd13, %fd21;
	add.f64 	%fd30, %fd29, %fd29;
	neg.f64 	%fd31, %fd21;
	fma.rn.f64 	%fd32, %fd31, %fd13, %fd30;
	mul.f64 	%fd33, %fd19, %fd32;
	fma.rn.f64 	%fd34, %fd22, %fd28, 0d3FB5555555555555;
	mov.f64 	%fd35, 0d3FB5555555555555;
	sub.f64 	%fd36, %fd35, %fd34;
	fma.rn.f64 	%fd37, %fd22, %fd28, %fd36;
	add.f64 	%fd38, %fd37, 0dBC46A4CB00B9E7B0;
	add.f64 	%fd39, %fd34, %fd38;
	sub.f64 	%fd40, %fd34, %fd39;
	add.f64 	%fd41, %fd38, %fd40;
	mul.rn.f64 	%fd42, %fd21, %fd21;
	neg.f64 	%fd43, %fd42;
	fma.rn.f64 	%fd44, %fd21, %fd21, %fd43;
	{
	.reg .b32 %temp; 
	mov.b64 	{%r22, %temp}, %fd33;
	}
	{
	.reg .b32 %temp; 
	mov.b64 	{%temp, %r23}, %fd33;
	}
	add.s32 	%r24, %r23, 1048576;
	mov.b64 	%fd45, {%r22, %r24};
	fma.rn.f64 	%fd46, %fd21, %fd45, %fd44;
	mul.rn.f64 	%fd47, %fd42, %fd21;
	neg.f64 	%fd48, %fd47;
	fma.rn.f64 	%fd49, %fd42, %fd21, %fd48;
	fma.rn.f64 	%fd50, %fd42, %fd33, %fd49;
	fma.rn.f64 	%fd51, %fd46, %fd21, %fd50;
	mul.rn.f64 	%fd52, %fd39, %fd47;
	neg.f64 	%fd53, %fd52;
	fma.rn.f64 	%fd54, %fd39, %fd47, %fd53;
	fma.rn.f64 	%fd55, %fd39, %fd51, %fd54;
	fma.rn.f64 	%fd56, %fd41, %fd47, %fd55;
	add.f64 	%fd57, %fd52, %fd56;
	sub.f64 	%fd58, %fd52, %fd57;
	add.f64 	%fd59, %fd56, %fd58;
	add.f64 	%fd60, %fd21, %fd57;
	sub.f64 	%fd61, %fd21, %fd60;
	add.f64 	%fd62, %fd57, %fd61;
	add.f64 	%fd63, %fd59, %fd62;
	add.f64 	%fd64, %fd33, %fd63;
	add.f64 	%fd65, %fd60, %fd64;
	sub.f64 	%fd66, %fd60, %fd65;
	add.f64 	%fd67, %fd64, %fd66;
	xor.b32  	%r25, %r45, -2147483648;
	mov.b32 	%r26, 1127219200;
	mov.b64 	%fd68, {%r25, %r26};
	mov.b32 	%r27, -2147483648;
	mov.b64 	%fd69, {%r27, %r26};
	sub.f64 	%fd70, %fd68, %fd69;
	fma.rn.f64 	%fd71, %fd70, 0d3FE62E42FEFA39EF, %fd65;
	fma.rn.f64 	%fd72, %fd70, 0dBFE62E42FEFA39EF, %fd71;
	sub.f64 	%fd73, %fd72, %fd65;
	sub.f64 	%fd74, %fd67, %fd73;
	fma.rn.f64 	%fd75, %fd70, 0d3C7ABC9E3B39803F, %fd74;
	add.f64 	%fd76, %fd71, %fd75;
	sub.f64 	%fd77, %fd71, %fd76;
	add.f64 	%fd78, %fd75, %fd77;
	{
	.reg .b32 %temp; 
	mov.b64 	{%temp, %r28}, %fd10;
	}
	{
	.reg .b32 %temp; 
	mov.b64 	{%r29, %temp}, %fd10;
	}
	shl.b32 	%r30, %r28, 1;
	setp.gt.u32 	%p3, %r30, -33554433;
	and.b32  	%r31, %r28, -15728641;
	selp.b32 	%r32, %r31, %r28, %p3;
	mov.b64 	%fd79, {%r29, %r32};
	mul.rn.f64 	%fd80, %fd76, %fd79;
	neg.f64 	%fd81, %fd80;
	fma.rn.f64 	%fd82, %fd76, %fd79, %fd81;
	fma.rn.f64 	%fd83, %fd78, %fd79, %fd82;
	add.f64 	%fd4, %fd80, %fd83;
	sub.f64 	%fd84, %fd80, %fd4;
	add.f64 	%fd5, %fd83, %fd84;
	fma.rn.f64 	%fd85, %fd4, 0d3FF71547652B82FE, 0d4338000000000000;
	{
	.reg .b32 %temp; 
	mov.b64 	{%r5, %temp}, %fd85;
	}
	mov.f64 	%fd86, 0dC338000000000000;
	add.rn.f64 	%fd87, %fd85, %fd86;
	fma.rn.f64 	%fd88, %fd87, 0dBFE62E42FEFA39EF, %fd4;
	fma.rn.f64 	%fd89, %fd87, 0dBC7ABC9E3B39803F, %fd88;
	fma.rn.f64 	%fd90, %fd89, 0d3E5ADE1569CE2BDF, 0d3E928AF3FCA213EA;
	fma.rn.f64 	%fd91, %fd90, %fd89, 0d3EC71DEE62401315;
	fma.rn.f64 	%fd92, %fd91, %fd89, 0d3EFA01997C89EB71;
	fma.rn.f64 	%fd93, %fd92, %fd89, 0d3F2A01A014761F65;
	fma.rn.f64 	%fd94, %fd93, %fd89, 0d3F56C16C1852B7AF;
	fma.rn.f64 	%fd95, %fd94, %fd89, 0d3F81111111122322;
	fma.rn.f64 	%fd96, %fd95, %fd89, 0d3FA55555555502A1;
	fma.rn.f64 	%fd97, %fd96, %fd89, 0d3FC5555555555511;
	fma.rn.f64 	%fd98, %fd97, %fd89, 0d3FE000000000000B;
	fma.rn.f64 	%fd99, %fd98, %fd89, 0d3FF0000000000000;
	fma.rn.f64 	%fd100, %fd99, %fd89, 0d3FF0000000000000;
	{
	.reg .b32 %temp; 
	mov.b64 	{%r6, %temp}, %fd100;
	}
	{
	.reg .b32 %temp; 
	mov.b64 	{%temp, %r7}, %fd100;
	}
	shl.b32 	%r33, %r5, 20;
	add.s32 	%r34, %r33, %r7;
	mov.b64 	%fd108, {%r6, %r34};
	{
	.reg .b32 %temp; 
	mov.b64 	{%temp, %r35}, %fd4;
	}
	mov.b32 	%f2, %r35;
	abs.f32 	%f1, %f2;
	setp.lt.f32 	%p4, %f1, 0f4086232B;
	@%p4 bra 	$L__BB3_5;
	setp.lt.f64 	%p5, %fd4, 0d0000000000000000;
	add.f64 	%fd101, %fd4, 0d7FF0000000000000;
	selp.f64 	%fd108, 0d0000000000000000, %fd101, %p5;
	setp.geu.f32 	%p6, %f1, 0f40874800;
	@%p6 bra 	$L__BB3_5;
	shr.u32 	%r36, %r5, 31;
	add.s32 	%r37, %r5, %r36;
	shr.s32 	%r38, %r37, 1;
	shl.b32 	%r39, %r38, 20;
	add.s32 	%r40, %r7, %r39;
	mov.b64 	%fd102, {%r6, %r40};
	sub.s32 	%r41, %r5, %r38;
	shl.b32 	%r42, %r41, 20;
	add.s32 	%r43, %r42, 1072693248;
	mov.b32 	%r44, 0;
	mov.b64 	%fd103, {%r44, %r43};
	mul.f64 	%fd108, %fd103, %fd102;
$L__BB3_5:
	abs.f64 	%fd104, %fd108;
	setp.eq.f64 	%p7, %fd104, 0d7FF0000000000000;
	fma.rn.f64 	%fd105, %fd108, %fd5, %fd108;
	selp.f64 	%fd106, %fd108, %fd105, %p7;
	st.param.f64 	[func_retval0], %fd106;
	ret;

}


// ===== COMPILED SASS (sm_100) =====

	.target	sm_100

	.elftype	@"ET_EXEC"


//--------------------- .note.nv.tkinfo           --------------------------
	.section	.note.nv.tkinfo,"",@"SHT_NOTE"
	.sectionflags	@"SHF_NOTE_NV_TKINFO"
	.tkinfo
        /*0018*/ 	.word	0x00000002
        /*0030*/ 	.string	""
        /*0030*/ 	.string	"ptxas"
        /*0030*/ 	.string	"Cuda compilation tools, release 13.0, V13.0.88"
        /*0030*/ 	.string	"Build cuda_13.0.r13.0/compiler.36424714_0"
        /*0030*/ 	.string	"-arch sm_100 -m 64 "



//--------------------- .note.nv.cuinfo           --------------------------
	.section	.note.nv.cuinfo,"",@"SHT_NOTE"
	.sectionflags	@"SHF_NOTE_NV_CUINFO"
        /*0018*/ 	.short	0x0002
        /*001a*/ 	.short	0x0064
        /*001c*/ 	.short	0x0082
	.zero		2


//--------------------- .nv.info                  --------------------------
	.section	.nv.info,"",@"SHT_CUDA_INFO"
	.align	4


	//----- nvinfo : EIATTR_REGCOUNT
	.align		4
        /*0000*/ 	.byte	0x04, 0x2f
        /*0002*/ 	.short	(.L_51 - .L_50)
	.align		4
.L_50:
        /*0004*/ 	.word	index@(_Z25generateValidPointsKernelP7Point3DPmfffffffiS0_mm)
        /*0008*/ 	.word	0x00000030


	//----- nvinfo : EIATTR_FRAME_SIZE
	.align		4
.L_51:
        /*000c*/ 	.byte	0x04, 0x11
        /*000e*/ 	.short	(.L_53 - .L_52)
	.align		4
.L_52:
        /*0010*/ 	.word	index@($_Z25generateValidPointsKernelP7Point3DPmfffffffiS0_mm$__internal_accurate_pow)
        /*0014*/ 	.word	0x00000028


	//----- nvinfo : EIATTR_FRAME_SIZE
	.align		4
.L_53:
        /*0018*/ 	.byte	0x04, 0x11
        /*001a*/ 	.short	(.L_55 - .L_54)
	.align		4
.L_54:
        /*001c*/ 	.word	index@($__internal_3_$__cuda_sm3x_div_rn_noftz_f32_slowpath)
        /*0020*/ 	.word	0x00000028


	//----- nvinfo : EIATTR_FRAME_SIZE
	.align		4
.L_55:
        /*0024*/ 	.byte	0x04, 0x11
        /*0026*/ 	.short	(.L_57 - .L_56)
	.align		4
.L_56:
        /*0028*/ 	.word	index@($__internal_2_$__cuda_sm20_div_u64)
        /*002c*/ 	.word	0x00000028


	//----- nvinfo : EIATTR_FRAME_SIZE
	.align		4
.L_57:
        /*0030*/ 	.byte	0x04, 0x11
        /*0032*/ 	.short	(.L_59 - .L_58)
	.align		4
.L_58:
        /*0034*/ 	.word	index@(_Z25generateValidPointsKernelP7Point3DPmfffffffiS0_mm)
        /*0038*/ 	.word	0x00000028


	//----- nvinfo : EIATTR_REGCOUNT
	.align		4
.L_59:
        /*003c*/ 	.byte	0x04, 0x2f
        /*003e*/ 	.short	(.L_61 - .L_60)
	.align		4
.L_60:
        /*0040*/ 	.word	index@(_Z19parallelAStarKernelP7Point3DmS0_mfifS0_PmmPbmm)
        /*0044*/ 	.word	0x00000042


	//----- nvinfo : EIATTR_FRAME_SIZE
	.align		4
.L_61:
        /*0048*/ 	.byte	0x04, 0x11
        /*004a*/ 	.short	(.L_63 - .L_62)
	.align		4
.L_62:
        /*004c*/ 	.word	index@($_Z19parallelAStarKernelP7Point3DmS0_mfifS0_PmmPbmm$__internal_accurate_pow)
        /*0050*/ 	.word	0x0001e140


	//----- nvinfo : EIATTR_FRAME_SIZE
	.align		4
.L_63:
        /*0054*/ 	.byte	0x04, 0x11
        /*0056*/ 	.short	(.L_65 - .L_64)
	.align		4
.L_64:
        /*0058*/ 	.word	index@($__internal_1_$__cuda_sm3x_div_rn_noftz_f32_slowpath)
        /*005c*/ 	.word	0x0001e140


	//----- nvinfo : EIATTR_FRAME_SIZE
	.align		4
.L_65:
        /*0060*/ 	.byte	0x04, 0x11
        /*0062*/ 	.short	(.L_67 - .L_66)
	.align		4
.L_66:
        /*0064*/ 	.word	index@($__internal_0_$__cuda_sm20_sqrt_rn_f32_slowpath)
        /*0068*/ 	.word	0x0001e140


	//----- nvinfo : EIATTR_FRAME_SIZE
	.align		4
.L_67:
        /*006c*/ 	.byte	0x04, 0x11
        /*006e*/ 	.short	(.L_69 - .L_68)
	.align		4
.L_68:
        /*0070*/ 	.word	index@(_Z19parallelAStarKernelP7Point3DmS0_mfifS0_PmmPbmm)
        /*0074*/ 	.word	0x0001e140


	//----- nvinfo : EIATTR_REGCOUNT
	.align		4
.L_69:
        /*0078*/ 	.byte	0x04, 0x2f
        /*007a*/ 	.short	(.L_71 - .L_70)
	.align		4
.L_70:
        /*007c*/ 	.word	index@(_ZN3cub18CUB_300001_SM_10006detail11EmptyKernelIvEEvv)
        /*0080*/ 	.word	0x00000004


	//----- nvinfo : EIATTR_FRAME_SIZE
	.align		4
.L_71:
        /*0084*/ 	.byte	0x04, 0x11
        /*0086*/ 	.short	(.L_73 - .L_72)
	.align		4
.L_72:
        /*0088*/ 	.word	index@(_ZN3cub18CUB_300001_SM_10006detail11EmptyKernelIvEEvv)
        /*008c*/ 	.word	0x00000000


	//----- nvinfo : EIATTR_MIN_STACK_SIZE
	.align		4
.L_73:
        /*0090*/ 	.byte	0x04, 0x12
        /*0092*/ 	.short	(.L_75 - .L_74)
	.align		4
.L_74:
        /*0094*/ 	.word	index@(_ZN3cub18CUB_300001_SM_10006detail11EmptyKernelIvEEvv)
        /*0098*/ 	.word	0x00000000


	//----- nvinfo : EIATTR_MIN_STACK_SIZE
	.align		4
.L_75:
        /*009c*/ 	.byte	0x04, 0x12
        /*009e*/ 	.short	(.L_77 - .L_76)
	.align		4
.L_76:
        /*00a0*/ 	.word	index@(_Z19parallelAStarKernelP7Point3DmS0_mfifS0_PmmPbmm)
        /*00a4*/ 	.word	0x0001e140


	//----- nvinfo : EIATTR_MIN_STACK_SIZE
	.align		4
.L_77:
        /*00a8*/ 	.byte	0x04, 0x12
        /*00aa*/ 	.short	(.L_79 - .L_78)
	.align		4
.L_78:
        /*00ac*/ 	.word	index@(_Z25generateValidPointsKernelP7Point3DPmfffffffiS0_mm)
        /*00b0*/ 	.word	0x00000028
.L_79:


//--------------------- .nv.compat                --------------------------
	.section	.nv.compat,"",@"SHT_CUDA_COMPAT_INFO"
	.align	4
        /*0000*/ 	.byte	0x02, 0x09, 0x00, 0x00, 0x02, 0x02, 0x01, 0x00, 0x02, 0x05, 0x05, 0x00, 0x03, 0x07, 0x01, 0x01
        /*0010*/ 	.byte	0x02, 0x03, 0x00, 0x00, 0x02, 0x06, 0x01, 0x00, 0x04, 0x0b, 0x08, 0x00, 0x01, 0x00, 0x00, 0x00
        /*0020*/ 	.byte	0x00, 0x00, 0x00, 0x00


//--------------------- .nv.info._ZN3cub18CUB_300001_SM_10006detail11EmptyKernelIvEEvv --------------------------
	.section	.nv.info._ZN3cub18CUB_300001_SM_10006detail11EmptyKernelIvEEvv,"",@"SHT_CUDA_INFO"
	.sectionflags	@""
	.align	4


	//----- nvinfo : EIATTR_CUDA_API_VERSION
	.align		4
        /*0000*/ 	.byte	0x04, 0x37
        /*0002*/ 	.short	(.L_81 - .L_80)
.L_80:
        /*0004*/ 	.word	0x00000082


	//----- nvinfo : EIATTR_SPARSE_MMA_MASK
	.align		4
.L_81:
        /*0008*/ 	.byte	0x03, 0x50
        /*000a*/ 	.short	0x0000


	//----- nvinfo : EIATTR_MAXREG_COUNT
	.align		4
        /*000c*/ 	.byte	0x03, 0x1b
        /*000e*/ 	.short	0x00ff


	//----- nvinfo : EIATTR_MERCURY_ISA_VERSION
	.align		4
        /*0010*/ 	.byte	0x03, 0x5f
        /*0012*/ 	.short	0x0101


	//----- nvinfo : EIATTR_VRC_CTA_INIT_COUNT
	.align		4
        /*0014*/ 	.byte	0x02, 0x4a
	.zero		1
	.zero		1


	//----- nvinfo : EIATTR_EXIT_INSTR_OFFSETS
	.align		4
        /*0018*/ 	.byte	0x04, 0x1c
        /*001a*/ 	.short	(.L_83 - .L_82)


	//   ....[0]....
.L_82:
        /*001c*/ 	.word	0x00000010


	//----- nvinfo : EIATTR_SW_WAR
	.align		4
.L_83:
        /*0020*/ 	.byte	0x04, 0x36
        /*0022*/ 	.short	(.L_85 - .L_84)
.L_84:
        /*0024*/ 	.word	0x00000008
.L_85:


//--------------------- .nv.info._Z19parallelAStarKernelP7Point3DmS0_mfifS0_PmmPbmm --------------------------
	.section	.nv.info._Z19parallelAStarKernelP7Point3DmS0_mfifS0_PmmPbmm,"",@"SHT_CUDA_INFO"
	.sectionflags	@""
	.align	4


	//----- nvinfo : EIATTR_CUDA_API_VERSION
	.align		4
        /*0000*/ 	.byte	0x04, 0x37
        /*0002*/ 	.short	(.L_87 - .L_86)
.L_86:
        /*0004*/ 	.word	0x00000082


	//----- nvinfo : EIATTR_KPARAM_INFO
	.align		4
.L_87:
        /*0008*/ 	.byte	0x04, 0x17
        /*000a*/ 	.short	(.L_89 - .L_88)
.L_88:
        /*000c*/ 	.word	0x00000000
        /*0010*/ 	.short	0x000c
        /*0012*/ 	.short	0x0058
        /*0014*/ 	.byte	0x00, 0xf0, 0x21, 0x00


	//----- nvinfo : EIATTR_KPARAM_INFO
	.align		4
.L_89:
        /*0018*/ 	.byte	0x04, 0x17
        /*001a*/ 	.short	(.L_91 - .L_90)
.L_90:
        /*001c*/ 	.word	0x00000000
        /*0020*/ 	.short	0x000b
        /*0022*/ 	.short	0x0050
        /*0024*/ 	.byte	0x00, 0xf0, 0x21, 0x00


	//----- nvinfo : EIATTR_KPARAM_INFO
	.align		4
.L_91:
        /*0028*/ 	.byte	0x04, 0x17
        /*002a*/ 	.short	(.L_93 - .L_92)
.L_92:
        /*002c*/ 	.word	0x00000000
        /*0030*/ 	.short	0x000a
        /*0032*/ 	.short	0x0048
        /*0034*/ 	.byte	0x00, 0xf5, 0x21, 0x00


	//----- nvinfo : EIATTR_KPARAM_INFO
	.align		4
.L_93:
        /*0038*/ 	.byte	0x04, 0x17
        /*003a*/ 	.short	(.L_95 - .L_94)
.L_94:
        /*003c*/ 	.word	0x00000000
        /*0040*/ 	.short	0x0009
        /*0042*/ 	.short	0x0040
        /*0044*/ 	.byte	0x00, 0xf0, 0x21, 0x00


	//----- nvinfo : EIATTR_KPARAM_INFO
	.align		4
.L_95:
        /*0048*/ 	.byte	0x04, 0x17
        /*004a*/ 	.short	(.L_97 - .L_96)
.L_96:
        /*004c*/ 	.word	0x00000000
        /*0050*/ 	.short	0x0008
        /*0052*/ 	.short	0x0038
        /*0054*/ 	.byte	0x00, 0xf5, 0x21, 0x00


	//----- nvinfo : EIATTR_KPARAM_INFO
	.align		4
.L_97:
        /*0058*/ 	.byte	0x04, 0x17
        /*005a*/ 	.short	(.L_99 - .L_98)
.L_98:
        /*005c*/ 	.word	0x00000000
        /*0060*/ 	.short	0x0007
        /*0062*/ 	.short	0x0030
        /*0064*/ 	.byte	0x00, 0xf5, 0x21, 0x00


	//----- nvinfo : EIATTR_KPARAM_INFO
	.align		4
.L_99:
        /*0068*/ 	.byte	0x04, 0x17
        /*006a*/ 	.short	(.L_101 - .L_100)
.L_100:
        /*006c*/ 	.word	0x00000000
        /*0070*/ 	.short	0x0006
        /*0072*/ 	.short	0x0028
        /*0074*/ 	.byte	0x00, 0xf0, 0x11, 0x00


	//----- nvinfo : EIATTR_KPARAM_INFO
	.align		4
.L_101:
        /*0078*/ 	.byte	0x04, 0x17
        /*007a*/ 	.short	(.L_103 - .L_102)
.L_102:
        /*007c*/ 	.word	0x00000000
        /*0080*/ 	.short	0x0005
        /*0082*/ 	.short	0x0024
        /*0084*/ 	.byte	0x00, 0xf0, 0x11, 0x00


	//----- nvinfo : EIATTR_KPARAM_INFO
	.align		4
.L_103:
        /*0088*/ 	.byte	0x04, 0x17
        /*008a*/ 	.short	(.L_105 - .L_104)
.L_104:
        /*008c*/ 	.word	0x00000000
        /*0090*/ 	.short	0x0004
        /*0092*/ 	.short	0x0020
        /*0094*/ 	.byte	0x00, 0xf0, 0x11, 0x00


	//----- nvinfo : EIATTR_KPARAM_INFO
	.align		4
.L_105:
        /*0098*/ 	.byte	0x04, 0x17
        /*009a*/ 	.short	(.L_107 - .L_106)
.L_106:
        /*009c*/ 	.word	0x00000000
        /*00a0*/ 	.short	0x0003
        /*00a2*/ 	.short	0x0018
        /*00a4*/ 	.byte	0x00, 0xf0, 0x21, 0x00


	//----- nvinfo : EIATTR_KPARAM_INFO
	.align		4
.L_107:
        /*00a8*/ 	.byte	0x04, 0x17
        /*00aa*/ 	.short	(.L_109 - .L_108)
.L_108:
        /*00ac*/ 	.word	0x00000000
        /*00b0*/ 	.short	0x0002
        /*00b2*/ 	.short	0x0010
        /*00b4*/ 	.byte	0x00, 0xf5, 0x21, 0x00


	//----- nvinfo : EIATTR_KPARAM_INFO
	.align		4
.L_109:
        /*00b8*/ 	.byte	0x04, 0x17
        /*00ba*/ 	.short	(.L_111 - .L_110)
.L_110:
        /*00bc*/ 	.word	0x00000000
        /*00c0*/ 	.short	0x0001
        /*00c2*/ 	.short	0x0008
        /*00c4*/ 	.byte	0x00, 0xf0, 0x21, 0x00


	//----- nvinfo : EIATTR_KPARAM_INFO
	.align		4
.L_111:
        /*00c8*/ 	.byte	0x04, 0x17
        /*00ca*/ 	.short	(.L_113 - .L_112)
.L_112:
        /*00cc*/ 	.word	0x00000000
        /*00d0*/ 	.short	0x0000
        /*00d2*/ 	.short	0x0000
        /*00d4*/ 	.byte	0x00, 0xf5, 0x21, 0x00


	//----- nvinfo : EIATTR_SPARSE_MMA_MASK
	.align		4
.L_113:
        /*00d8*/ 	.byte	0x03, 0x50
        /*00da*/ 	.short	0x0000


	//----- nvinfo : EIATTR_MAXREG_COUNT
	.align		4
        /*00dc*/ 	.byte	0x03, 0x1b
        /*00de*/ 	.short	0x00ff


	//----- nvinfo : EIATTR_MERCURY_ISA_VERSION
	.align		4
        /*00e0*/ 	.byte	0x03, 0x5f
        /*00e2*/ 	.short	0x0101


	//----- nvinfo : EIATTR_UNUSED_LOAD_BYTE_OFFSET
	.align		4
        /*00e4*/ 	.byte	0x04, 0x44
        /*00e6*/ 	.short	(.L_115 - .L_114)


	//   ....[0]....
.L_114:
        /*00e8*/ 	.word	0x000004b0
        /*00ec*/ 	.word	0x00000fff


	//   ....[1]....
        /*00f0*/ 	.word	0x000004c0
        /*00f4*/ 	.word	0x00000fff


	//----- nvinfo : EIATTR_VRC_CTA_INIT_COUNT
	.align		4
.L_115:
        /*00f8*/ 	.byte	0x02, 0x4a
	.zero		1
	.zero		1


	//----- nvinfo : EIATTR_EXIT_INSTR_OFFSETS
	.align		4
        /*00fc*/ 	.byte	0x04, 0x1c
        /*00fe*/ 	.short	(.L_117 - .L_116)


	//   ....[0]....
.L_116:
        /*0100*/ 	.word	0x00000090


	//   ....[1]....
        /*0104*/ 	.word	0x00000180


	//   ....[2]....
        /*0108*/ 	.word	0x00000450


	//   ....[3]....
        /*010c*/ 	.word	0x00007a20


	//   ....[4]....
        /*0110*/ 	.word	0x00009040


	//   ....[5]....
        /*0114*/ 	.word	0x000090d0


	//----- nvinfo : EIATTR_CRS_STACK_SIZE
	.align		4
.L_117:
        /*0118*/ 	.byte	0x04, 0x1e
        /*011a*/ 	.short	(.L_119 - .L_118)
.L_118:
        /*011c*/ 	.word	0x00000000


	//----- nvinfo : EIATTR_CBANK_PARAM_SIZE
	.align		4
.L_119:
        /*0120*/ 	.byte	0x03, 0x19
        /*0122*/ 	.short	0x0060


	//----- nvinfo : EIATTR_PARAM_CBANK
	.align		4
        /*0124*/ 	.byte	0x04, 0x0a
        /*0126*/ 	.short	(.L_121 - .L_120)
	.align		4
.L_120:
        /*0128*/ 	.word	index@(.nv.constant0._Z19parallelAStarKernelP7Point3DmS0_mfifS0_PmmPbmm)
        /*012c*/ 	.short	0x0380
        /*012e*/ 	.short	0x0060


	//----- nvinfo : EIATTR_SW_WAR
	.align		4
.L_121:
        /*0130*/ 	.byte	0x04, 0x36
        /*0132*/ 	.short	(.L_123 - .L_122)
.L_122:
        /*0134*/ 	.word	0x00000008
.L_123:


//--------------------- .nv.info._Z25generateValidPointsKernelP7Point3DPmfffffffiS0_mm --------------------------
	.section	.nv.info._Z25generateValidPointsKernelP7Point3DPmfffffffiS0_mm,"",@"SHT_CUDA_INFO"
	.sectionflags	@""
	.align	4


	//----- nvinfo : EIATTR_CUDA_API_VERSION
	.align		4
        /*0000*/ 	.byte	0x04, 0x37
        /*0002*/ 	.short	(.L_125 - .L_124)
.L_124:
        /*0004*/ 	.word	0x00000082


	//----- nvinfo : EIATTR_KPARAM_INFO
	.align		4
.L_125:
        /*0008*/ 	.byte	0x04, 0x17
        /*000a*/ 	.short	(.L_127 - .L_126)
.L_126:
        /*000c*/ 	.word	0x00000000
        /*0010*/ 	.short	0x000c
        /*0012*/ 	.short	0x0040
        /*0014*/ 	.byte	0x00, 0xf0, 0x21, 0x00


	//----- nvinfo : EIATTR_KPARAM_INFO
	.align		4
.L_127:
        /*0018*/ 	.byte	0x04, 0x17
        /*001a*/ 	.short	(.L_129 - .L_128)
.L_128:
        /*001c*/ 	.word	0x00000000
        /*0020*/ 	.short	0x000b
        /*0022*/ 	.short	0x0038
        /*0024*/ 	.byte	0x00, 0xf0, 0x21, 0x00


	//----- nvinfo : EIATTR_KPARAM_INFO
	.align		4
.L_129:
        /*0028*/ 	.byte	0x04, 0x17
        /*002a*/ 	.short	(.L_131 - .L_130)
.L_130:
        /*002c*/ 	.word	0x00000000
        /*0030*/ 	.short	0x000a
        /*0032*/ 	.short	0x0030
        /*0034*/ 	.byte	0x00, 0xf5, 0x21, 0x00


	//----- nvinfo : EIATTR_KPARAM_INFO
	.align		4
.L_131:
        /*0038*/ 	.byte	0x04, 0x17
        /*003a*/ 	.short	(.L_133 - .L_132)
.L_132:
        /*003c*/ 	.word	0x00000000
        /*0040*/ 	.short	0x0009
        /*0042*/ 	.short	0x002c
        /*0044*/ 	.byte	0x00, 0xf0, 0x11, 0x00


	//----- nvinfo : EIATTR_KPARAM_INFO
	.align		4
.L_133:
        /*0048*/ 	.byte	0x04, 0x17
        /*004a*/ 	.short	(.L_135 - .L_134)
.L_134:
        /*004c*/ 	.word	0x00000000
        /*0050*/ 	.short	0x0008
        /*0052*/ 	.short	0x0028
        /*0054*/ 	.byte	0x00, 0xf0, 0x11, 0x00


	//----- nvinfo : EIATTR_KPARAM_INFO
	.align		4
.L_135:
        /*0058*/ 	.byte	0x04, 0x17
        /*005a*/ 	.short	(.L_137 - .L_136)
.L_136:
        /*005c*/ 	.word	0x00000000
        /*0060*/ 	.short	0x0007
        /*0062*/ 	.short	0x0024
        /*0064*/ 	.byte	0x00, 0xf0, 0x11, 0x00


	//----- nvinfo : EIATTR_KPARAM_INFO
	.align		4
.L_137:
        /*0068*/ 	.byte	0x04, 0x17
        /*006a*/ 	.short	(.L_139 - .L_138)
.L_138:
        /*006c*/ 	.word	0x00000000
        /*0070*/ 	.short	0x0006
        /*0072*/ 	.short	0x0020
        /*0074*/ 	.byte	0x00, 0xf0, 0x11, 0x00


	//----- nvinfo : EIATTR_KPARAM_INFO
	.align		4
.L_139:
        /*0078*/ 	.byte	0x04, 0x17
        /*007a*/ 	.short	(.L_141 - .L_140)
.L_140:
        /*007c*/ 	.word	0x00000000
        /*0080*/ 	.short	0x0005
        /*0082*/ 	.short	0x001c
        /*0084*/ 	.byte	0x00, 0xf0, 0x11, 0x00


	//----- nvinfo : EIATTR_KPARAM_INFO
	.align		4
.L_141:
        /*0088*/ 	.byte	0x04, 0x17
        /*008a*/ 	.short	(.L_143 - .L_142)
.L_142:
        /*008c*/ 	.word	0x00000000
        /*0090*/ 	.short	0x0004
        /*0092*/ 	.short	0x0018
        /*0094*/ 	.byte	0x00, 0xf0, 0x11, 0x00


	//----- nvinfo : EIATTR_KPARAM_INFO
	.align		4
.L_143:
        /*0098*/ 	.byte	0x04, 0x17
        /*009a*/ 	.short	(.L_145 - .L_144)
.L_144:
        /*009c*/ 	.word	0x00000000
        /*00a0*/ 	.short	0x0003
        /*00a2*/ 	.short	0x0014
        /*00a4*/ 	.byte	0x00, 0xf0, 0x11, 0x00


	//----- nvinfo : EIATTR_KPARAM_INFO
	.align		4
.L_145:
        /*00a8*/ 	.byte	0x04, 0x17
        /*00aa*/ 	.short	(.L_147 - .L_146)
.L_146:
        /*00ac*/ 	.word	0x00000000
        /*00b0*/ 	.short	0x0002
        /*00b2*/ 	.short	0x0010
        /*00b4*/ 	.byte	0x00, 0xf0, 0x11, 0x00


	//----- nvinfo : EIATTR_KPARAM_INFO
	.align		4
.L_147:
        /*00b8*/ 	.byte	0x04, 0x17
        /*00ba*/ 	.short	(.L_149 - .L_148)
.L_148:
        /*00bc*/ 	.word	0x00000000
        /*00c0*/ 	.short	0x0001
        /*00c2*/ 	.short	0x0008
        /*00c4*/ 	.byte	0x00, 0xf5, 0x21, 0x00


	//----- nvinfo : EIATTR_KPARAM_INFO
	.align		4
.L_149:
        /*00c8*/ 	.byte	0x04, 0x17
        /*00ca*/ 	.short	(.L_151 - .L_150)
.L_150:
        /*00cc*/ 	.word	0x00000000
        /*00d0*/ 	.short	0x0000
        /*00d2*/ 	.short	0x0000
        /*00d4*/ 	.byte	0x00, 0xf5, 0x21, 0x00


	//----- nvinfo : EIATTR_SPARSE_MMA_MASK
	.align		4
.L_151:
        /*00d8*/ 	.byte	0x03, 0x50
        /*00da*/ 	.short	0x0000


	//----- nvinfo : EIATTR_MAXREG_COUNT
	.align		4
        /*00dc*/ 	.byte	0x03, 0x1b
        /*00de*/ 	.short	0x00ff


	//----- nvinfo : EIATTR_EXTERNS
	.align		4
        /*00e0*/ 	.byte	0x04, 0x0f
        /*00e2*/ 	.short	(.L_153 - .L_152)


	//   ....[0]....
	.align		4
.L_152:
        /*00e4*/ 	.word	index@(vprintf)


	//----- nvinfo : EIATTR_MERCURY_ISA_VERSION
	.align		4
.L_153:
        /*00e8*/ 	.byte	0x03, 0x5f
        /*00ea*/ 	.short	0x0101


	//----- nvinfo : EIATTR_INT_WARP_WIDE_INSTR_OFFSETS
	.align		4
        /*00ec*/ 	.byte	0x04, 0x31
        /*00ee*/ 	.short	(.L_155 - .L_154)


	//   ....[0]....
.L_154:
        /*00f0*/ 	.word	0x000020c0


	//   ....[1]....
        /*00f4*/ 	.word	0x000021f0


	//   ....[2]....
        /*00f8*/ 	.word	0x00002200


	//----- nvinfo : EIATTR_VRC_CTA_INIT_COUNT
	.align		4
.L_155:
        /*00fc*/ 	.byte	0x02, 0x4a
	.zero		1
	.zero		1


	//----- nvinfo : EIATTR_SYSCALL_OFFSETS
	.align		4
        /*0100*/ 	.byte	0x04, 0x46
        /*0102*/ 	.short	(.L_157 - .L_156)


	//   ....[0]....
.L_156:
        /*0104*/ 	.word	0x00000210


	//   ....[1]....
        /*0108*/ 	.word	0x00000720


	//   ....[2]....
        /*010c*/ 	.word	0x000010d0


	//   ....[3]....
        /*0110*/ 	.word	0x00001e80


	//   ....[4]....
        /*0114*/ 	.word	0x00002420


	//----- nvinfo : EIATTR_EXIT_INSTR_OFFSETS
	.align		4
.L_157:
        /*0118*/ 	.byte	0x04, 0x1c
        /*011a*/ 	.short	(.L_159 - .L_158)


	//   ....[0]....
.L_158:
        /*011c*/ 	.word	0x00000760


	//   ....[1]....
        /*0120*/ 	.word	0x00002490


	//----- nvinfo : EIATTR_CRS_STACK_SIZE
	.align		4
.L_159:
        /*0124*/ 	.byte	0x04, 0x1e
        /*0126*/ 	.short	(.L_161 - .L_160)
.L_160:
        /*0128*/ 	.word	0x00000000


	//----- nvinfo : EIATTR_CBANK_PARAM_SIZE
	.align		4
.L_161:
        /*012c*/ 	.byte	0x03, 0x19
        /*012e*/ 	.short	0x0048


	//----- nvinfo : EIATTR_PARAM_CBANK
	.align		4
        /*0130*/ 	.byte	0x04, 0x0a
        /*0132*/ 	.short	(.L_163 - .L_162)
	.align		4
.L_162:
        /*0134*/ 	.word	index@(.nv.constant0._Z25generateValidPointsKernelP7Point3DPmfffffffiS0_mm)
        /*0138*/ 	.short	0x0380
        /*013a*/ 	.short	0x0048


	//----- nvinfo : EIATTR_SW_WAR
	.align		4
.L_163:
        /*013c*/ 	.byte	0x04, 0x36
        /*013e*/ 	.short	(.L_165 - .L_164)
.L_164:
        /*0140*/ 	.word	0x00000008
.L_165:


//--------------------- .nv.callgraph             --------------------------
	.section	.nv.callgraph,"",@"SHT_CUDA_CALLGRAPH"
	.align	4
	.sectionentsize	8
	.align		4
        /*0000*/ 	.word	0x00000000
	.align		4
        /*0004*/ 	.word	0xffffffff
	.align		4
        /*0008*/ 	.word	index@(_Z25generateValidPointsKernelP7Point3DPmfffffffiS0_mm)
	.align		4
        /*000c*/ 	.word	index@(vprintf)
	.align		4
        /*0010*/ 	.word	0x00000000
	.align		4
        /*0014*/ 	.word	0xfffffffe
	.align		4
        /*0018*/ 	.word	0x00000000
	.align		4
        /*001c*/ 	.word	0xfffffffd
	.align		4
        /*0020*/ 	.word	0x00000000
	.align		4
        /*0024*/ 	.word	0xfffffffc


//--------------------- .nv.constant4             --------------------------
	.section	.nv.constant4,"a",@progbits
	.align	8
	.align		8
.nv.constant4:
        /*0000*/ 	.dword	_ZN34_INTERNAL_62843700_4_k_cu_ee3a49d64cuda3std3__45__cpo5beginE
	.align		8
        /*0008*/ 	.dword	_ZN34_INTERNAL_62843700_4_k_cu_ee3a49d64cuda3std3__45__cpo3endE
	.align		8
        /*0010*/ 	.dword	_ZN34_INTERNAL_62843700_4_k_cu_ee3a49d64cuda3std3__45__cpo6cbeginE
	.align		8
        /*0018*/ 	.dword	_ZN34_INTERNAL_62843700_4_k_cu_ee3a49d64cuda3std3__45__cpo4cendE
	.align		8
        /*0020*/ 	.dword	_ZN34_INTERNAL_62843700_4_k_cu_ee3a49d64cuda3std3__45__cpo6rbeginE
	.align		8
        /*0028*/ 	.dword	_ZN34_INTERNAL_62843700_4_k_cu_ee3a49d64cuda3std3__45__cpo4rendE
	.align		8
        /*0030*/ 	.dword	_ZN34_INTERNAL_62843700_4_k_cu_ee3a49d64cuda3std3__45__cpo7crbeginE
	.align		8
        /*0038*/ 	.dword	_ZN34_INTERNAL_62843700_4_k_cu_ee3a49d64cuda3std3__45__cpo5crendE
	.align		8
        /*0040*/ 	.dword	_ZN34_INTERNAL_62843700_4_k_cu_ee3a49d64cuda3std3__436_GLOBAL__N__62843700_4_k_cu_ee3a49d66ignoreE
	.align		8
        /*0048*/ 	.dword	_ZN34_INTERNAL_62843700_4_k_cu_ee3a49d64cuda3std3__419piecewise_constructE
	.align		8
        /*0050*/ 	.dword	_ZN34_INTERNAL_62843700_4_k_cu_ee3a49d64cuda3std3__48in_placeE
	.align		8
        /*0058*/ 	.dword	_ZN34_INTERNAL_62843700_4_k_cu_ee3a49d64cuda3std3__420unreachable_sentinelE
	.align		8
        /*0060*/ 	.dword	_ZN34_INTERNAL_62843700_4_k_cu_ee3a49d64cuda3std3__47nulloptE
	.align		8
        /*0068*/ 	.dword	_ZN34_INTERNAL_62843700_4_k_cu_ee3a49d64cuda3std3__48unexpectE
	.align		8
        /*0070*/ 	.dword	_ZN34_INTERNAL_62843700_4_k_cu_ee3a49d64cuda3std6ranges3__45__cpo4swapE
	.align		8
        /*0078*/ 	.dword	_ZN34_INTERNAL_62843700_4_k_cu_ee3a49d64cuda3std6ranges3__45__cpo9iter_moveE
	.align		8
        /*0080*/ 	.dword	_ZN34_INTERNAL_62843700_4_k_cu_ee3a49d64cuda3std6ranges3__45__cpo5beginE
	.align		8
        /*0088*/ 	.dword	_ZN34_INTERNAL_62843700_4_k_cu_ee3a49d64cuda3std6ranges3__45__cpo3endE
	.align		8
        /*0090*/ 	.dword	_ZN34_INTERNAL_62843700_4_k_cu_ee3a49d64cuda3std6ranges3__45__cpo6cbeginE
	.align		8
        /*0098*/ 	.dword	_ZN34_INTERNAL_62843700_4_k_cu_ee3a49d64cuda3std6ranges3__45__cpo4cendE
	.align		8
        /*00a0*/ 	.dword	_ZN34_INTERNAL_62843700_4_k_cu_ee3a49d64cuda3std6ranges3__45__cpo7advanceE
	.align		8
        /*00a8*/ 	.dword	_ZN34_INTERNAL_62843700_4_k_cu_ee3a49d64cuda3std6ranges3__45__cpo9iter_swapE
	.align		8
        /*00b0*/ 	.dword	_ZN34_INTERNAL_62843700_4_k_cu_ee3a49d64cuda3std6ranges3__45__cpo4nextE
	.align		8
        /*00b8*/ 	.dword	_ZN34_INTERNAL_62843700_4_k_cu_ee3a49d64cuda3std6ranges3__45__cpo4prevE
	.align		8
        /*00c0*/ 	.dword	_ZN34_INTERNAL_62843700_4_k_cu_ee3a49d64cuda3std6ranges3__45__cpo4dataE
	.align		8
        /*00c8*/ 	.dword	_ZN34_INTERNAL_62843700_4_k_cu_ee3a49d64cuda3std6ranges3__45__cpo5cdataE
	.align		8
        /*00d0*/ 	.dword	_ZN34_INTERNAL_62843700_4_k_cu_ee3a49d64cuda3std6ranges3__45__cpo4sizeE
	.align		8
        /*00d8*/ 	.dword	_ZN34_INTERNAL_62843700_4_k_cu_ee3a49d64cuda3std6ranges3__45__cpo5ssizeE
	.align		8
        /*00e0*/ 	.dword	_ZN34_INTERNAL_62843700_4_k_cu_ee3a49d64cuda3std6ranges3__45__cpo8distanceE
	.align		8
        /*00e8*/ 	.dword	_ZN34_INTERNAL_62843700_4_k_cu_ee3a49d66thrust24THRUST_300001_SM_1000_NS8cuda_cub3parE
	.align		8
        /*00f0*/ 	.dword	_ZN34_INTERNAL_62843700_4_k_cu_ee3a49d66thrust24THRUST_300001_SM_1000_NS8cuda_cub10par_nosyncE
	.align		8
        /*00f8*/ 	.dword	_ZN34_INTERNAL_62843700_4_k_cu_ee3a49d66thrust24THRUST_300001_SM_1000_NS6system6detail10sequential3seqE
	.align		8
        /*0100*/ 	.dword	_ZN34_INTERNAL_62843700_4_k_cu_ee3a49d66thrust24THRUST_300001_SM_1000_NS6system3cpp3parE
	.align		8
        /*0108*/ 	.dword	_ZN34_INTERNAL_62843700_4_k_cu_ee3a49d66thrust24THRUST_300001_SM_1000_NS12placeholders2_1E
	.align		8
        /*0110*/ 	.dword	_ZN34_INTERNAL_62843700_4_k_cu_ee3a49d66thrust24THRUST_300001_SM_1000_NS12placeholders2_2E
	.align		8
        /*0118*/ 	.dword	_ZN34_INTERNAL_62843700_4_k_cu_ee3a49d66thrust24THRUST_300001_SM_1000_NS12placeholders2_3E
	.align		8
        /*0120*/ 	.dword	_ZN34_INTERNAL_62843700_4_k_cu_ee3a49d66thrust24THRUST_300001_SM_1000_NS12placeholders2_4E
	.align		8
        /*0128*/ 	.dword	_ZN34_INTERNAL_62843700_4_k_cu_ee3a49d66thrust24THRUST_300001_SM_1000_NS12placeholders2_5E
	.align		8
        /*0130*/ 	.dword	_ZN34_INTERNAL_62843700_4_k_cu_ee3a49d66thrust24THRUST_300001_SM_1000_NS12placeholders2_6E
	.align		8
        /*0138*/ 	.dword	_ZN34_INTERNAL_62843700_4_k_cu_ee3a49d66thrust24THRUST_300001_SM_1000_NS12placeholders2_7E
	.align		8
        /*0140*/ 	.dword	_ZN34_INTERNAL_62843700_4_k_cu_ee3a49d66thrust24THRUST_300001_SM_1000_NS12placeholders2_8E
	.align		8
        /*0148*/ 	.dword	_ZN34_INTERNAL_62843700_4_k_cu_ee3a49d66thrust24THRUST_300001_SM_1000_NS12placeholders2_9E
	.align		8
        /*0150*/ 	.dword	_ZN34_INTERNAL_62843700_4_k_cu_ee3a49d66thrust24THRUST_300001_SM_1000_NS12placeholders3_10E
	.align		8
        /*0158*/ 	.dword	_ZN34_INTERNAL_62843700_4_k_cu_ee3a49d66thrust24THRUST_300001_SM_1000_NS3seqE
	.align		8
        /*0160*/ 	.dword	_ZN34_INTERNAL_62843700_4_k_cu_ee3a49d66thrust24THRUST_300001_SM_1000_NS6deviceE
	.align		8
        /*0168*/ 	.dword	$str
	.align		8
        /*0170*/ 	.dword	$str$1
	.align		8
        /*0178*/ 	.dword	$str$2
	.align		8
        /*0180*/ 	.dword	$str$3
	.align		8
        /*0188*/ 	.dword	$str$4
	.align		8
        /*0190*/ 	.dword	vprintf


//--------------------- .text._ZN3cub18CUB_300001_SM_10006detail11EmptyKernelIvEEvv --------------------------
	.section	.text._ZN3cub18CUB_300001_SM_10006detail11EmptyKernelIvEEvv,"ax",@progbits
	.align	128
        .global         _ZN3cub18CUB_300001_SM_10006detail11EmptyKernelIvEEvv
        .type           _ZN3cub18CUB_300001_SM_10006detail11EmptyKernelIvEEvv,@function
        .size           _ZN3cub18CUB_300001_SM_10006detail11EmptyKernelIvEEvv,(.L_x_191 - _ZN3cub18CUB_300001_SM_10006detail11EmptyKernelIvEEvv)
        .other          _ZN3cub18CUB_300001_SM_10006detail11EmptyKernelIvEEvv,@"STO_CUDA_ENTRY STV_DEFAULT"
_ZN3cub18CUB_300001_SM_10006detail11EmptyKernelIvEEvv:
.text._ZN3cub18CUB_300001_SM_10006detail11EmptyKernelIvEEvv:
[----:B------:R-:W-:Y:S01]  /*0000*/  LDC R1, c[0x0][0x37c] ;  /* 0x0000df00ff017b82 */ /* 0x000fe20000000800 */
[----:B------:R-:W-:Y:S05]  /*0010*/  EXIT ;  /* 0x000000000000794d */ /* 0x000fea0003800000 */
.L_x_0:
[----:B------:R-:W-:-:S00]  /*0020*/  BRA `(.L_x_0) ;  /* 0xfffffffc00fc7947 */ /* 0x000fc0000383ffff */
[----:B------:R-:W-:-:S00]  /*0030*/  NOP ;  /* 0x0000000000007918 */ /* 0x000fc00000000000 */
        /* <DEDUP_REMOVED lines=12> */
.L_x_191:


//--------------------- .text._Z19parallelAStarKernelP7Point3DmS0_mfifS0_PmmPbmm --------------------------
	.section	.text._Z19parallelAStarKernelP7Point3DmS0_mfifS0_PmmPbmm,"ax",@progbits
	.align	128
        .global         _Z19parallelAStarKernelP7Point3DmS0_mfifS0_PmmPbmm
        .type           _Z19parallelAStarKernelP7Point3DmS0_mfifS0_PmmPbmm,@function
        .size           _Z19parallelAStarKernelP7Point3DmS0_mfifS0_PmmPbmm,(.L_x_187 - _Z19parallelAStarKernelP7Point3DmS0_mfifS0_PmmPbmm)
        .other          _Z19parallelAStarKernelP7Point3DmS0_mfifS0_PmmPbmm,@"STO_CUDA_ENTRY STV_DEFAULT"
_Z19parallelAStarKernelP7Point3DmS0_mfifS0_PmmPbmm:
.text._Z19parallelAStarKernelP7Point3DmS0_mfifS0_PmmPbmm:
[----:B------:R-:W0:Y:S01]  /*0000*/  LDC R1, c[0x0][0x37c] ;  /* 0x0000df00ff017b82 */ /* 0x000e220000000800 */
[----:B------:R-:W1:Y:S07]  /*0010*/  S2R R3, SR_TID.X ;  /* 0x0000000000037919 */ /* 0x000e6e0000002100 */
[----:B------:R-:W1:Y:S01]  /*0020*/  S2UR UR4, SR_CTAID.X ;  /* 0x00000000000479c3 */ /* 0x000e620000002500 */
[----:B------:R-:W2:Y:S01]  /*0030*/  LDCU.64 UR6, c[0x0][0x3d8] ;  /* 0x00007b00ff0677ac */ /* 0x000ea20008000a00 */
[----:B0-----:R-:W-:-:S06]  /*0040*/  IADD3 R1, PT, PT, R1, -0x1e140, RZ ;  /* 0xfffe1ec001017810 */ /* 0x001fcc0007ffe0ff */
[----:B------:R-:W1:Y:S02]  /*0050*/  LDC R50, c[0x0][0x360] ;  /* 0x0000d800ff327b82 */ /* 0x000e640000000800 */
[----:B-1----:R-:W-:-:S05]  /*0060*/  IMAD R50, R50, UR4, R3 ;  /* 0x0000000432327c24 */ /* 0x002fca000f8e0203 */
[----:B--2---:R-:W-:-:S04]  /*0070*/  ISETP.GE.U32.AND P0, PT, R50, UR6, PT ;  /* 0x0000000632007c0c */ /* 0x004fc8000bf06070 */
[----:B------:R-:W-:-:S13]  /*0080*/  ISETP.GE.U32.AND.EX P0, PT, RZ, UR7, PT, P0 ;  /* 0x00000007ff007c0c */ /* 0x000fda000bf06100 */
[----:B------:R-:W-:Y:S05]  /*0090*/  @P0 EXIT ;  /* 0x000000000000094d */ /* 0x000fea0003800000 */
[----:B------:R-:W0:Y:S01]  /*00a0*/  LDCU.64 UR10, c[0x0][0x388] ;  /* 0x00007100ff0a77ac */ /* 0x000e220008000a00 */
[----:B------:R-:W1:Y:S01]  /*00b0*/  LDCU.64 UR8, c[0x0][0x3d0] ;  /* 0x00007a00ff0877ac */ /* 0x000e620008000a00 */
[----:B0-----:R-:W-:-:S04]  /*00c0*/  UIADD3 UR6, UP0, UPT, UR10, -0x1, URZ ;  /* 0xffffffff0a067890 */ /* 0x001fc8000ff1e0ff */
[----:B------:R-:W-:Y:S01]  /*00d0*/  UIADD3.X UR4, UPT, UPT, UR11, -0x1, URZ, UP0, !UPT ;  /* 0xffffffff0b047890 */ /* 0x000fe200087fe4ff */
[----:B-1----:R-:W-:-:S03]  /*00e0*/  IADD3 R7, P0, PT, R50, UR8, RZ ;  /* 0x0000000832077c10 */ /* 0x002fc6000ff1e0ff */
[----:B------:R-:W-:Y:S02]  /*00f0*/  UIMAD UR7, UR4, UR10, URZ ;  /* 0x0000000a040772a4 */ /* 0x000fe4000f8e02ff */
[----:B------:R-:W-:Y:S01]  /*0100*/  UIMAD.WIDE.U32 UR4, UR6, UR10, URZ ;  /* 0x0000000a060472a5 */ /* 0x000fe2000f8e00ff */
[----:B------:R-:W-:Y:S01]  /*0110*/  IMAD.X R8, RZ, RZ, UR9, P0 ;  /* 0x00000009ff087e24 */ /* 0x000fe200080e06ff */
[----:B------:R-:W-:-:S04]  /*0120*/  UIMAD UR7, UR6, UR11, UR7 ;  /* 0x0000000b060772a4 */ /* 0x000fc8000f8e0207 */
[----:B------:R-:W-:-:S04]  /*0130*/  UIADD3 UR5, UPT, UPT, UR5, UR7, URZ ;  /* 0x0000000705057290 */ /* 0x000fc8000fffe0ff */
[----:B------:R-:W-:Y:S02]  /*0140*/  USHF.R.U64 UR4, UR4, 0x1, UR5 ;  /* 0x0000000104047899 */ /* 0x000fe40008001205 */
[----:B------:R-:W-:-:S04]  /*0150*/  USHF.R.U32.HI UR5, URZ, 0x1, UR5 ;  /* 0x00000001ff057899 */ /* 0x000fc80008011605 */
[----:B------:R-:W-:-:S04]  /*0160*/  ISETP.GE.U32.AND P0, PT, R7, UR4, PT ;  /* 0x0000000407007c0c */ /* 0x000fc8000bf06070 */
[----:B------:R-:W-:-:S13]  /*0170*/  ISETP.GE.U32.AND.EX P0, PT, R8, UR5, PT, P0 ;  /* 0x0000000508007c0c */ /* 0x000fda000bf06100 */
[----:B------:R-:W-:Y:S05]  /*0180*/  @P0 EXIT ;  /* 0x000000000000094d */ /* 0x000fea0003800000 */
[----:B------:R-:W0:Y:S01]  /*0190*/  LDCU.64 UR4, c[0x0][0x388] ;  /* 0x00007100ff0477ac */ /* 0x000e220008000a00 */
[----:B------:R-:W-:Y:S01]  /*01a0*/  HFMA2 R6, -RZ, RZ, 0, 0 ;  /* 0x00000000ff067431 */ /* 0x000fe200000001ff */
[----:B------:R-:W-:Y:S01]  /*01b0*/  BSSY.RECONVERGENT B0, `(.L_x_1) ;  /* 0x0000013000007945 */ /* 0x000fe20003800200 */
[----:B------:R-:W-:Y:S01]  /*01c0*/  IMAD.MOV.U32 R5, RZ, RZ, RZ ;  /* 0x000000ffff057224 */ /* 0x000fe200078e00ff */
[----:B------:R-:W-:Y:S01]  /*01d0*/  MOV R0, RZ ;  /* 0x000000ff00007202 */ /* 0x000fe20000000f00 */
[----:B------:R-:W-:Y:S02]  /*01e0*/  IMAD.MOV.U32 R2, RZ, RZ, RZ ;  /* 0x000000ffff027224 */ /* 0x000fe400078e00ff */
[----:B0-----:R-:W-:Y:S01]  /*01f0*/  IMAD.U32 R3, RZ, RZ, UR4 ;  /* 0x00000004ff037e24 */ /* 0x001fe2000f8e00ff */
[----:B------:R-:W-:-:S07]  /*0200*/  MOV R4, UR5 ;  /* 0x0000000500047c02 */ /* 0x000fce0008000f00 */
.L_x_2:
[----:B------:R-:W-:Y:S01]  /*0210*/  IADD3 R3, P0, PT, R3, -0x1, RZ ;  /* 0xffffffff03037810 */ /* 0x000fe20007f1e0ff */
[----:B------:R-:W-:Y:S01]  /*0220*/  IMAD.MOV.U32 R9, RZ, RZ, R5 ;  /* 0x000000ffff097224 */ /* 0x000fe200078e0005 */
[----:B------:R-:W-:Y:S01]  /*0230*/  MOV R10, R6 ;  /* 0x00000006000a7202 */ /* 0x000fe20000000f00 */
[----:B------:R-:W-:Y:S01]  /*0240*/  IMAD.MOV.U32 R11, RZ, RZ, R0 ;  /* 0x000000ffff0b7224 */ /* 0x000fe200078e0000 */
[----:B------:R-:W-:Y:S02]  /*0250*/  IADD3 R6, P1, PT, R6, R3, RZ ;  /* 0x0000000306067210 */ /* 0x000fe40007f3e0ff */
[----:B------:R-:W-:Y:S02]  /*0260*/  IADD3.X R4, PT, PT, R4, -0x1, RZ, P0, !PT ;  /* 0xffffffff04047810 */ /* 0x000fe400007fe4ff */
[----:B------:R-:W-:Y:S02]  /*0270*/  ISETP.GE.U32.AND P0, PT, R6, R7, PT ;  /* 0x000000070600720c */ /* 0x000fe40003f06070 */
[----:B------:R-:W-:-:S02]  /*0280*/  IADD3.X R5, PT, PT, R5, R4, RZ, P1, !PT ;  /* 0x0000000405057210 */ /* 0x000fc40000ffe4ff */
[----:B------:R-:W-:Y:S02]  /*0290*/  IADD3 R0, P1, PT, R0, 0x1, RZ ;  /* 0x0000000100007810 */ /* 0x000fe40007f3e0ff */
[----:B------:R-:W-:Y:S02]  /*02a0*/  ISETP.GE.U32.AND.EX P0, PT, R5, R8, PT, P0 ;  /* 0x000000080500720c */ /* 0x000fe40003f06100 */
[----:B------:R-:W-:Y:S01]  /*02b0*/  MOV R13, R2 ;  /* 0x00000002000d7202 */ /* 0x000fe20000000f00 */
[----:B------:R-:W-:-:S10]  /*02c0*/  IMAD.X R2, RZ, RZ, R2, P1 ;  /* 0x000000ffff027224 */ /* 0x000fd400008e0602 */
[----:B------:R-:W-:Y:S05]  /*02d0*/  @!P0 BRA `(.L_x_2) ;  /* 0xfffffffc00cc8947 */ /* 0x000fea000383ffff */
[----:B------:R-:W-:Y:S05]  /*02e0*/  BSYNC.RECONVERGENT B0 ;  /* 0x0000000000007941 */ /* 0x000fea0003800200 */
.L_x_1:
[----:B------:R-:W-:Y:S01]  /*02f0*/  IADD3 R7, P0, PT, -R10, R7, RZ ;  /* 0x000000070a077210 */ /* 0x000fe20007f1e1ff */
[----:B------:R-:W0:Y:S03]  /*0300*/  LDCU.64 UR4, c[0x0][0x358] ;  /* 0x00006b00ff0477ac */ /* 0x000e260008000a00 */
[----:B------:R-:W-:Y:S02]  /*0310*/  IADD3.X R9, PT, PT, ~R9, R8, RZ, P0, !PT ;  /* 0x0000000809097210 */ /* 0x000fe400007fe5ff */
[C---:B------:R-:W-:Y:S02]  /*0320*/  IADD3 R0, P0, PT, R7.reuse, R0, RZ ;  /* 0x0000000007007210 */ /* 0x040fe40007f1e0ff */
[----:B------:R-:W-:-:S03]  /*0330*/  ISETP.NE.U32.AND P1, PT, R7, -0x1, PT ;  /* 0xffffffff0700780c */ /* 0x000fc60003f25070 */
[----:B------:R-:W-:Y:S01]  /*0340*/  IMAD.X R2, R9, 0x1, R2, P0 ;  /* 0x0000000109027824 */ /* 0x000fe200000e0602 */
[----:B------:R-:W-:-:S04]  /*0350*/  ISETP.GT.U32.AND P0, PT, R11, R0, PT ;  /* 0x000000000b00720c */ /* 0x000fc80003f04070 */
[----:B------:R-:W-:-:S04]  /*0360*/  ISETP.GT.U32.AND.EX P0, PT, R13, R2, PT, P0 ;  /* 0x000000020d00720c */ /* 0x000fc80003f04100 */
[----:B------:R-:W-:Y:S02]  /*0370*/  SEL R0, R11, R0, P0 ;  /* 0x000000000b007207 */ /* 0x000fe40000000000 */
[----:B------:R-:W-:Y:S02]  /*0380*/  SEL R2, R13, R2, P0 ;  /* 0x000000020d027207 */ /* 0x000fe40000000000 */
[----:B------:R-:W-:Y:S02]  /*0390*/  ISETP.LT.U32.AND P2, PT, R0, UR10, PT ;  /* 0x0000000a00007c0c */ /* 0x000fe4000bf41070 */
[----:B------:R-:W-:Y:S02]  /*03a0*/  ISETP.NE.AND.EX P0, PT, R9, -0x1, PT, P1 ;  /* 0xffffffff0900780c */ /* 0x000fe40003f05310 */
[----:B------:R-:W-:-:S13]  /*03b0*/  ISETP.LT.U32.AND.EX P2, PT, R2, UR11, PT, P2 ;  /* 0x0000000b02007c0c */ /* 0x000fda000bf41120 */
[----:B0-----:R-:W-:Y:S05]  /*03c0*/  @P0 BRA P2, `(.L_x_3) ;  /* 0x0000000000240947 */ /* 0x001fea0001000000 */
[----:B------:R-:W0:Y:S01]  /*03d0*/  LDCU.64 UR6, c[0x0][0x3c8] ;  /* 0x00007900ff0677ac */ /* 0x000e220008000a00 */
[----:B------:R-:W1:Y:S01]  /*03e0*/  LDCU.64 UR8, c[0x0][0x3b8] ;  /* 0x00007700ff0877ac */ /* 0x000e620008000a00 */
[C---:B0-----:R-:W-:Y:S02]  /*03f0*/  IADD3 R2, P0, PT, R50.reuse, UR6, RZ ;  /* 0x0000000632027c10 */ /* 0x041fe4000ff1e0ff */
[C---:B-1----:R-:W-:Y:S02]  /*0400*/  LEA R4, P1, R50.reuse, UR8, 0x3 ;  /* 0x0000000832047c11 */ /* 0x042fe4000f8218ff */
[----:B------:R-:W-:Y:S02]  /*0410*/  IADD3.X R3, PT, PT, RZ, UR7, RZ, P0, !PT ;  /* 0x00000007ff037c10 */ /* 0x000fe400087fe4ff */
[----:B------:R-:W-:-:S03]  /*0420*/  LEA.HI.X R5, R50, UR9, RZ, 0x3, P1 ;  /* 0x0000000932057c11 */ /* 0x000fc600088f1cff */
[----:B------:R-:W-:Y:S04]  /*0430*/  STG.E.U8 desc[UR4][R2.64], RZ ;  /* 0x000000ff02007986 */ /* 0x000fe8000c101104 */
[----:B------:R-:W-:Y:S01]  /*0440*/  STG.E.64 desc[UR4][R4.64], RZ ;  /* 0x000000ff04007986 */ /* 0x000fe2000c101b04 */
[----:B------:R-:W-:Y:S05]  /*0450*/  EXIT ;  /* 0x000000000000794d */ /* 0x000fea0003800000 */
.L_x_3:
[----:B------:R-:W0:Y:S02]  /*0460*/  LDCU.64 UR6, c[0x0][0x380] ;  /* 0x00007000ff0677ac */ /* 0x000e240008000a00 */
[----:B0-----:R-:W-:-:S04]  /*0470*/  LEA R4, P0, R11, UR6, 0x4 ;  /* 0x000000060b047c11 */ /* 0x001fc8000f8020ff */
[----:B------:R-:W-:Y:S02]  /*0480*/  LEA.HI.X R5, R11, UR7, R13, 0x4, P0 ;  /* 0x000000070b057c11 */ /* 0x000fe400080f240d */
[----:B------:R-:W-:-:S04]  /*0490*/  LEA R8, P0, R7, R4, 0x4 ;  /* 0x0000000407087211 */ /* 0x000fc800078020ff */
[----:B------:R-:W-:Y:S02]  /*04a0*/  LEA.HI.X R9, R7, R5, R9, 0x4, P0 ;  /* 0x0000000507097211 */ /* 0x000fe400000f2409 */
[----:B------:R-:W5:Y:S04]  /*04b0*/  LDG.E.128 R4, desc[UR4][R4.64] ;  /* 0x0000000404047981 */ /* 0x000f68000c1e1d00 */
[----:B------:R-:W5:Y:S01]  /*04c0*/  LDG.E.128 R8, desc[UR4][R8.64+0x10] ;  /* 0x0000100408087981 */ /* 0x000f62000c1e1d00 */
[----:B------:R-:W-:Y:S02]  /*04d0*/  HFMA2 R2, -RZ, RZ, 0, 0 ;  /* 0x00000000ff027431 */ /* 0x000fe400000001ff */
[----:B------:R-:W-:-:S07]  /*04e0*/  IMAD.MOV.U32 R0, RZ, RZ, RZ ;  /* 0x000000ffff007224 */ /* 0x000fce00078e00ff */
.L_x_4:
[C---:B0-----:R-:W-:Y:S01]  /*04f0*/  IMAD R3, R0.reuse, 0x30, R1 ;  /* 0x0000003000037824 */ /* 0x041fe200078e0201 */
[----:B------:R-:W-:Y:S01]  /*0500*/  MOV R13, 0x7f800000 ;  /* 0x7f800000000d7802 */ /* 0x000fe20000000f00 */
[----:B------:R-:W-:Y:S01]  /*0510*/  IMAD.MOV.U32 R12, RZ, RZ, 0x7f800000 ;  /* 0x7f800000ff0c7424 */ /* 0x000fe200078e00ff */
[----:B------:R-:W-:Y:S02]  /*0520*/  IADD3 R0, P0, PT, R0, 0x20, RZ ;  /* 0x0000002000007810 */ /* 0x000fe40007f1e0ff */
[----:B------:R0:W-:Y:S03]  /*0530*/  STL.64 [R3], RZ ;  /* 0x000000ff03007387 */ /* 0x0001e60000100a00 */
[----:B------:R-:W-:Y:S01]  /*0540*/  IMAD.X R2, RZ, RZ, R2, P0 ;  /* 0x000000ffff027224 */ /* 0x000fe200000e0602 */
[----:B------:R0:W-:Y:S01]  /*0550*/  STL.64 [R3+0x20], R12 ;  /* 0x0000200c03007387 */ /* 0x0001e20000100a00 */
[----:B------:R-:W-:-:S03]  /*0560*/  ISETP.NE.U32.AND P0, PT, R0, 0x800, PT ;  /* 0x000008000000780c */ /* 0x000fc60003f05070 */
[----:B------:R0:W-:Y:S01]  /*0570*/  STL.64 [R3+0x50], R12 ;  /* 0x0000500c03007387 */ /* 0x0001e20000100a00 */
[----:B------:R-:W-:-:S03]  /*0580*/  ISETP.NE.AND.EX P0, PT, R2, RZ, PT, P0 ;  /* 0x000000ff0200720c */ /* 0x000fc60003f05300 */
[----:B------:R0:W-:Y:S04]  /*0590*/  STL.64 [R3+0x80], R12 ;  /* 0x0000800c03007387 */ /* 0x0001e80000100a00 */
        /* <DEDUP_REMOVED lines=29> */
[----:B------:R0:W-:Y:S04]  /*0770*/  STL [R3+0x8], RZ ;  /* 0x000008ff03007387 */ /* 0x0001e80000100800 */
[----:B------:R0:W-:Y:S04]  /*0780*/  STL.64 [R3+0x10], RZ ;  /* 0x000010ff03007387 */ /* 0x0001e80000100a00 */
[----:B------:R0:W-:Y:S04]  /*0790*/  STL [R3+0x18], RZ ;  /* 0x000018ff03007387 */ /* 0x0001e80000100800 */
[----:B------:R0:W-:Y:S04]  /*07a0*/  STL.U8 [R3+0x28], RZ ;  /* 0x000028ff03007387 */ /* 0x0001e80000100000 */
[----:B------:R0:W-:Y:S04]  /*07b0*/  STL.64 [R3+0x30], RZ ;  /* 0x000030ff03007387 */ /* 0x0001e80000100a00 */
        /* <DEDUP_REMOVED lines=153> */
[----:B------:R0:W-:Y:S01]  /*1150*/  STL.U8 [R3+0x5f8], RZ ;  /* 0x0005f8ff03007387 */ /* 0x0001e20000100000 */
[----:B------:R-:W-:Y:S05]  /*1160*/  @P0 BRA `(.L_x_4) ;  /* 0xfffffff000e00947 */ /* 0x000fea000383ffff */
[----:B-----5:R1:W-:Y:S01]  /*1170*/  STL.64 [R1], R4 ;  /* 0x0000000401007387 */ /* 0x0203e20000100a00 */
[----:B0-----:R-:W-:Y:S01]  /*1180*/  FADD R3, -R4, R8 ;  /* 0x0000000804037221 */ /* 0x001fe20000000100 */
[----:B------:R-:W-:Y:S01]  /*1190*/  FADD R2, -R5, R9 ;  /* 0x0000000905027221 */ /* 0x000fe20000000100 */
[----:B------:R-:W-:Y:S01]  /*11a0*/  FADD R0, -R6, R10 ;  /* 0x0000000a06007221 */ /* 0x000fe20000000100 */
[----:B------:R-:W-:Y:S01]  /*11b0*/  BSSY.RECONVERGENT B0, `(.L_x_5) ;  /* 0x0000047000007945 */ /* 0x000fe20003800200 */
[----:B------:R-:W-:Y:S02]  /*11c0*/  MOV R7, 0x3f800000 ;  /* 0x3f80000000077802 */ /* 0x000fe40000000f00 */
[----:B------:R-:W-:Y:S02]  /*11d0*/  FSETP.NEU.AND P0, PT, R3, 1, PT ;  /* 0x3f8000000300780b */ /* 0x000fe40003f0d000 */
[----:B------:R-:W-:Y:S02]  /*11e0*/  FSETP.NEU.AND P2, PT, R2, 1, PT ;  /* 0x3f8000000200780b */ /* 0x000fe40003f4d000 */
[----:B------:R-:W-:-:S09]  /*11f0*/  FSETP.NEU.AND P1, PT, R0, 1, PT ;  /* 0x3f8000000000780b */ /* 0x000fd20003f2d000 */
[----:B-1----:R-:W-:Y:S05]  /*1200*/  @!P0 BRA `(.L_x_6) ;  /* 0x0000000400048947 */ /* 0x002fea0003800000 */
[----:B------:R-:W-:-:S13]  /*1210*/  FSETP.NAN.AND P0, PT, |R3|, |R3|, PT ;  /* 0x400000030300720b */ /* 0x000fda0003f08200 */
[----:B------:R-:W-:Y:S01]  /*1220*/  @P0 FADD R7, R3, 2 ;  /* 0x4000000003070421 */ /* 0x000fe20000000000 */
[----:B------:R-:W-:Y:S06]  /*1230*/  @P0 BRA `(.L_x_6) ;  /* 0x0000000000f80947 */ /* 0x000fec0003800000 */
[C---:B------:R-:W-:Y:S01]  /*1240*/  FMUL R12, |R3|.reuse, 16777216 ;  /* 0x4b800000030c7820 */ /* 0x040fe20000400200 */
[----:B------:R-:W-:Y:S01]  /*1250*/  FSETP.GEU.AND P0, PT, |R3|, 1.175494350822287508e-38, PT ;  /* 0x008000000300780b */ /* 0x000fe20003f0e200 */
[----:B------:R-:W-:-:S03]  /*1260*/  IMAD.MOV.U32 R17, RZ, RZ, 0x3a2c32e4 ;  /* 0x3a2c32e4ff117424 */ /* 0x000fc600078e00ff */
[----:B------:R-:W-:-:S05]  /*1270*/  FSEL R12, R12, |R3|, !P0 ;  /* 0x400000030c0c7208 */ /* 0x000fca0004000000 */
[----:B------:R-:W-:-:S05]  /*1280*/  VIADD R7, R12, 0xc0cafb0d ;  /* 0xc0cafb0d0c077836 */ /* 0x000fca0000000000 */
[----:B------:R-:W-:-:S04]  /*1290*/  LOP3.LUT R7, R7, 0xff800000, RZ, 0xc0, !PT ;  /* 0xff80000007077812 */ /* 0x000fc800078ec0ff */
[-C--:B------:R-:W-:Y:S02]  /*12a0*/  IADD3 R12, PT, PT, R12, -R7.reuse, RZ ;  /* 0x800000070c0c7210 */ /* 0x080fe40007ffe0ff */
[----:B------:R-:W-:-:S03]  /*12b0*/  I2FP.F32.S32 R7, R7 ;  /* 0x0000000700077245 */ /* 0x000fc60000201400 */
[C---:B------:R-:W-:Y:S01]  /*12c0*/  FADD R13, R12.reuse, 1 ;  /* 0x3f8000000c0d7421 */ /* 0x040fe20000000000 */
[----:B------:R-:W-:Y:S01]  /*12d0*/  FADD R11, R12, -1 ;  /* 0xbf8000000c0b7421 */ /* 0x000fe20000000000 */
[----:B------:R-:W-:Y:S02]  /*12e0*/  FSEL R12, RZ, -24, P0 ;  /* 0xc1c00000ff0c7808 */ /* 0x000fe40000000000 */
[----:B------:R-:W-:Y:S01]  /*12f0*/  FSETP.NEU.AND P0, PT, |R3|, +INF , PT ;  /* 0x7f8000000300780b */ /* 0x000fe20003f0d200 */
[----:B------:R-:W-:Y:S01]  /*1300*/  FADD R14, R11, R11 ;  /* 0x0000000b0b0e7221 */ /* 0x000fe20000000000 */
[----:B------:R-:W0:Y:S01]  /*1310*/  MUFU.RCP R13, R13 ;  /* 0x0000000d000d7308 */ /* 0x000e220000001000 */
[----:B------:R-:W-:Y:S01]  /*1320*/  FFMA R7, R7, 1.1920928955078125e-07, R12 ;  /* 0x3400000007077823 */ /* 0x000fe2000000000c */
[----:B------:R-:W-:-:S13]  /*1330*/  FSETP.NEU.AND P0, PT, R3, RZ, P0 ;  /* 0x000000ff0300720b */ /* 0x000fda000070d000 */
[----:B------:R-:W-:Y:S01]  /*1340*/  @!P0 FADD R3, R3, R3 ;  /* 0x0000000303038221 */ /* 0x000fe20000000000 */
[----:B0-----:R-:W-:-:S04]  /*1350*/  FMUL R14, R13, R14 ;  /* 0x0000000e0d0e7220 */ /* 0x001fc80000400000 */
[----:B------:R-:W-:Y:S01]  /*1360*/  FADD R15, R11, -R14 ;  /* 0x8000000e0b0f7221 */ /* 0x000fe20000000000 */
[CC--:B------:R-:W-:Y:S01]  /*1370*/  FMUL R12, R14.reuse, R14.reuse ;  /* 0x0000000e0e0c7220 */ /* 0x0c0fe20000400000 */
[----:B------:R-:W-:Y:S02]  /*1380*/  FFMA R18, R14, 1.4426950216293334961, R7 ;  /* 0x3fb8aa3b0e127823 */ /* 0x000fe40000000007 */
[----:B------:R-:W-:Y:S01]  /*1390*/  FADD R16, R15, R15 ;  /* 0x0000000f0f107221 */ /* 0x000fe20000000000 */
[C---:B------:R-:W-:Y:S01]  /*13a0*/  FFMA R15, R12.reuse, R17, 0.0032181653659790754318 ;  /* 0x3b52e7db0c0f7423 */ /* 0x040fe20000000011 */
[----:B------:R-:W-:Y:S02]  /*13b0*/  FADD R7, R7, -R18 ;  /* 0x8000001207077221 */ /* 0x000fe40000000000 */
[----:B------:R-:W-:Y:S01]  /*13c0*/  FFMA R16, R11, -R14, R16 ;  /* 0x8000000e0b107223 */ /* 0x000fe20000000010 */
[----:B------:R-:W-:Y:S01]  /*13d0*/  FFMA R15, R12, R15, 0.018033718690276145935 ;  /* 0x3c93bb730c0f7423 */ /* 0x000fe2000000000f */
[----:B------:R-:W-:-:S02]  /*13e0*/  FFMA R7, R14, 1.4426950216293334961, R7 ;  /* 0x3fb8aa3b0e077823 */ /* 0x000fc40000000007 */
[----:B------:R-:W-:Y:S01]  /*13f0*/  FMUL R16, R13, R16 ;  /* 0x000000100d107220 */ /* 0x000fe20000400000 */
[----:B------:R-:W-:-:S03]  /*1400*/  FFMA R15, R12, R15, 0.12022458761930465698 ;  /* 0x3df6384f0c0f7423 */ /* 0x000fc6000000000f */
[----:B------:R-:W-:Y:S01]  /*1410*/  FFMA R7, R16, 1.4426950216293334961, R7 ;  /* 0x3fb8aa3b10077823 */ /* 0x000fe20000000007 */
[----:B------:R-:W-:-:S03]  /*1420*/  FMUL R15, R12, R15 ;  /* 0x0000000f0c0f7220 */ /* 0x000fc60000400000 */
[----:B------:R-:W-:Y:S01]  /*1430*/  FFMA R11, R14, 1.9251366722983220825e-08, R7 ;  /* 0x32a55e340e0b7823 */ /* 0x000fe20000000007 */
[----:B------:R-:W-:-:S04]  /*1440*/  FMUL R7, R15, 3 ;  /* 0x404000000f077820 */ /* 0x000fc80000400000 */
[----:B------:R-:W-:-:S04]  /*1450*/  FFMA R16, R16, R7, R11 ;  /* 0x0000000710107223 */ /* 0x000fc8000000000b */
[----:B------:R-:W-:Y:S01]  /*1460*/  FFMA R15, R14, R15, R16 ;  /* 0x0000000f0e0f7223 */ /* 0x000fe20000000010 */
[----:B------:R-:W-:-:S03]  /*1470*/  HFMA2 R14, -RZ, RZ, 0.64013671875, -15.109375 ;  /* 0x391fcb8eff0e7431 */ /* 0x000fc600000001ff */
[----:B------:R-:W-:-:S04]  /*1480*/  FADD R7, R18, R15 ;  /* 0x0000000f12077221 */ /* 0x000fc80000000000 */
[----:B------:R-:W-:Y:S01]  /*1490*/  FMUL R12, R7, 2 ;  /* 0x40000000070c7820 */ /* 0x000fe20000400000 */
[----:B------:R-:W-:-:S03]  /*14a0*/  FADD R18, -R18, R7 ;  /* 0x0000000712127221 */ /* 0x000fc60000000100 */
[----:B------:R-:W0:Y:S01]  /*14b0*/  FRND R11, R12 ;  /* 0x0000000c000b7307 */ /* 0x000e220000201000 */
[----:B------:R-:W-:Y:S01]  /*14c0*/  FADD R18, R15, -R18 ;  /* 0x800000120f127221 */ /* 0x000fe20000000000 */
[----:B------:R-:W-:Y:S01]  /*14d0*/  FFMA R7, R7, 2, -R12 ;  /* 0x4000000007077823 */ /* 0x000fe2000000080c */
[----:B------:R-:W-:-:S03]  /*14e0*/  FSETP.GT.AND P4, PT, |R12|, 152, PT ;  /* 0x431800000c00780b */ /* 0x000fc60003f84200 */
[----:B------:R-:W-:Y:S01]  /*14f0*/  FFMA R18, R18, 2, R7 ;  /* 0x4000000012127823 */ /* 0x000fe20000000007 */
[----:B0-----:R-:W-:Y:S01]  /*1500*/  FADD R7, R12, -R11 ;  /* 0x8000000b0c077221 */ /* 0x001fe20000000000 */
[----:B------:R-:W-:-:S03]  /*1510*/  FSETP.GT.AND P3, PT, R11, RZ, PT ;  /* 0x000000ff0b00720b */ /* 0x000fc60003f64000 */
[----:B------:R-:W-:Y:S01]  /*1520*/  FADD R7, R7, R18 ;  /* 0x0000001207077221 */ /* 0x000fe20000000000 */
[----:B------:R-:W-:Y:S02]  /*1530*/  SEL R11, RZ, 0x83000000, P3 ;  /* 0x83000000ff0b7807 */ /* 0x000fe40001800000 */
[----:B------:R-:W-:Y:S01]  /*1540*/  FSETP.GEU.AND P3, PT, R12, RZ, PT ;  /* 0x000000ff0c00720b */ /* 0x000fe20003f6e000 */
[----:B------:R-:W-:Y:S02]  /*1550*/  FFMA R14, R7, R14, 0.0013391353422775864601 ;  /* 0x3aaf85ed070e7423 */ /* 0x000fe4000000000e */
[----:B------:R-:W-:Y:S02]  /*1560*/  VIADD R13, R11, 0x7f000000 ;  /* 0x7f0000000b0d7836 */ /* 0x000fe40000000000 */
[C---:B------:R-:W-:Y:S02]  /*1570*/  FFMA R16, R7.reuse, R14, 0.0096188392490148544312 ;  /* 0x3c1d985607107423 */ /* 0x040fe4000000000e */
[----:B------:R-:W0:Y:S02]  /*1580*/  F2I.NTZ R14, R12 ;  /* 0x0000000c000e7305 */ /* 0x000e240000203100 */
[----:B------:R-:W-:-:S04]  /*1590*/  FFMA R16, R7, R16, 0.055503588169813156128 ;  /* 0x3d6357bb07107423 */ /* 0x000fc80000000010 */
[----:B------:R-:W-:-:S04]  /*15a0*/  FFMA R16, R7, R16, 0.24022644758224487305 ;  /* 0x3e75fdec07107423 */ /* 0x000fc80000000010 */
[----:B------:R-:W-:-:S04]  /*15b0*/  FFMA R16, R7, R16, 0.69314718246459960938 ;  /* 0x3f31721807107423 */ /* 0x000fc80000000010 */
[----:B------:R-:W-:Y:S01]  /*15c0*/  FFMA R16, R7, R16, 1 ;  /* 0x3f80000007107423 */ /* 0x000fe20000000010 */
[----:B0-----:R-:W-:Y:S02]  /*15d0*/  LEA R14, R14, -R11, 0x17 ;  /* 0x8000000b0e0e7211 */ /* 0x001fe400078eb8ff */
[----:B------:R-:W-:Y:S01]  /*15e0*/  FSEL R7, RZ, +INF , !P3 ;  /* 0x7f800000ff077808 */ /* 0x000fe20005800000 */
[----:B------:R-:W-:-:S04]  /*15f0*/  FMUL R13, R13, R16 ;  /* 0x000000100d0d7220 */ /* 0x000fc80000400000 */
[----:B------:R-:W-:Y:S01]  /*1600*/  @!P4 FMUL R7, R14, R13 ;  /* 0x0000000d0e07c220 */ /* 0x000fe20000400000 */
[----:B------:R-:W-:-:S07]  /*1610*/  @!P0 LOP3.LUT R7, R3, 0x7fffffff, RZ, 0xc0, !PT ;  /* 0x7fffffff03078812 */ /* 0x000fce00078ec0ff */
.L_x_6:
[----:B------:R-:W-:Y:S05]  /*1620*/  BSYNC.RECONVERGENT B0 ;  /* 0x0000000000007941 */ /* 0x000fea0003800200 */
.L_x_5:
[----:B------:R-:W-:Y:S01]  /*1630*/  BSSY.RECONVERGENT B0, `(.L_x_7) ;  /* 0x0000044000007945 */ /* 0x000fe20003800200 */
[----:B------:R-:W-:-:S03]  /*1640*/  IMAD.MOV.U32 R12, RZ, RZ, 0x3f800000 ;  /* 0x3f800000ff0c7424 */ /* 0x000fc600078e00ff */
[----:B------:R-:W-:Y:S05]  /*1650*/  @!P2 BRA `(.L_x_8) ;  /* 0x000000040004a947 */ /* 0x000fea0003800000 */
[----:B------:R-:W-:-:S13]  /*1660*/  FSETP.NAN.AND P0, PT, |R2|, |R2|, PT ;  /* 0x400000020200720b */ /* 0x000fda0003f08200 */
[----:B------:R-:W-:Y:S01]  /*1670*/  @P0 FADD R12, R2, 2 ;  /* 0x40000000020c0421 */ /* 0x000fe20000000000 */
[----:B------:R-:W-:Y:S06]  /*1680*/  @P0 BRA `(.L_x_8) ;  /* 0x0000000000f80947 */ /* 0x000fec0003800000 */
[C---:B------:R-:W-:Y:S01]  /*1690*/  FMUL R3, |R2|.reuse, 16777216 ;  /* 0x4b80000002037820 */ /* 0x040fe20000400200 */
[----:B------:R-:W-:Y:S02]  /*16a0*/  FSETP.GEU.AND P0, PT, |R2|, 1.175494350822287508e-38, PT ;  /* 0x008000000200780b */ /* 0x000fe40003f0e200 */
[----:B------:R-:W-:Y:S02]  /*16b0*/  MOV R17, 0x3a2c32e4 ;  /* 0x3a2c32e400117802 */ /* 0x000fe40000000f00 */
[----:B------:R-:W-:-:S04]  /*16c0*/  FSEL R3, R3, |R2|, !P0 ;  /* 0x4000000203037208 */ /* 0x000fc80004000000 */
[----:B------:R-:W-:-:S04]  /*16d0*/  IADD3 R11, PT, PT, R3, -0x3f3504f3, RZ ;  /* 0xc0cafb0d030b7810 */ /* 0x000fc80007ffe0ff */
[----:B------:R-:W-:-:S05]  /*16e0*/  LOP3.LUT R12, R11, 0xff800000, RZ, 0xc0, !PT ;  /* 0xff8000000b0c7812 */ /* 0x000fca00078ec0ff */
[----:B------:R-:W-:Y:S01]  /*16f0*/  IMAD.IADD R3, R3, 0x1, -R12 ;  /* 0x0000000103037824 */ /* 0x000fe200078e0a0c */
        /* <DEDUP_REMOVED lines=28> */
[----:B------:R-:W-:-:S03]  /*18c0*/  IMAD.MOV.U32 R14, RZ, RZ, 0x391fcb8e ;  /* 0x391fcb8eff0e7424 */ /* 0x000fc600078e00ff */
        /* <DEDUP_REMOVED lines=13> */
[----:B------:R-:W-:Y:S01]  /*19a0*/  FFMA R14, R3, R14, 0.0013391353422775864601 ;  /* 0x3aaf85ed030e7423 */ /* 0x000fe2000000000e */
[----:B------:R-:W-:-:S03]  /*19b0*/  IADD3 R13, PT, PT, R11, 0x7f000000, RZ ;  /* 0x7f0000000b0d7810 */ /* 0x000fc60007ffe0ff */
[C---:B------:R-:W-:Y:S02]  /*19c0*/  FFMA R16, R3.reuse, R14, 0.0096188392490148544312 ;  /* 0x3c1d985603107423 */ /* 0x040fe4000000000e */
[----:B------:R0:W1:Y:S02]  /*19d0*/  F2I.NTZ R14, R12 ;  /* 0x0000000c000e7305 */ /* 0x0000640000203100 */
[----:B------:R-:W-:-:S04]  /*19e0*/  FFMA R16, R3, R16, 0.055503588169813156128 ;  /* 0x3d6357bb03107423 */ /* 0x000fc80000000010 */
[----:B------:R-:W-:Y:S01]  /*19f0*/  FFMA R16, R3, R16, 0.24022644758224487305 ;  /* 0x3e75fdec03107423 */ /* 0x000fe20000000010 */
[----:B0-----:R-:W-:-:S03]  /*1a00*/  FSEL R12, RZ, +INF , !P2 ;  /* 0x7f800000ff0c7808 */ /* 0x001fc60005000000 */
[----:B------:R-:W-:-:S04]  /*1a10*/  FFMA R16, R3, R16, 0.69314718246459960938 ;  /* 0x3f31721803107423 */ /* 0x000fc80000000010 */
[----:B------:R-:W-:Y:S01]  /*1a20*/  FFMA R16, R3, R16, 1 ;  /* 0x3f80000003107423 */ /* 0x000fe20000000010 */
[----:B-1----:R-:W-:-:S03]  /*1a30*/  IMAD R14, R14, 0x800000, -R11 ;  /* 0x008000000e0e7824 */ /* 0x002fc600078e0a0b */
[----:B------:R-:W-:-:S04]  /*1a40*/  FMUL R13, R13, R16 ;  /* 0x000000100d0d7220 */ /* 0x000fc80000400000 */
[----:B------:R-:W-:Y:S01]  /*1a50*/  @!P3 FMUL R12, R14, R13 ;  /* 0x0000000d0e0cb220 */ /* 0x000fe20000400000 */
[----:B------:R-:W-:-:S07]  /*1a60*/  @!P0 LOP3.LUT R12, R2, 0x7fffffff, RZ, 0xc0, !PT ;  /* 0x7fffffff020c8812 */ /* 0x000fce00078ec0ff */
.L_x_8:
[----:B------:R-:W-:Y:S05]  /*1a70*/  BSYNC.RECONVERGENT B0 ;  /* 0x0000000000007941 */ /* 0x000fea0003800200 */
.L_x_7:
[----:B------:R-:W-:Y:S01]  /*1a80*/  BSSY.RECONVERGENT B0, `(.L_x_9) ;  /* 0x0000045000007945 */ /* 0x000fe20003800200 */
[----:B------:R-:W-:Y:S02]  /*1a90*/  HFMA2 R2, -RZ, RZ, 1.875, 0 ;  /* 0x3f800000ff027431 */ /* 0x000fe400000001ff */
[----:B------:R-:W-:Y:S01]  /*1aa0*/  FADD R7, R12, R7 ;  /* 0x000000070c077221 */ /* 0x000fe20000000000 */
[----:B------:R-:W-:Y:S06]  /*1ab0*/  @!P1 BRA `(.L_x_10) ;  /* 0x0000000400049947 */ /* 0x000fec0003800000 */
        /* <DEDUP_REMOVED lines=25> */
[----:B------:R-:W-:Y:S01]  /*1c50*/  FFMA R16, R3, R16, 0.0032181653659790754318 ;  /* 0x3b52e7db03107423 */ /* 0x000fe20000000010 */
        /* <DEDUP_REMOVED lines=12> */
[----:B------:R-:W-:-:S03]  /*1d20*/  MOV R11, 0x391fcb8e ;  /* 0x391fcb8e000b7802 */ /* 0x000fc60000000f00 */
[----:B------:R-:W-:-:S04]  /*1d30*/  FADD R2, R15, R16 ;  /* 0x000000100f027221 */ /* 0x000fc80000000000 */
[----:B------:R-:W-:Y:S01]  /*1d40*/  FMUL R3, R2, 2 ;  /* 0x4000000002037820 */ /* 0x000fe20000400000 */
[----:B------:R-:W-:-:S03]  /*1d50*/  FADD R15, -R15, R2 ;  /* 0x000000020f0f7221 */ /* 0x000fc60000000100 */
[----:B------:R-:W0:Y:S01]  /*1d60*/  FRND R12, R3 ;  /* 0x00000003000c7307 */ /* 0x000e220000201000 */
[----:B------:R-:W-:Y:S01]  /*1d70*/  FADD R15, R16, -R15 ;  /* 0x8000000f100f7221 */ /* 0x000fe20000000000 */
[----:B------:R-:W-:Y:S01]  /*1d80*/  FFMA R2, R2, 2, -R3 ;  /* 0x4000000002027823 */ /* 0x000fe20000000803 */
[----:B------:R-:W-:-:S03]  /*1d90*/  FSETP.GT.AND P2, PT, |R3|, 152, PT ;  /* 0x431800000300780b */ /* 0x000fc60003f44200 */
[----:B------:R-:W-:Y:S02]  /*1da0*/  FFMA R15, R15, 2, R2 ;  /* 0x400000000f0f7823 */ /* 0x000fe40000000002 */
[----:B------:R-:W1:Y:S01]  /*1db0*/  F2I.NTZ R14, R3 ;  /* 0x00000003000e7305 */ /* 0x000e620000203100 */
[----:B0-----:R-:W-:Y:S01]  /*1dc0*/  FADD R2, R3, -R12 ;  /* 0x8000000c03027221 */ /* 0x001fe20000000000 */
[----:B------:R-:W-:-:S03]  /*1dd0*/  FSETP.GT.AND P1, PT, R12, RZ, PT ;  /* 0x000000ff0c00720b */ /* 0x000fc60003f24000 */
[----:B------:R-:W-:-:S04]  /*1de0*/  FADD R2, R2, R15 ;  /* 0x0000000f02027221 */ /* 0x000fc80000000000 */
[----:B------:R-:W-:-:S04]  /*1df0*/  FFMA R11, R2, R11, 0.0013391353422775864601 ;  /* 0x3aaf85ed020b7423 */ /* 0x000fc8000000000b */
[----:B------:R-:W-:-:S04]  /*1e00*/  FFMA R11, R2, R11, 0.0096188392490148544312 ;  /* 0x3c1d9856020b7423 */ /* 0x000fc8000000000b */
[----:B------:R-:W-:-:S04]  /*1e10*/  FFMA R11, R2, R11, 0.055503588169813156128 ;  /* 0x3d6357bb020b7423 */ /* 0x000fc8000000000b */
[C---:B------:R-:W-:Y:S01]  /*1e20*/  FFMA R13, R2.reuse, R11, 0.24022644758224487305 ;  /* 0x3e75fdec020d7423 */ /* 0x040fe2000000000b */
[----:B------:R-:W-:Y:S02]  /*1e30*/  SEL R11, RZ, 0x83000000, P1 ;  /* 0x83000000ff0b7807 */ /* 0x000fe40000800000 */
[----:B------:R-:W-:Y:S01]  /*1e40*/  FSETP.GEU.AND P1, PT, R3, RZ, PT ;  /* 0x000000ff0300720b */ /* 0x000fe20003f2e000 */
[----:B------:R-:W-:Y:S01]  /*1e50*/  FFMA R13, R2, R13, 0.69314718246459960938 ;  /* 0x3f317218020d7423 */ /* 0x000fe2000000000d */
[----:B-1----:R-:W-:Y:S01]  /*1e60*/  LEA R14, R14, -R11, 0x17 ;  /* 0x8000000b0e0e7211 */ /* 0x002fe200078eb8ff */
[----:B------:R-:W-:Y:S02]  /*1e70*/  VIADD R12, R11, 0x7f000000 ;  /* 0x7f0000000b0c7836 */ /* 0x000fe40000000000 */
[----:B------:R-:W-:Y:S01]  /*1e80*/  FFMA R13, R2, R13, 1 ;  /* 0x3f800000020d7423 */ /* 0x000fe2000000000d */
[----:B------:R-:W-:-:S03]  /*1e90*/  FSEL R2, RZ, +INF , !P1 ;  /* 0x7f800000ff027808 */ /* 0x000fc60004800000 */
[----:B------:R-:W-:-:S04]  /*1ea0*/  FMUL R13, R12, R13 ;  /* 0x0000000d0c0d7220 */ /* 0x000fc80000400000 */
[----:B------:R-:W-:Y:S01]  /*1eb0*/  @!P2 FMUL R2, R14, R13 ;  /* 0x0000000d0e02a220 */ /* 0x000fe20000400000 */
[----:B------:R-:W-:-:S07]  /*1ec0*/  @!P0 LOP3.LUT R2, R0, 0x7fffffff, RZ, 0xc0, !PT ;  /* 0x7fffffff00028812 */ /* 0x000fce00078ec0ff */
.L_x_10:
[----:B------:R-:W-:Y:S05]  /*1ed0*/  BSYNC.RECONVERGENT B0 ;  /* 0x0000000000007941 */ /* 0x000fea0003800200 */
.L_x_9:
[----:B------:R-:W-:Y:S01]  /*1ee0*/  FADD R7, R7, R2 ;  /* 0x0000000207077221 */ /* 0x000fe20000000000 */
[----:B------:R0:W-:Y:S01]  /*1ef0*/  STL [R1+0x8], R6 ;  /* 0x0000080601007387 */ /* 0x0001e20000100800 */
[----:B------:R-:W-:Y:S01]  /*1f00*/  BSSY.RECONVERGENT B0, `(.L_x_11) ;  /* 0x0000011000007945 */ /* 0x000fe20003800200 */
[----:B------:R-:W-:Y:S01]  /*1f10*/  IADD3 R35, PT, PT, R1, 0x1a000, RZ ;  /* 0x0001a00001237810 */ /* 0x000fe20007ffe0ff */
[----:B------:R-:W-:Y:S01]  /*1f20*/  VIADD R0, R7, 0xf3000000 ;  /* 0xf300000007007836 */ /* 0x000fe20000000000 */
[----:B------:R0:W-:Y:S01]  /*1f30*/  STL.64 [R1+0x10], R4 ;  /* 0x0000100401007387 */ /* 0x0001e20000100a00 */
[----:B------:R0:W1:Y:S03]  /*1f40*/  MUFU.RSQ R2, R7 ;  /* 0x0000000700027308 */ /* 0x0000660000001400 */
[----:B------:R0:W-:Y:S01]  /*1f50*/  STL [R1+0x18], R6 ;  /* 0x0000180601007387 */ /* 0x0001e20000100800 */
[----:B------:R-:W-:-:S03]  /*1f60*/  ISETP.GT.U32.AND P0, PT, R0, 0x727fffff, PT ;  /* 0x727fffff0000780c */ /* 0x000fc60003f04070 */
[----:B------:R0:W-:Y:S10]  /*1f70*/  STL [R1+0x20], RZ ;  /* 0x000020ff01007387 */ /* 0x0001f40000100800 */
[----:B01----:R-:W-:Y:S05]  /*1f80*/  @!P0 BRA `(.L_x_12) ;  /* 0x0000000000108947 */ /* 0x003fea0003800000 */
[----:B------:R-:W-:-:S07]  /*1f90*/  MOV R32, 0x1fb0 ;  /* 0x00001fb000207802 */ /* 0x000fce0000000f00 */
[----:B------:R-:W-:Y:S05]  /*1fa0*/  CALL.REL.NOINC `($__internal_0_$__cuda_sm20_sqrt_rn_f32_slowpath) ;  /* 0x00000070004c7944 */ /* 0x000fea0003c00000 */
[----:B------:R-:W-:Y:S01]  /*1fb0*/  IMAD.MOV.U32 R0, RZ, RZ, R7 ;  /* 0x000000ffff007224 */ /* 0x000fe200078e0007 */
[----:B------:R-:W-:Y:S06]  /*1fc0*/  BRA `(.L_x_13) ;  /* 0x0000000000107947 */ /* 0x000fec0003800000 */
.L_x_12:
[----:B------:R-:W-:Y:S01]  /*1fd0*/  FMUL.FTZ R0, R7, R2 ;  /* 0x0000000207007220 */ /* 0x000fe20000410000 */
[----:B------:R-:W-:-:S03]  /*1fe0*/  FMUL.FTZ R2, R2, 0.5 ;  /* 0x3f00000002027820 */ /* 0x000fc60000410000 */
[----:B------:R-:W-:-:S04]  /*1ff0*/  FFMA R7, -R0, R0, R7 ;  /* 0x0000000000077223 */ /* 0x000fc80000000107 */
[----:B------:R-:W-:-:S07]  /*2000*/  FFMA R0, R7, R2, R0 ;  /* 0x0000000207007223 */ /* 0x000fce0000000000 */
.L_x_13:
[----:B------:R-:W-:Y:S05]  /*2010*/  BSYNC.RECONVERGENT B0 ;  /* 0x0000000000007941 */ /* 0x000fea0003800200 */
.L_x_11:
[----:B------:R-:W0:Y:S01]  /*2020*/  LDC R14, c[0x0][0x3a0] ;  /* 0x0000e800ff0e7b82 */ /* 0x000e220000000800 */
[----:B------:R-:W-:Y:S01]  /*2030*/  HFMA2 R15, -RZ, RZ, 0, 0 ;  /* 0x00000000ff0f7431 */ /* 0x000fe200000001ff */
[----:B------:R-:W1:Y:S01]  /*2040*/  LDCU UR6, c[0x0][0x3a8] ;  /* 0x00007500ff0677ac */ /* 0x000e620008000800 */
[----:B------:R-:W-:Y:S02]  /*2050*/  CS2R R12, SRZ ;  /* 0x00000000000c7805 */ /* 0x000fe4000001ff00 */
[----:B------:R-:W-:Y:S02]  /*2060*/  MOV R28, RZ ;  /* 0x000000ff001c7202 */ /* 0x000fe40000000f00 */
[----:B------:R-:W-:Y:S02]  /*2070*/  CS2R R30, SRZ ;  /* 0x00000000001e7805 */ /* 0x000fe4000001ff00 */
[----:B------:R-:W-:Y:S02]  /*2080*/  MOV R26, RZ ;  /* 0x000000ff001a7202 */ /* 0x000fe40000000f00 */
[----:B------:R-:W-:Y:S01]  /*2090*/  CS2R R16, SRZ ;  /* 0x0000000000107805 */ /* 0x000fe2000001ff00 */
[----:B------:R-:W-:-:S02]  /*20a0*/  IMAD.MOV.U32 R19, RZ, RZ, RZ ;  /* 0x000000ffff137224 */ /* 0x000fc400078e00ff */
[----:B------:R-:W-:Y:S02]  /*20b0*/  HFMA2 R36, -RZ, RZ, 0, 0 ;  /* 0x00000000ff247431 */ /* 0x000fe400000001ff */
[----:B------:R-:W-:Y:S02]  /*20c0*/  IMAD.MOV.U32 R54, RZ, RZ, RZ ;  /* 0x000000ffff367224 */ /* 0x000fe400078e00ff */
[----:B------:R-:W-:Y:S02]  /*20d0*/  HFMA2 R45, -RZ, RZ, 0, 0 ;  /* 0x00000000ff2d7431 */ /* 0x000fe400000001ff */
[----:B------:R-:W-:Y:S02]  /*20e0*/  IMAD.MOV.U32 R22, RZ, RZ, RZ ;  /* 0x000000ffff167224 */ /* 0x000fe400078e00ff */
[----:B------:R-:W-:Y:S02]  /*20f0*/  HFMA2 R63, -RZ, RZ, 0, 0 ;  /* 0x00000000ff3f7431 */ /* 0x000fe400000001ff */
[----:B------:R-:W-:Y:S01]  /*2100*/  IMAD.MOV.U32 R40, RZ, RZ, RZ ;  /* 0x000000ffff287224 */ /* 0x000fe200078e00ff */
[----:B------:R-:W-:Y:S01]  /*2110*/  MOV R43, RZ ;  /* 0x000000ff002b7202 */ /* 0x000fe20000000f00 */
[----:B------:R-:W-:Y:S01]  /*2120*/  IMAD.MOV.U32 R47, RZ, RZ, RZ ;  /* 0x000000ffff2f7224 */ /* 0x000fe200078e00ff */
[----:B------:R-:W-:Y:S01]  /*2130*/  STL.U8 [R1+0x28], RZ ;  /* 0x000028ff01007387 */ /* 0x000fe20000100000 */
[----:B-1----:R-:W-:-:S03]  /*2140*/  IMAD.U32 R7, RZ, RZ, UR6 ;  /* 0x00000006ff077e24 */ /* 0x002fc6000f8e00ff */
[----:B------:R-:W-:Y:S01]  /*2150*/  STL.64 [R1+0x18000], RZ ;  /* 0x018000ff01007387 */ /* 0x000fe20000100a00 */
[-C--:B0-----:R-:W-:Y:S01]  /*2160*/  MOV R2, R14.reuse ;  /* 0x0000000e00027202 */ /* 0x081fe20000000f00 */
[--C-:B------:R-:W-:Y:S02]  /*2170*/  IMAD.MOV.U32 R3, RZ, RZ, R14.reuse ;  /* 0x000000ffff037224 */ /* 0x100fe400078e000e */
[----:B------:R-:W-:Y:S01]  /*2180*/  FADD R18, -R14, -RZ ;  /* 0x800000ff0e127221 */ /* 0x000fe20000000100 */
[----:B------:R-:W-:Y:S01]  /*2190*/  IMAD.MOV.U32 R29, RZ, RZ, R14 ;  /* 0x000000ffff1d7224 */ /* 0x000fe200078e000e */
[----:B------:R-:W-:Y:S01]  /*21a0*/  MOV R25, R14 ;  /* 0x0000000e00197202 */ /* 0x000fe20000000f00 */
[----:B------:R-:W-:Y:S01]  /*21b0*/  STL.128 [R1+0x1a010], R12 ;  /* 0x01a0100c01007387 */ /* 0x000fe20000100c00 */
[----:B------:R-:W-:Y:S01]  /*21c0*/  IMAD.MOV.U32 R27, RZ, RZ, R18 ;  /* 0x000000ffff1b7224 */ /* 0x000fe200078e0012 */
[----:B------:R-:W-:Y:S01]  /*21d0*/  MOV R24, R18 ;  /* 0x0000001200187202 */ /* 0x000fe20000000f00 */
[--C-:B------:R-:W-:Y:S01]  /*21e0*/  IMAD.MOV.U32 R53, RZ, RZ, R14.reuse ;  /* 0x000000ffff357224 */ /* 0x100fe200078e000e */
[----:B------:R0:W-:Y:S01]  /*21f0*/  STL.64 [R1+0x1a130], R2 ;  /* 0x01a1300201007387 */ /* 0x0001e20000100a00 */
[-C--:B------:R-:W-:Y:S01]  /*2200*/  MOV R52, R14.reuse ;  /* 0x0000000e00347202 */ /* 0x080fe20000000f00 */
[--C-:B------:R-:W-:Y:S01]  /*2210*/  IMAD.MOV.U32 R20, RZ, RZ, R14.reuse ;  /* 0x000000ffff147224 */ /* 0x100fe200078e000e */
[-C--:B------:R-:W-:Y:S01]  /*2220*/  MOV R55, R14.reuse ;  /* 0x0000000e00377202 */ /* 0x080fe20000000f00 */
[----:B------:R1:W-:Y:S01]  /*2230*/  STL.128 [R1+0x1a030], R28 ;  /* 0x01a0301c01007387 */ /* 0x0003e20000100c00 */
[----:B------:R-:W-:Y:S01]  /*2240*/  MOV R23, R14 ;  /* 0x0000000e00177202 */ /* 0x000fe20000000f00 */
[--C-:B------:R-:W-:Y:S01]  /*2250*/  IMAD.MOV.U32 R37, RZ, RZ, R14.reuse ;  /* 0x000000ffff257224 */ /* 0x100fe200078e000e */
[----:B------:R-:W-:Y:S01]  /*2260*/  MOV R21, R18 ;  /* 0x0000001200157202 */ /* 0x000fe20000000f00 */
[----:B------:R2:W-:Y:S01]  /*2270*/  STL.128 [R1+0x1a080], R24 ;  /* 0x01a0801801007387 */ /* 0x0005e20000100c00 */
[----:B------:R-:W-:Y:S01]  /*2280*/  MOV R42, R14 ;  /* 0x0000000e002a7202 */ /* 0x000fe20000000f00 */
[----:B------:R-:W-:Y:S01]  /*2290*/  IMAD.MOV.U32 R44, RZ, RZ, R14 ;  /* 0x000000ffff2c7224 */ /* 0x000fe200078e000e */
[-C--:B------:R-:W-:Y:S01]  /*22a0*/  MOV R39, R18.reuse ;  /* 0x0000001200277202 */ /* 0x080fe20000000f00 */
[----:B0-----:R-:W0:Y:S01]  /*22b0*/  MUFU.RCP R3, R14 ;  /* 0x0000000e00037308 */ /* 0x001e220000001000 */
[--C-:B------:R-:W-:Y:S01]  /*22c0*/  IMAD.MOV.U32 R12, RZ, RZ, R18.reuse ;  /* 0x000000ffff0c7224 */ /* 0x100fe200078e0012 */
[----:B------:R-:W-:Y:S01]  /*22d0*/  MOV R13, R18 ;  /* 0x00000012000d7202 */ /* 0x000fe20000000f00 */
[--C-:B------:R-:W-:Y:S01]  /*22e0*/  IMAD.MOV.U32 R15, RZ, RZ, R18.reuse ;  /* 0x000000ffff0f7224 */ /* 0x100fe200078e0012 */
[----:B------:R3:W-:Y:S01]  /*22f0*/  STL.128 [R1+0x1a0e0], R52 ;  /* 0x01a0e03401007387 */ /* 0x0007e20000100c00 */
[--C-:B------:R-:W-:Y:S01]  /*2300*/  IMAD.MOV.U32 R38, RZ, RZ, R18.reuse ;  /* 0x000000ffff267224 */ /* 0x100fe200078e0012 */
[----:B------:R-:W-:Y:S01]  /*2310*/  MOV R59, R14 ;  /* 0x0000000e003b7202 */ /* 0x000fe20000000f00 */
[--C-:B------:R-:W-:Y:S01]  /*2320*/  IMAD.MOV.U32 R41, RZ, RZ, R18.reuse ;  /* 0x000000ffff297224 */ /* 0x100fe200078e0012 */
[----:B-1----:R-:W-:Y:S01]  /*2330*/  MOV R29, R18 ;  /* 0x00000012001d7202 */ /* 0x002fe20000000f00 */
[--C-:B------:R-:W-:Y:S01]  /*2340*/  IMAD.MOV.U32 R30, RZ, RZ, R18.reuse ;  /* 0x000000ffff1e7224 */ /* 0x100fe200078e0012 */
[----:B------:R1:W-:Y:S01]  /*2350*/  STL.128 [R1+0x1a020], R16 ;  /* 0x01a0201001007387 */ /* 0x0003e20000100c00 */
[----:B------:R-:W-:-:S02]  /*2360*/  IMAD.MOV.U32 R46, RZ, RZ, R18 ;  /* 0x000000ffff2e7224 */ /* 0x000fc400078e0012 */
[----:B--2---:R-:W-:Y:S02]  /*2370*/  HFMA2 R24, -RZ, RZ, 0, 0 ;  /* 0x00000000ff187431 */ /* 0x004fe400000001ff */
[--C-:B------:R-:W-:Y:S01]  /*2380*/  IMAD.MOV.U32 R56, RZ, RZ, R14.reuse ;  /* 0x000000ffff387224 */ /* 0x100fe200078e000e */
[----:B------:R2:W-:Y:S01]  /*2390*/  STL.128 [R1+0x1a060], R20 ;  /* 0x01a0601401007387 */ /* 0x0005e20000100c00 */
[----:B------:R-:W-:Y:S01]  /*23a0*/  IMAD.MOV.U32 R60, RZ, RZ, R14 ;  /* 0x000000ffff3c7224 */ /* 0x000fe200078e000e */
[-C--:B------:R-:W-:Y:S01]  /*23b0*/  MOV R57, R18.reuse ;  /* 0x0000001200397202 */ /* 0x080fe20000000f00 */
[--C-:B------:R-:W-:Y:S01]  /*23c0*/  IMAD.MOV.U32 R58, RZ, RZ, R18.reuse ;  /* 0x000000ffff3a7224 */ /* 0x100fe200078e0012 */
[----:B------:R4:W-:Y:S01]  /*23d0*/  STL.128 [R1+0x1a090], R28 ;  /* 0x01a0901c01007387 */ /* 0x0009e20000100c00 */
[-C--:B------:R-:W-:Y:S01]  /*23e0*/  MOV R61, R18.reuse ;  /* 0x00000012003d7202 */ /* 0x080fe20000000f00 */
[--C-:B---3--:R-:W-:Y:S01]  /*23f0*/  IMAD.MOV.U32 R54, RZ, RZ, R18.reuse ;  /* 0x000000ffff367224 */ /* 0x108fe200078e0012 */
[-C--:B------:R-:W-:Y:S01]  /*2400*/  MOV R53, R18.reuse ;  /* 0x0000001200357202 */ /* 0x080fe20000000f00 */
[----:B------:R3:W-:Y:S01]  /*2410*/  STL.128 [R1+0x1a0b0], R12 ;  /* 0x01a0b00c01007387 */ /* 0x0007e20000100c00 */
[----:B------:R-:W-:Y:S01]  /*2420*/  MOV R55, R18 ;  /* 0x0000001200377202 */ /* 0x000fe20000000f00 */
[--C-:B------:R-:W-:Y:S01]  /*2430*/  IMAD.MOV.U32 R62, RZ, RZ, R18.reuse ;  /* 0x000000ffff3e7224 */ /* 0x100fe200078e0012 */
[----:B------:R-:W-:Y:S01]  /*2440*/  MOV R26, R14 ;  /* 0x0000000e001a7202 */ /* 0x000fe20000000f00 */
[----:B------:R-:W-:Y:S01]  /*2450*/  IMAD.MOV.U32 R27, RZ, RZ, RZ ;  /* 0x000000ffff1b7224 */ /* 0x000fe200078e00ff */
[-C--:B-1----:R-:W-:Y:S01]  /*2460*/  MOV R19, R18.reuse ;  /* 0x0000001200137202 */ /* 0x082fe20000000f00 */
[----:B------:R-:W-:Y:S01]  /*2470*/  IMAD.MOV.U32 R25, RZ, RZ, R18 ;  /* 0x000000ffff197224 */ /* 0x000fe200078e0012 */
[----:B------:R-:W-:Y:S01]  /*2480*/  STL.128 [R1+0x1a040], R36 ;  /* 0x01a0402401007387 */ /* 0x000fe20000100c00 */
[----:B--2---:R-:W-:Y:S01]  /*2490*/  IMAD.MOV.U32 R21, RZ, RZ, R14 ;  /* 0x000000ffff157224 */ /* 0x004fe200078e000e */
[----:B------:R-:W-:Y:S01]  /*24a0*/  MOV R22, R18 ;  /* 0x0000001200167202 */ /* 0x000fe20000000f00 */
[----:B------:R-:W-:Y:S01]  /*24b0*/  IMAD.MOV.U32 R23, RZ, RZ, R18 ;  /* 0x000000ffff177224 */ /* 0x000fe200078e0012 */
[----:B------:R-:W-:Y:S01]  /*24c0*/  STL.128 [R1+0x1a050], R40 ;  /* 0x01a0502801007387 */ /* 0x000fe20000100c00 */
[-C--:B----4-:R-:W-:Y:S01]  /*24d0*/  MOV R28, R14.reuse ;  /* 0x0000000e001c7202 */ /* 0x090fe20000000f00 */
[--C-:B------:R-:W-:Y:S01]  /*24e0*/  IMAD.MOV.U32 R30, RZ, RZ, R14.reuse ;  /* 0x000000ffff1e7224 */ /* 0x100fe200078e000e */
[-C--:B------:R-:W-:Y:S01]  /*24f0*/  MOV R31, R14.reuse ;  /* 0x0000000e001f7202 */ /* 0x080fe20000000f00 */
[----:B------:R-:W-:Y:S01]  /*2500*/  STL.128 [R1+0x1a070], R44 ;  /* 0x01a0702c01007387 */ /* 0x000fe20000100c00 */
[-C--:B---3--:R-:W-:Y:S01]  /*2510*/  MOV R12, R14.reuse ;  /* 0x0000000e000c7202 */ /* 0x088fe20000000f00 */
[----:B------:R-:W-:Y:S01]  /*2520*/  IMAD.MOV.U32 R15, RZ, RZ, R14 ;  /* 0x000000ffff0f7224 */ /* 0x000fe200078e000e */
[----:B------:R-:W1:Y:S01]  /*2530*/  FCHK P0, R7, R14 ;  /* 0x0000000e07007302 */ /* 0x000e620000000000 */
[----:B------:R-:W-:Y:S04]  /*2540*/  STL.128 [R1+0x1a0a0], R52 ;  /* 0x01a0a03401007387 */ /* 0x000fe80000100c00 */
[----:B------:R-:W-:Y:S04]  /*2550*/  STL.128 [R1+0x1a0c0], R56 ;  /* 0x01a0c03801007387 */ /* 0x000fe80000100c00 */
[----:B------:R-:W-:Y:S04]  /*2560*/  STL.128 [R1+0x1a0d0], R60 ;  /* 0x01a0d03c01007387 */ /* 0x000fe80000100c00 */
[----:B------:R-:W-:Y:S04]  /*2570*/  STL.128 [R1+0x1a0f0], R24 ;  /* 0x01a0f01801007387 */ /* 0x000fe80000100c00 */
[----:B------:R-:W-:Y:S04]  /*2580*/  STL.128 [R1+0x1a100], R20 ;  /* 0x01a1001401007387 */ /* 0x000fe80000100c00 */
[----:B------:R-:W-:Y:S04]  /*2590*/  STL.128 [R1+0x1a110], R12 ;  /* 0x01a1100c01007387 */ /* 0x000fe80000100c00 */
[----:B------:R-:W-:Y:S04]  /*25a0*/  STL.128 [R1+0x1a000], R16 ;  /* 0x01a0001001007387 */ /* 0x000fe80000100c00 */
[----:B------:R-:W-:Y:S04]  /*25b0*/  STL.128 [R1+0x1a120], R28 ;  /* 0x01a1201c01007387 */ /* 0x000fe80000100c00 */
[----:B------:R0:W-:Y:S02]  /*25c0*/  STL [R1+0x24], R0 ;  /* 0x0000240001007387 */ /* 0x0001e40000100800 */
[----:B0-----:R-:W-:-:S04]  /*25d0*/  FFMA R0, R3, -R14, 1 ;  /* 0x3f80000003007423 */ /* 0x001fc8000000080e */
[----:B------:R-:W-:-:S04]  /*25e0*/  FFMA R0, R3, R0, R3 ;  /* 0x0000000003007223 */ /* 0x000fc80000000003 */
[----:B------:R-:W-:-:S04]  /*25f0*/  FFMA R3, R0, UR6, RZ ;  /* 0x0000000600037c23 */ /* 0x000fc800080000ff */
[----:B------:R-:W-:-:S04]  /*2600*/  FFMA R2, R3, -R14, UR6 ;  /* 0x0000000603027e23 */ /* 0x000fc8000800080e */
[----:B------:R-:W-:Y:S01]  /*2610*/  FFMA R0, R0, R2, R3 ;  /* 0x0000000200007223 */ /* 0x000fe20000000003 */
[----:B------:R-:W-:Y:S01]  /*2620*/  CS2R R2, SRZ ;  /* 0x0000000000027805 */ /* 0x000fe2000001ff00 */
[----:B-1----:R-:W-:Y:S06]  /*2630*/  @!P0 BRA `(.L_x_14) ;  /* 0x00000000001c8947 */ /* 0x002fec0003800000 */
[----:B------:R-:W0:Y:S01]  /*2640*/  LDCU UR6, c[0x0][0x3a8] ;  /* 0x00007500ff0677ac */ /* 0x000e220008000800 */
[----:B------:R-:W-:Y:S01]  /*2650*/  MOV R23, 0x26a0 ;  /* 0x000026a000177802 */ /* 0x000fe20000000f00 */
[----:B------:R-:W1:Y:S01]  /*2660*/  LDCU UR7, c[0x0][0x3a0] ;  /* 0x00007400ff0777ac */ /* 0x000e620008000800 */
[----:B0-----:R-:W-:Y:S01]  /*2670*/  MOV R7, UR6 ;  /* 0x0000000600077c02 */ /* 0x001fe20008000f00 */
[----:B-1----:R-:W-:-:S07]  /*2680*/  IMAD.U32 R14, RZ, RZ, UR7 ;  /* 0x00000007ff0e7e24 */ /* 0x002fce000f8e00ff */
[----:B------:R-:W-:Y:S05]  /*2690*/  CALL.REL.NOINC `($__internal_1_$__cuda_sm3x_div_rn_noftz_f32_slowpath) ;  /* 0x0000006800ec7944 */ /* 0x000fea0003c00000 */
[----:B------:R-:W-:-:S07]  /*26a0*/  MOV R0, R7 ;  /* 0x0000000700007202 */ /* 0x000fce0000000f00 */
.L_x_14:
[----:B------:R-:W-:Y:S01]  /*26b0*/  IMAD.MOV.U32 R7, RZ, RZ, 0x3f000000 ;  /* 0x3f000000ff077424 */ /* 0x000fe200078e00ff */
[----:B------:R-:W0:Y:S01]  /*26c0*/  LDCU.64 UR6, c[0x0][0x3a0] ;  /* 0x00007400ff0677ac */ /* 0x000e220008000a00 */
[----:B------:R-:W-:Y:S01]  /*26d0*/  BSSY.RECONVERGENT B0, `(.L_x_15) ;  /* 0x000052c000007945 */ /* 0x000fe20003800200 */
[----:B------:R-:W-:Y:S01]  /*26e0*/  MOV R28, 0x1 ;  /* 0x00000001001c7802 */ /* 0x000fe20000000f00 */
[----:B------:R-:W-:Y:S01]  /*26f0*/  IMAD.MOV.U32 R29, RZ, RZ, RZ ;  /* 0x000000ffff1d7224 */ /* 0x000fe200078e00ff */
[----:B------:R-:W-:-:S05]  /*2700*/  LOP3.LUT R7, R7, 0x80000000, R0, 0xb8, !PT ;  /* 0x8000000007077812 */ /* 0x000fca00078eb800 */
[----:B------:R-:W-:Y:S01]  /*2710*/  FADD.RZ R11, R7, R0 ;  /* 0x00000000070b7221 */ /* 0x000fe2000000c000 */
[----:B------:R-:W-:Y:S01]  /*2720*/  IMAD.MOV.U32 R7, RZ, RZ, RZ ;  /* 0x000000ffff077224 */ /* 0x000fe200078e00ff */
[----:B------:R-:W-:-:S04]  /*2730*/  MOV R0, 0x1 ;  /* 0x0000000100007802 */ /* 0x000fc80000000f00 */
[----:B------:R-:W1:Y:S08]  /*2740*/  FRND.TRUNC R11, R11 ;  /* 0x0000000b000b7307 */ /* 0x000e70000020d000 */
[----:B0-----:R-:W0:Y:S01]  /*2750*/  I2F.F64 R36, UR7 ;  /* 0x0000000700247d12 */ /* 0x001e220008201c00 */
[----:B-1----:R-:W-:-:S07]  /*2760*/  FMUL R30, R11, UR6 ;  /* 0x000000060b1e7c20 */ /* 0x002fce0008400000 */
.L_x_87:
[----:B-1----:R1:W5:Y:S01]  /*2770*/  LDL R24, [R1+0x18000] ;  /* 0x0180000001187983 */ /* 0x0023620000100800 */
[----:B------:R-:W-:Y:S01]  /*2780*/  ISETP.GE.U32.AND P0, PT, R0, 0x2, PT ;  /* 0x000000020000780c */ /* 0x000fe20003f06070 */
[----:B------:R-:W-:Y:S01]  /*2790*/  BSSY.RECONVERGENT B1, `(.L_x_16) ;  /* 0x0000119000017945 */ /* 0x000fe20003800200 */
[----:B------:R-:W-:Y:S02]  /*27a0*/  HFMA2 R39, -RZ, RZ, 0, 0 ;  /* 0x00000000ff277431 */ /* 0x000fe400000001ff */
[----:B------:R-:W-:-:S13]  /*27b0*/  ISETP.GE.U32.AND.EX P0, PT, R29, RZ, PT, P0 ;  /* 0x000000ff1d00720c */ /* 0x000fda0003f06100 */
[----:B-12---:R-:W-:Y:S05]  /*27c0*/  @!P0 BRA `(.L_x_17) ;  /* 0x0000001000548947 */ /* 0x006fea0003800000 */
[----:B-----5:R-:W-:-:S06]  /*27d0*/  IMAD R20, R24, 0x30, R1 ;  /* 0x0000003018147824 */ /* 0x020fcc00078e0201 */
[----:B------:R-:W5:Y:S01]  /*27e0*/  LDL R20, [R20+0x24] ;  /* 0x0000240014147983 */ /* 0x000f620000100800 */
[C---:B------:R-:W-:Y:S01]  /*27f0*/  IADD3 R11, P1, PT, R0.reuse, -0x2, RZ ;  /* 0xfffffffe000b7810 */ /* 0x040fe20007f3e0ff */
[----:B------:R-:W-:Y:S01]  /*2800*/  BSSY.RECONVERGENT B2, `(.L_x_18) ;  /* 0x0000087000027945 */ /* 0x000fe20003800200 */
[----:B------:R-:W-:Y:S01]  /*2810*/  IMAD.MOV.U32 R39, RZ, RZ, RZ ;  /* 0x000000ffff277224 */ /* 0x000fe200078e00ff */
[----:B------:R-:W-:Y:S02]  /*2820*/  MOV R34, 0x1 ;  /* 0x0000000100227802 */ /* 0x000fe40000000f00 */
[----:B------:R-:W-:Y:S02]  /*2830*/  ISETP.GE.U32.AND P0, PT, R11, 0xf, PT ;  /* 0x0000000f0b00780c */ /* 0x000fe40003f06070 */
[----:B------:R-:W-:Y:S02]  /*2840*/  IADD3.X R12, PT, PT, R29, -0x1, RZ, P1, !PT ;  /* 0xffffffff1d0c7810 */ /* 0x000fe40000ffe4ff */
[----:B------:R-:W-:-:S02]  /*2850*/  IADD3 R11, P2, PT, R0, -0x1, RZ ;  /* 0xffffffff000b7810 */ /* 0x000fc40007f5e0ff */
[----:B------:R-:W-:Y:S02]  /*2860*/  ISETP.GE.U32.AND.EX P0, PT, R12, RZ, PT, P0 ;  /* 0x000000ff0c00720c */ /* 0x000fe40003f06100 */
[----:B------:R-:W-:-:S11]  /*2870*/  LOP3.LUT P1, RZ, R11, 0xf, RZ, 0xc0, !PT ;  /* 0x0000000f0bff7812 */ /* 0x000fd6000782c0ff */
[----:B------:R-:W-:Y:S05]  /*2880*/  @!P0 BRA `(.L_x_19) ;  /* 0x0000000400f88947 */ /* 0x000fea0003800000 */
[----:B------:R-:W-:Y:S01]  /*2890*/  HFMA2 R32, -RZ, RZ, 0, 0 ;  /* 0x00000000ff207431 */ /* 0x000fe200000001ff */
[----:B------:R-:W-:Y:S01]  /*28a0*/  IADD3.X R31, PT, PT, R29, -0x1, RZ, P2, !PT ;  /* 0xffffffff1d1f7810 */ /* 0x000fe200017fe4ff */
[----:B------:R-:W-:Y:S01]  /*28b0*/  VIADD R33, R1, 0x18040 ;  /* 0x0001804001217836 */ /* 0x000fe20000000000 */
[----:B------:R-:W-:Y:S01]  /*28c0*/  MOV R39, RZ ;  /* 0x000000ff00277202 */ /* 0x000fe20000000f00 */
[----:B------:R-:W-:-:S07]  /*28d0*/  IMAD.MOV.U32 R34, RZ, RZ, 0x1 ;  /* 0x00000001ff227424 */ /* 0x000fce00078e00ff */
.L_x_20:
[----:B------:R-:W2:Y:S04]  /*28e0*/  LDL R25, [R33+-0x38] ;  /* 0xffffc80021197983 */ /* 0x000ea80000100800 */
[----:B------:R-:W2:Y:S04]  /*28f0*/  LDL.128 R16, [R33+-0x20] ;  /* 0xffffe00021107983 */ /* 0x000ea80000100c00 */
[----:B------:R-:W3:Y:S01]  /*2900*/  LDL.128 R12, [R33+-0x30] ;  /* 0xffffd000210c7983 */ /* 0x000ee20000100c00 */
[----:B--2---:R-:W-:-:S06]  /*2910*/  IMAD R17, R25, 0x30, R1 ;  /* 0x0000003019117824 */ /* 0x004fcc00078e0201 */
[----:B------:R-:W2:Y:S01]  /*2920*/  LDL R17, [R17+0x24] ;  /* 0x0000240011117983 */ /* 0x000ea20000100800 */
[--C-:B---3--:R-:W-:Y:S02]  /*2930*/  IMAD R15, R12, 0x30, R1.reuse ;  /* 0x000000300c0f7824 */ /* 0x108fe400078e0201 */
[----:B------:R-:W-:-:S04]  /*2940*/  IMAD R19, R14, 0x30, R1 ;  /* 0x000000300e137824 */ /* 0x000fc800078e0201 */
[----:B------:R-:W3:Y:S01]  /*2950*/  LDL R15, [R15+0x24] ;  /* 0x000024000f0f7983 */ /* 0x000ee20000100800 */
[----:B------:R-:W-:-:S03]  /*2960*/  IMAD R13, R16, 0x30, R1 ;  /* 0x00000030100d7824 */ /* 0x000fc600078e0201 */
[----:B------:R-:W4:Y:S01]  /*2970*/  LDL R19, [R19+0x24] ;  /* 0x0000240013137983 */ /* 0x000f220000100800 */
[----:B------:R-:W-:-:S03]  /*2980*/  IMAD R40, R18, 0x30, R1 ;  /* 0x0000003012287824 */ /* 0x000fc600078e0201 */
[----:B------:R-:W4:Y:S01]  /*2990*/  LDL R13, [R13+0x24] ;  /* 0x000024000d0d7983 */ /* 0x000f220000100800 */
[----:B--2--5:R-:W-:-:S04]  /*29a0*/  FSETP.GEU.AND P0, PT, R17, R20, PT ;  /* 0x000000141100720b */ /* 0x024fc80003f0e000 */
[----:B------:R-:W-:Y:S02]  /*29b0*/  SEL R25, R25, R24, !P0 ;  /* 0x0000001819197207 */ /* 0x000fe40004000000 */
[----:B------:R-:W-:Y:S02]  /*29c0*/  FSEL R24, R17, R20, !P0 ;  /* 0x0000001411187208 */ /* 0x000fe40004000000 */
[----:B------:R-:W2:Y:S04]  /*29d0*/  LDL.128 R20, [R33+-0x10] ;  /* 0xfffff00021147983 */ /* 0x000ea80000100c00 */
[----:B------:R-:W2:Y:S01]  /*29e0*/  LDL R17, [R40+0x24] ;  /* 0x0000240028117983 */ /* 0x000ea20000100800 */
[----:B---3--:R-:W-:-:S04]  /*29f0*/  FSETP.GEU.AND P2, PT, R15, R24, PT ;  /* 0x000000180f00720b */ /* 0x008fc80003f4e000 */
[----:B------:R-:W-:-:S04]  /*2a00*/  FSEL R24, R15, R24, !P2 ;  /* 0x000000180f187208 */ /* 0x000fc80005000000 */
[----:B----4-:R-:W-:-:S04]  /*2a10*/  FSETP.GEU.AND P3, PT, R19, R24, PT ;  /* 0x000000181300720b */ /* 0x010fc80003f6e000 */
[----:B------:R-:W-:-:S04]  /*2a20*/  FSEL R38, R19, R24, !P3 ;  /* 0x0000001813267208 */ /* 0x000fc80005800000 */
[----:B------:R-:W-:Y:S01]  /*2a30*/  FSETP.GEU.AND P4, PT, R13, R38, PT ;  /* 0x000000260d00720b */ /* 0x000fe20003f8e000 */
[----:B------:R-:W-:-:S03]  /*2a40*/  VIADD R15, R34, 0x1 ;  /* 0x00000001220f7836 */ /* 0x000fc60000000000 */
[----:B------:R-:W-:Y:S02]  /*2a50*/  FSEL R38, R13, R38, !P4 ;  /* 0x000000260d267208 */ /* 0x000fe40006000000 */
[----:B------:R-:W-:Y:S02]  /*2a60*/  @P2 SEL R15, R34, R39, !P0 ;  /* 0x00000027220f2207 */ /* 0x000fe40004000000 */
[----:B--2---:R-:W-:Y:S01]  /*2a70*/  SEL R23, R12, R25, !P2 ;  /* 0x000000190c177207 */ /* 0x004fe20005000000 */
[----:B------:R-:W-:Y:S01]  /*2a80*/  IMAD R19, R20, 0x30, R1 ;  /* 0x0000003014137824 */ /* 0x000fe200078e0201 */
[----:B------:R-:W2:Y:S02]  /*2a90*/  LDL.128 R24, [R33] ;  /* 0x0000000021187983 */ /* 0x000ea40000100c00 */
[----:B------:R-:W-:Y:S02]  /*2aa0*/  SEL R23, R14, R23, !P3 ;  /* 0x000000170e177207 */ /* 0x000fe40005800000 */
[----:B------:R-:W-:Y:S01]  /*2ab0*/  FSETP.GEU.AND P0, PT, R17, R38, PT ;  /* 0x000000261100720b */ /* 0x000fe20003f0e000 */
[----:B------:R-:W3:Y:S01]  /*2ac0*/  LDL R19, [R19+0x24] ;  /* 0x0000240013137983 */ /* 0x000ee20000100800 */
[----:B------:R-:W-:-:S04]  /*2ad0*/  SEL R23, R16, R23, !P4 ;  /* 0x0000001710177207 */ /* 0x000fc80006000000 */
[----:B------:R-:W-:Y:S01]  /*2ae0*/  SEL R23, R18, R23, !P0 ;  /* 0x0000001712177207 */ /* 0x000fe20004000000 */
[----:B------:R-:W-:-:S06]  /*2af0*/  IMAD R18, R22, 0x30, R1 ;  /* 0x0000003016127824 */ /* 0x000fcc00078e0201 */
[----:B------:R-:W4:Y:S01]  /*2b00*/  LDL R18, [R18+0x24] ;  /* 0x0000240012127983 */ /* 0x000f220000100800 */
[C---:B------:R-:W-:Y:S01]  /*2b10*/  IADD3 R12, PT, PT, R34.reuse, 0x2, RZ ;  /* 0x00000002220c7810 */ /* 0x040fe20007ffe0ff */
[----:B------:R-:W-:-:S03]  /*2b20*/  VIADD R16, R34, 0x3 ;  /* 0x0000000322107836 */ /* 0x000fc60000000000 */
[----:B------:R-:W-:Y:S02]  /*2b30*/  @P4 SEL R16, R12, R15, !P3 ;  /* 0x0000000f0c104207 */ /* 0x000fe40005800000 */
[----:B------:R-:W4:Y:S01]  /*2b40*/  LDL.128 R12, [R33+0x10] ;  /* 0x00001000210c7983 */ /* 0x000f220000100c00 */
[----:B------:R-:W-:Y:S02]  /*2b50*/  FSEL R38, R17, R38, !P0 ;  /* 0x0000002611267208 */ /* 0x000fe40004000000 */
[----:B------:R-:W-:Y:S01]  /*2b60*/  IADD3 R17, PT, PT, R34, 0x4, RZ ;  /* 0x0000000422117810 */ /* 0x000fe20007ffe0ff */
[----:B--2---:R-:W-:Y:S01]  /*2b70*/  IMAD R21, R24, 0x30, R1 ;  /* 0x0000003018157824 */ /* 0x004fe200078e0201 */
[----:B---3--:R-:W-:-:S05]  /*2b80*/  FSETP.GEU.AND P2, PT, R19, R38, PT ;  /* 0x000000261300720b */ /* 0x008fca0003f4e000 */
[----:B------:R-:W2:Y:S01]  /*2b90*/  LDL R21, [R21+0x24] ;  /* 0x0000240015157983 */ /* 0x000ea20000100800 */
[----:B------:R-:W-:Y:S02]  /*2ba0*/  FSEL R19, R19, R38, !P2 ;  /* 0x0000002613137208 */ /* 0x000fe40005000000 */
[----:B------:R-:W-:Y:S01]  /*2bb0*/  SEL R23, R20, R23, !P2 ;  /* 0x0000001714177207 */ /* 0x000fe20005000000 */
[----:B------:R-:W-:Y:S01]  /*2bc0*/  VIADD R20, R34, 0x5 ;  /* 0x0000000522147836 */ /* 0x000fe20000000000 */
[----:B----4-:R-:W-:-:S03]  /*2bd0*/  FSETP.GEU.AND P3, PT, R18, R19, PT ;  /* 0x000000131200720b */ /* 0x010fc60003f6e000 */
[----:B------:R-:W-:Y:S02]  /*2be0*/  @P2 SEL R20, R17, R16, !P0 ;  /* 0x0000001011142207 */ /* 0x000fe40004000000 */
[----:B------:R-:W-:Y:S02]  /*2bf0*/  FSEL R38, R18, R19, !P3 ;  /* 0x0000001312267208 */ /* 0x000fe40005800000 */
[----:B------:R-:W3:Y:S01]  /*2c00*/  LDL.128 R16, [R33+0x20] ;  /* 0x0000200021107983 */ /* 0x000ee20000100c00 */
[--C-:B------:R-:W-:Y:S02]  /*2c10*/  IMAD R13, R26, 0x30, R1.reuse ;  /* 0x000000301a0d7824 */ /* 0x100fe400078e0201 */
[----:B------:R-:W-:-:S04]  /*2c20*/  IMAD R15, R12, 0x30, R1 ;  /* 0x000000300c0f7824 */ /* 0x000fc800078e0201 */
[----:B------:R-:W4:Y:S04]  /*2c30*/  LDL R13, [R13+0x24] ;  /* 0x000024000d0d7983 */ /* 0x000f280000100800 */
[----:B------:R-:W4:Y:S01]  /*2c40*/  LDL R15, [R15+0x24] ;  /* 0x000024000f0f7983 */ /* 0x000f220000100800 */
[----:B------:R-:W-:Y:S02]  /*2c50*/  SEL R23, R22, R23, !P3 ;  /* 0x0000001716177207 */ /* 0x000fe40005800000 */
[----:B--2---:R-:W-:-:S04]  /*2c60*/  FSETP.GEU.AND P0, PT, R21, R38, PT ;  /* 0x000000261500720b */ /* 0x004fc80003f0e000 */
[----:B------:R-:W-:Y:S02]  /*2c70*/  SEL R27, R24, R23, !P0 ;  /* 0x00000017181b7207 */ /* 0x000fe40004000000 */
[----:B------:R-:W-:Y:S01]  /*2c80*/  FSEL R38, R21, R38, !P0 ;  /* 0x0000002615267208 */ /* 0x000fe20004000000 */
[----:B------:R-:W2:Y:S01]  /*2c90*/  LDL R24, [R33+0x40] ;  /* 0x0000400021187983 */ /* 0x000ea20000100800 */
[C---:B---3--:R-:W-:Y:S01]  /*2ca0*/  IADD3 R19, PT, PT, R34.reuse, 0x6, RZ ;  /* 0x0000000622137810 */ /* 0x048fe20007ffe0ff */
[----:B------:R-:W-:-:S04]  /*2cb0*/  VIADD R17, R34, 0x7 ;  /* 0x0000000722117836 */ /* 0x000fc80000000000 */
[----:B------:R-:W-:Y:S02]  /*2cc0*/  @P0 SEL R17, R19, R20, !P3 ;  /* 0x0000001413110207 */ /* 0x000fe40005800000 */
[----:B------:R-:W3:Y:S01]  /*2cd0*/  LDL.128 R20, [R33+0x30] ;  /* 0x0000300021147983 */ /* 0x000ee20000100c00 */
[----:B------:R-:W-:-:S06]  /*2ce0*/  IMAD R19, R14, 0x30, R1 ;  /* 0x000000300e137824 */ /* 0x000fcc00078e0201 */
[----:B------:R-:W2:Y:S01]  /*2cf0*/  LDL R19, [R19+0x24] ;  /* 0x0000240013137983 */ /* 0x000ea20000100800 */
[----:B----4-:R-:W-:-:S04]  /*2d00*/  FSETP.GEU.AND P2, PT, R13, R38, PT ;  /* 0x000000260d00720b */ /* 0x010fc80003f4e000 */
[----:B------:R-:W-:-:S04]  /*2d10*/  FSEL R38, R13, R38, !P2 ;  /* 0x000000260d267208 */ /* 0x000fc80005000000 */
[----:B------:R-:W-:Y:S02]  /*2d20*/  FSETP.GEU.AND P0, PT, R15, R38, PT ;  /* 0x000000260f00720b */ /* 0x000fe40003f0e000 */
[----:B------:R-:W-:Y:S02]  /*2d30*/  SEL R27, R26, R27, !P2 ;  /* 0x0000001b1a1b7207 */ /* 0x000fe40005000000 */
[----:B------:R-:W-:Y:S02]  /*2d40*/  IADD3 R26, PT, PT, R34, 0x8, RZ ;  /* 0x00000008221a7810 */ /* 0x000fe40007ffe0ff */
[----:B------:R-:W-:Y:S01]  /*2d50*/  SEL R13, R12, R27, !P0 ;  /* 0x0000001b0c0d7207 */ /* 0x000fe20004000000 */
[----:B------:R-:W-:-:S06]  /*2d60*/  VIADD R12, R34, 0x9 ;  /* 0x00000009220c7836 */ /* 0x000fcc0000000000 */
[----:B------:R-:W-:Y:S01]  /*2d70*/  @P0 SEL R12, R26, R17, !P2 ;  /* 0x000000111a0c0207 */ /* 0x000fe20005000000 */
[----:B------:R-:W-:-:S06]  /*2d80*/  IMAD R17, R16, 0x30, R1 ;  /* 0x0000003010117824 */ /* 0x000fcc00078e0201 */
[----:B------:R-:W4:Y:S01]  /*2d90*/  LDL R17, [R17+0x24] ;  /* 0x0000240011117983 */ /* 0x000f220000100800 */
[----:B------:R-:W-:Y:S01]  /*2da0*/  FSEL R38, R15, R38, !P0 ;  /* 0x000000260f267208 */ /* 0x000fe20004000000 */
[--C-:B---3--:R-:W-:Y:S02]  /*2db0*/  IMAD R23, R18, 0x30, R1.reuse ;  /* 0x0000003012177824 */ /* 0x108fe400078e0201 */
[----:B------:R-:W-:-:S04]  /*2dc0*/  IMAD R15, R20, 0x30, R1 ;  /* 0x00000030140f7824 */ /* 0x000fc800078e0201 */
[----:B------:R-:W3:Y:S04]  /*2dd0*/  LDL R23, [R23+0x24] ;  /* 0x0000240017177983 */ /* 0x000ee80000100800 */
[----:B------:R-:W3:Y:S01]  /*2de0*/  LDL R15, [R15+0x24] ;  /* 0x000024000f0f7983 */ /* 0x000ee20000100800 */
[----:B------:R-:W-:Y:S01]  /*2df0*/  IMAD R21, R22, 0x30, R1 ;  /* 0x0000003016157824 */ /* 0x000fe200078e0201 */
[----:B--2---:R-:W-:-:S04]  /*2e00*/  FSETP.GEU.AND P5, PT, R19, R38, PT ;  /* 0x000000261300720b */ /* 0x004fc80003fae000 */
[----:B------:R-:W-:Y:S01]  /*2e10*/  FSEL R38, R19, R38, !P5 ;  /* 0x0000002613267208 */ /* 0x000fe20006800000 */
[----:B------:R-:W2:Y:S01]  /*2e20*/  LDL R21, [R21+0x24] ;  /* 0x0000240015157983 */ /* 0x000ea20000100800 */
[----:B------:R-:W-:-:S06]  /*2e30*/  IMAD R19, R24, 0x30, R1 ;  /* 0x0000003018137824 */ /* 0x000fcc00078e0201 */
[----:B------:R-:W2:Y:S01]  /*2e40*/  LDL R19, [R19+0x24] ;  /* 0x0000240013137983 */ /* 0x000ea20000100800 */
[----:B----4-:R-:W-:-:S04]  /*2e50*/  FSETP.GEU.AND P6, PT, R17, R38, PT ;  /* 0x000000261100720b */ /* 0x010fc80003fce000 */
[----:B------:R-:W-:Y:S02]  /*2e60*/  FSEL R38, R17, R38, !P6 ;  /* 0x0000002611267208 */ /* 0x000fe40007000000 */
[----:B------:R-:W-:Y:S02]  /*2e70*/  SEL R13, R14, R13, !P5 ;  /* 0x0000000d0e0d7207 */ /* 0x000fe40006800000 */
[----:B------:R-:W-:Y:S02]  /*2e80*/  IADD3 R39, P3, PT, R34, 0xf, RZ ;  /* 0x0000000f22277810 */ /* 0x000fe40007f7e0ff */
[----:B------:R-:W-:Y:S02]  /*2e90*/  LOP3.LUT R14, R11, 0xfffffff0, RZ, 0xc0, !PT ;  /* 0xfffffff00b0e7812 */ /* 0x000fe400078ec0ff */
[----:B------:R-:W-:Y:S01]  /*2ea0*/  SEL R17, R16, R13, !P6 ;  /* 0x0000000d10117207 */ /* 0x000fe20007000000 */
[----:B------:R-:W-:Y:S01]  /*2eb0*/  VIADD R13, R34, 0xb ;  /* 0x0000000b220d7836 */ /* 0x000fe20000000000 */
[----:B------:R-:W-:-:S02]  /*2ec0*/  ISETP.NE.U32.AND P0, PT, R39, R14, PT ;  /* 0x0000000e2700720c */ /* 0x000fc40003f05070 */
[C---:B------:R-:W-:Y:S01]  /*2ed0*/  IADD3 R16, PT, PT, R34.reuse, 0xc, RZ ;  /* 0x0000000c22107810 */ /* 0x040fe20007ffe0ff */
[----:B------:R-:W-:Y:S01]  /*2ee0*/  VIADD R14, R34, 0xd ;  /* 0x0000000d220e7836 */ /* 0x000fe20000000000 */
[----:B------:R-:W-:Y:S02]  /*2ef0*/  IADD3 R33, PT, PT, R33, 0x80, RZ ;  /* 0x0000008021217810 */ /* 0x000fe40007ffe0ff */
[----:B---3--:R-:W-:-:S04]  /*2f00*/  FSETP.GEU.AND P2, PT, R23, R38, PT ;  /* 0x000000261700720b */ /* 0x008fc80003f4e000 */
[----:B------:R-:W-:Y:S02]  /*2f10*/  FSEL R38, R23, R38, !P2 ;  /* 0x0000002617267208 */ /* 0x000fe40005000000 */
[----:B------:R-:W-:Y:S02]  /*2f20*/  IADD3 R23, PT, PT, R34, 0xa, RZ ;  /* 0x0000000a22177810 */ /* 0x000fe40007ffe0ff */
[----:B------:R-:W-:Y:S02]  /*2f30*/  FSETP.GEU.AND P4, PT, R15, R38, PT ;  /* 0x000000260f00720b */ /* 0x000fe40003f8e000 */
[----:B------:R-:W-:Y:S02]  /*2f40*/  @P6 SEL R13, R23, R12, !P5 ;  /* 0x0000000c170d6207 */ /* 0x000fe40006800000 */
[----:B------:R-:W-:Y:S02]  /*2f50*/  IADD3.X R12, PT, PT, RZ, R32, RZ, P3, !PT ;  /* 0x00000020ff0c7210 */ /* 0x000fe40001ffe4ff */
[----:B------:R-:W-:-:S02]  /*2f60*/  FSEL R38, R15, R38, !P4 ;  /* 0x000000260f267208 */ /* 0x000fc40006000000 */
[----:B------:R-:W-:Y:S02]  /*2f70*/  ISETP.NE.AND.EX P0, PT, R12, R31, PT, P0 ;  /* 0x0000001f0c00720c */ /* 0x000fe40003f05300 */
[----:B------:R-:W-:Y:S02]  /*2f80*/  SEL R23, R18, R17, !P2 ;  /* 0x0000001112177207 */ /* 0x000fe40005000000 */
[CC--:B--2---:R-:W-:Y:S02]  /*2f90*/  FSETP.GEU.AND P5, PT, R21.reuse, R38.reuse, PT ;  /* 0x000000261500720b */ /* 0x0c4fe40003fae000 */
[----:B------:R-:W-:Y:S01]  /*2fa0*/  @P4 SEL R14, R16, R13, !P2 ;  /* 0x0000000d100e4207 */ /* 0x000fe20005000000 */
[----:B------:R-:W-:Y:S01]  /*2fb0*/  VIADD R13, R34, 0xe ;  /* 0x0000000e220d7836 */ /* 0x000fe20000000000 */
[----:B------:R-:W-:Y:S02]  /*2fc0*/  SEL R23, R20, R23, !P4 ;  /* 0x0000001714177207 */ /* 0x000fe40006000000 */
[----:B------:R-:W-:-:S02]  /*2fd0*/  FSEL R20, R21, R38, !P5 ;  /* 0x0000002615147208 */ /* 0x000fc40006800000 */
[----:B------:R-:W-:Y:S02]  /*2fe0*/  IADD3 R34, P3, PT, R34, 0x10, RZ ;  /* 0x0000001022227810 */ /* 0x000fe40007f7e0ff */
[----:B------:R-:W-:Y:S02]  /*2ff0*/  SEL R23, R22, R23, !P5 ;  /* 0x0000001716177207 */ /* 0x000fe40006800000 */
[----:B------:R-:W-:Y:S02]  /*3000*/  FSETP.GEU.AND P2, PT, R19, R20, PT ;  /* 0x000000141300720b */ /* 0x000fe40003f4e000 */
[----:B------:R-:W-:Y:S01]  /*3010*/  SEL R12, R13, R14, !P5 ;  /* 0x0000000e0d0c7207 */ /* 0x000fe20006800000 */
[----:B------:R-:W-:Y:S01]  /*3020*/  IMAD.X R32, RZ, RZ, R32, P3 ;  /* 0x000000ffff207224 */ /* 0x000fe200018e0620 */
[----:B------:R-:W-:Y:S02]  /*3030*/  SEL R24, R24, R23, !P2 ;  /* 0x0000001718187207 */ /* 0x000fe40005000000 */
[----:B------:R-:W-:-:S02]  /*3040*/  FSEL R20, R19, R20, !P2 ;  /* 0x0000001413147208 */ /* 0x000fc40005000000 */
[----:B------:R-:W-:Y:S01]  /*3050*/  SEL R39, R39, R12, !P2 ;  /* 0x0000000c27277207 */ /* 0x000fe20005000000 */
[----:B------:R-:W-:Y:S06]  /*3060*/  @P0 BRA `(.L_x_20) ;  /* 0xfffffff8001c0947 */ /* 0x000fec000383ffff */
.L_x_19:
[----:B------:R-:W-:Y:S05]  /*3070*/  BSYNC.RECONVERGENT B2 ;  /* 0x0000000000027941 */ /* 0x000fea0003800200 */
.L_x_18:
[----:B------:R-:W-:Y:S05]  /*3080*/  @!P1 BRA `(.L_x_17) ;  /* 0x0000000800249947 */ /* 0x000fea0003800000 */
[C---:B------:R-:W-:Y:S01]  /*3090*/  LOP3.LUT R12, R11.reuse, 0xf, RZ, 0xc0, !PT ;  /* 0x0000000f0b0c7812 */ /* 0x040fe200078ec0ff */
[----:B------:R-:W-:Y:S01]  /*30a0*/  BSSY.RECONVERGENT B2, `(.L_x_21) ;  /* 0x0000042000027945 */ /* 0x000fe20003800200 */
[----:B------:R-:W-:Y:S02]  /*30b0*/  LOP3.LUT P1, RZ, R11, 0x7, RZ, 0xc0, !PT ;  /* 0x000000070bff7812 */ /* 0x000fe4000782c0ff */
[----:B------:R-:W-:-:S04]  /*30c0*/  ISETP.GE.U32.AND P0, PT, R12, 0x8, PT ;  /* 0x000000080c00780c */ /* 0x000fc80003f06070 */
[----:B------:R-:W-:-:S13]  /*30d0*/  ISETP.GE.U32.AND.EX P0, PT, RZ, RZ, PT, P0 ;  /* 0x000000ffff00720c */ /* 0x000fda0003f06100 */
[----:B------:R-:W-:Y:S05]  /*30e0*/  @!P0 BRA `(.L_x_22) ;  /* 0x0000000000f48947 */ /* 0x000fea0003800000 */
[----:B------:R-:W-:-:S05]  /*30f0*/  LEA R12, R34, R1, 0x3 ;  /* 0x00000001220c7211 */ /* 0x000fca00078e18ff */
[----:B------:R-:W2:Y:S04]  /*3100*/  LDL R17, [R12+0x18000] ;  /* 0x018000000c117983 */ /* 0x000ea80000100800 */
[----:B------:R-:W3:Y:S04]  /*3110*/  LDL R32, [R12+0x18008] ;  /* 0x018008000c207983 */ /* 0x000ee80000100800 */
[----:B------:R-:W4:Y:S04]  /*3120*/  LDL R38, [R12+0x18010] ;  /* 0x018010000c267983 */ /* 0x000f280000100800 */
[----:B------:R-:W4:Y:S04]  /*3130*/  LDL R26, [R12+0x18018] ;  /* 0x018018000c1a7983 */ /* 0x000f280000100800 */
[----:B------:R-:W4:Y:S04]  /*3140*/  LDL R22, [R12+0x18020] ;  /* 0x018020000c167983 */ /* 0x000f280000100800 */
[----:B------:R-:W4:Y:S04]  /*3150*/  LDL R16, [R12+0x18028] ;  /* 0x018028000c107983 */ /* 0x000f280000100800 */
[----:B------:R-:W4:Y:S04]  /*3160*/  LDL R18, [R12+0x18030] ;  /* 0x018030000c127983 */ /* 0x000f280000100800 */
[----:B------:R-:W4:Y:S01]  /*3170*/  LDL R14, [R12+0x18038] ;  /* 0x018038000c0e7983 */ /* 0x000f220000100800 */
[----:B--2---:R-:W-:-:S02]  /*3180*/  IMAD R27, R17, 0x30, R1 ;  /* 0x00000030111b7824 */ /* 0x004fc400078e0201 */
[----:B---3--:R-:W-:-:S04]  /*3190*/  IMAD R25, R32, 0x30, R1 ;  /* 0x0000003020197824 */ /* 0x008fc800078e0201 */
[----:B------:R-:W2:Y:S01]  /*31a0*/  LDL R27, [R27+0x24] ;  /* 0x000024001b1b7983 */ /* 0x000ea20000100800 */
[----:B----4-:R-:W-:-:S03]  /*31b0*/  IMAD R23, R38, 0x30, R1 ;  /* 0x0000003026177824 */ /* 0x010fc600078e0201 */
[----:B------:R-:W3:Y:S01]  /*31c0*/  LDL R25, [R25+0x24] ;  /* 0x0000240019197983 */ /* 0x000ee20000100800 */
[----:B------:R-:W-:-:S03]  /*31d0*/  IMAD R21, R26, 0x30, R1 ;  /* 0x000000301a157824 */ /* 0x000fc600078e0201 */
[----:B------:R-:W4:Y:S01]  /*31e0*/  LDL R23, [R23+0x24] ;  /* 0x0000240017177983 */ /* 0x000f220000100800 */
[----:B------:R-:W-:-:S03]  /*31f0*/  IMAD R19, R22, 0x30, R1 ;  /* 0x0000003016137824 */ /* 0x000fc600078e0201 */
[----:B------:R-:W4:Y:S01]  /*3200*/  LDL R21, [R21+0x24] ;  /* 0x0000240015157983 */ /* 0x000f220000100800 */
[----:B------:R-:W-:-:S03]  /*3210*/  IMAD R15, R16, 0x30, R1 ;  /* 0x00000030100f7824 */ /* 0x000fc600078e0201 */
[----:B------:R-:W4:Y:S01]  /*3220*/  LDL R19, [R19+0x24] ;  /* 0x0000240013137983 */ /* 0x000f220000100800 */
[----:B------:R-:W-:-:S03]  /*3230*/  IMAD R13, R18, 0x30, R1 ;  /* 0x00000030120d7824 */ /* 0x000fc600078e0201 */
[----:B------:R-:W4:Y:S01]  /*3240*/  LDL R15, [R15+0x24] ;  /* 0x000024000f0f7983 */ /* 0x000f220000100800 */
[----:B------:R-:W-:-:S03]  /*3250*/  IMAD R12, R14, 0x30, R1 ;  /* 0x000000300e0c7824 */ /* 0x000fc600078e0201 */
[----:B------:R-:W4:Y:S04]  /*3260*/  LDL R13, [R13+0x24] ;  /* 0x000024000d0d7983 */ /* 0x000f280000100800 */
[----:B------:R-:W4:Y:S01]  /*3270*/  LDL R12, [R12+0x24] ;  /* 0x000024000c0c7983 */ /* 0x000f220000100800 */
[----:B------:R-:W-:Y:S01]  /*3280*/  VIADD R40, R34, 0x1 ;  /* 0x0000000122287836 */ /* 0x000fe20000000000 */
[----:B--2--5:R-:W-:-:S04]  /*3290*/  FSETP.GEU.AND P5, PT, R27, R20, PT ;  /* 0x000000141b00720b */ /* 0x024fc80003fae000 */
[----:B------:R-:W-:Y:S02]  /*32a0*/  FSEL R20, R27, R20, !P5 ;  /* 0x000000141b147208 */ /* 0x000fe40006800000 */
[----:B------:R-:W-:Y:S01]  /*32b0*/  SEL R17, R17, R24, !P5 ;  /* 0x0000001811117207 */ /* 0x000fe20006800000 */
[----:B------:R-:W-:Y:S01]  /*32c0*/  VIADD R24, R34, 0x3 ;  /* 0x0000000322187836 */ /* 0x000fe20000000000 */
[----:B---3--:R-:W-:-:S04]  /*32d0*/  FSETP.GEU.AND P6, PT, R25, R20, PT ;  /* 0x000000141900720b */ /* 0x008fc80003fce000 */
[----:B------:R-:W-:-:S04]  /*32e0*/  FSEL R20, R25, R20, !P6 ;  /* 0x0000001419147208 */ /* 0x000fc80007000000 */
[----:B----4-:R-:W-:-:S04]  /*32f0*/  FSETP.GEU.AND P3, PT, R23, R20, PT ;  /* 0x000000141700720b */ /* 0x010fc80003f6e000 */
[----:B------:R-:W-:Y:S02]  /*3300*/  FSEL R20, R23, R20, !P3 ;  /* 0x0000001417147208 */ /* 0x000fe40005800000 */
[C---:B------:R-:W-:Y:S01]  /*3310*/  @P6 SEL R40, R34.reuse, R39, !P5 ;  /* 0x0000002722286207 */ /* 0x040fe20006800000 */
[----:B------:R-:W-:Y:S01]  /*3320*/  VIADD R39, R34, 0x7 ;  /* 0x0000000722277836 */ /* 0x000fe20000000000 */
[----:B------:R-:W-:-:S04]  /*3330*/  FSETP.GEU.AND P4, PT, R21, R20, PT ;  /* 0x000000141500720b */ /* 0x000fc80003f8e000 */
[----:B------:R-:W-:-:S04]  /*3340*/  FSEL R20, R21, R20, !P4 ;  /* 0x0000001415147208 */ /* 0x000fc80006000000 */
[----:B------:R-:W-:-:S04]  /*3350*/  FSETP.GEU.AND P2, PT, R19, R20, PT ;  /* 0x000000141300720b */ /* 0x000fc80003f4e000 */
[----:B------:R-:W-:Y:S02]  /*3360*/  FSEL R20, R19, R20, !P2 ;  /* 0x0000001413147208 */ /* 0x000fe40005000000 */
[----:B------:R-:W-:Y:S02]  /*3370*/  IADD3 R19, PT, PT, R34, 0x4, RZ ;  /* 0x0000000422137810 */ /* 0x000fe40007ffe0ff */
[----:B------:R-:W-:-:S04]  /*3380*/  FSETP.GEU.AND P0, PT, R15, R20, PT ;  /* 0x000000140f00720b */ /* 0x000fc80003f0e000 */
[----:B------:R-:W-:Y:S02]  /*3390*/  FSEL R20, R15, R20, !P0 ;  /* 0x000000140f147208 */ /* 0x000fe40004000000 */
[----:B------:R-:W-:Y:S02]  /*33a0*/  SEL R15, R32, R17, !P6 ;  /* 0x00000011200f7207 */ /* 0x000fe40007000000 */
[CC--:B------:R-:W-:Y:S02]  /*33b0*/  FSETP.GEU.AND P5, PT, R13.reuse, R20.reuse, PT ;  /* 0x000000140d00720b */ /* 0x0c0fe40003fae000 */
[----:B------:R-:W-:Y:S02]  /*33c0*/  SEL R15, R38, R15, !P3 ;  /* 0x0000000f260f7207 */ /* 0x000fe40005800000 */
[----:B------:R-:W-:Y:S02]  /*33d0*/  IADD3 R17, PT, PT, R34, 0x2, RZ ;  /* 0x0000000222117810 */ /* 0x000fe40007ffe0ff */
[----:B------:R-:W-:-:S02]  /*33e0*/  FSEL R13, R13, R20, !P5 ;  /* 0x000000140d0d7208 */ /* 0x000fc40006800000 */
[----:B------:R-:W-:Y:S02]  /*33f0*/  SEL R15, R26, R15, !P4 ;  /* 0x0000000f1a0f7207 */ /* 0x000fe40006000000 */
[----:B------:R-:W-:Y:S01]  /*3400*/  @P4 SEL R24, R17, R40, !P3 ;  /* 0x0000002811184207 */ /* 0x000fe20005800000 */
[----:B------:R-:W-:Y:S01]  /*3410*/  VIADD R17, R34, 0x5 ;  /* 0x0000000522117836 */ /* 0x000fe20000000000 */
[----:B------:R-:W-:Y:S02]  /*3420*/  FSETP.GEU.AND P3, PT, R12, R13, PT ;  /* 0x0000000d0c00720b */ /* 0x000fe40003f6e000 */
[----:B------:R-:W-:Y:S02]  /*3430*/  SEL R15, R22, R15, !P2 ;  /* 0x0000000f160f7207 */ /* 0x000fe40005000000 */
[----:B------:R-:W-:Y:S02]  /*3440*/  @P0 SEL R17, R19, R24, !P2 ;  /* 0x0000001813110207 */ /* 0x000fe40005000000 */
[----:B------:R-:W-:-:S02]  /*3450*/  SEL R15, R16, R15, !P0 ;  /* 0x0000000f100f7207 */ /* 0x000fc40004000000 */
[----:B------:R-:W-:Y:S02]  /*3460*/  IADD3 R16, PT, PT, R34, 0x6, RZ ;  /* 0x0000000622107810 */ /* 0x000fe40007ffe0ff */
[----:B------:R-:W-:Y:S02]  /*3470*/  SEL R15, R18, R15, !P5 ;  /* 0x0000000f120f7207 */ /* 0x000fe40006800000 */
[----:B------:R-:W-:Y:S02]  /*3480*/  FSEL R20, R12, R13, !P3 ;  /* 0x0000000d0c147208 */ /* 0x000fe40005800000 */
[----:B------:R-:W-:Y:S02]  /*3490*/  @P3 SEL R39, R16, R17, !P5 ;  /* 0x0000001110273207 */ /* 0x000fe40006800000 */
[----:B------:R-:W-:Y:S02]  /*34a0*/  SEL R24, R14, R15, !P3 ;  /* 0x0000000f0e187207 */ /* 0x000fe40005800000 */
[----:B------:R-:W-:-:S07]  /*34b0*/  IADD3 R34, PT, PT, R34, 0x8, RZ ;  /* 0x0000000822227810 */ /* 0x000fce0007ffe0ff */
.L_x_22:
[----:B------:R-:W-:Y:S05]  /*34c0*/  BSYNC.RECONVERGENT B2 ;  /* 0x0000000000027941 */ /* 0x000fea0003800200 */
.L_x_21:
[----:B------:R-:W-:Y:S05]  /*34d0*/  @!P1 BRA `(.L_x_17) ;  /* 0x0000000400109947 */ /* 0x000fea0003800000 */
[----:B------:R-:W-:Y:S01]  /*34e0*/  LOP3.LUT R11, R11, 0x7, RZ, 0xc0, !PT ;  /* 0x000000070b0b7812 */ /* 0x000fe200078ec0ff */
[----:B------:R-:W-:Y:S03]  /*34f0*/  BSSY.RECONVERGENT B2, `(.L_x_23) ;  /* 0x0000025000027945 */ /* 0x000fe60003800200 */
[----:B------:R-:W-:Y:S01]  /*3500*/  ISETP.GE.U32.AND P0, PT, R11, 0x4, PT ;  /* 0x000000040b00780c */ /* 0x000fe20003f06070 */
[----:B------:R-:W-:-:S03]  /*3510*/  VIADD R11, R0, 0xffffffff ;  /* 0xffffffff000b7836 */ /* 0x000fc60000000000 */
[----:B------:R-:W-:Y:S02]  /*3520*/  ISETP.GE.U32.AND.EX P0, PT, RZ, RZ, PT, P0 ;  /* 0x000000ffff00720c */ /* 0x000fe40003f06100 */
[----:B------:R-:W-:-:S11]  /*3530*/  LOP3.LUT P1, RZ, R11, 0x3, RZ, 0xc0, !PT ;  /* 0x000000030bff7812 */ /* 0x000fd6000782c0ff */
[----:B------:R-:W-:Y:S05]  /*3540*/  @!P0 BRA `(.L_x_24) ;  /* 0x00000000007c8947 */ /* 0x000fea0003800000 */
[----:B------:R-:W-:-:S05]  /*3550*/  LEA R12, R34, R1, 0x3 ;  /* 0x00000001220c7211 */ /* 0x000fca00078e18ff */
[----:B------:R-:W2:Y:S04]  /*3560*/  LDL R13, [R12+0x18000] ;  /* 0x018000000c0d7983 */ /* 0x000ea80000100800 */
[----:B------:R-:W3:Y:S04]  /*3570*/  LDL R16, [R12+0x18008] ;  /* 0x018008000c107983 */ /* 0x000ee80000100800 */
[----:B------:R-:W4:Y:S04]  /*3580*/  LDL R22, [R12+0x18010] ;  /* 0x018010000c167983 */ /* 0x000f280000100800 */
[----:B------:R-:W4:Y:S01]  /*3590*/  LDL R32, [R12+0x18018] ;  /* 0x018018000c207983 */ /* 0x000f220000100800 */
[----:B--2---:R-:W-:-:S05]  /*35a0*/  IMAD R14, R13, 0x30, R1 ;  /* 0x000000300d0e7824 */ /* 0x004fca00078e0201 */
[----:B------:R-:W2:Y:S01]  /*35b0*/  LDL R15, [R14+0x24] ;  /* 0x000024000e0f7983 */ /* 0x000ea20000100800 */
[--C-:B---3--:R-:W-:Y:S02]  /*35c0*/  IMAD R17, R16, 0x30, R1.reuse ;  /* 0x0000003010117824 */ /* 0x108fe400078e0201 */
[----:B----4-:R-:W-:-:S03]  /*35d0*/  IMAD R19, R22, 0x30, R1 ;  /* 0x0000003016137824 */ /* 0x010fc600078e0201 */
[----:B------:R-:W3:Y:S01]  /*35e0*/  LDL R18, [R17+0x24] ;  /* 0x0000240011127983 */ /* 0x000ee20000100800 */
[----:B------:R-:W-:-:S03]  /*35f0*/  IMAD R21, R32, 0x30, R1 ;  /* 0x0000003020157824 */ /* 0x000fc600078e0201 */
[----:B------:R-:W4:Y:S04]  /*3600*/  LDL R26, [R19+0x24] ;  /* 0x00002400131a7983 */ /* 0x000f280000100800 */
[----:B------:R-:W4:Y:S01]  /*3610*/  LDL R21, [R21+0x24] ;  /* 0x0000240015157983 */ /* 0x000f220000100800 */
[----:B------:R-:W-:Y:S02]  /*3620*/  IADD3 R12, PT, PT, R34, 0x1, RZ ;  /* 0x00000001220c7810 */ /* 0x000fe40007ffe0ff */
[----:B--2--5:R-:W-:-:S04]  /*3630*/  FSETP.GEU.AND P0, PT, R15, R20, PT ;  /* 0x000000140f00720b */ /* 0x024fc80003f0e000 */
[----:B------:R-:W-:Y:S02]  /*3640*/  FSEL R15, R15, R20, !P0 ;  /* 0x000000140f0f7208 */ /* 0x000fe40004000000 */
[----:B------:R-:W-:Y:S02]  /*3650*/  SEL R13, R13, R24, !P0 ;  /* 0x000000180d0d7207 */ /* 0x000fe40004000000 */
[----:B---3--:R-:W-:-:S04]  /*3660*/  FSETP.GEU.AND P2, PT, R18, R15, PT ;  /* 0x0000000f1200720b */ /* 0x008fc80003f4e000 */
[----:B------:R-:W-:Y:S02]  /*3670*/  FSEL R15, R18, R15, !P2 ;  /* 0x0000000f120f7208 */ /* 0x000fe40005000000 */
[----:B------:R-:W-:Y:S02]  /*3680*/  SEL R13, R16, R13, !P2 ;  /* 0x0000000d100d7207 */ /* 0x000fe40005000000 */
[----:B----4-:R-:W-:-:S04]  /*3690*/  FSETP.GEU.AND P3, PT, R26, R15, PT ;  /* 0x0000000f1a00720b */ /* 0x010fc80003f6e000 */
[----:B------:R-:W-:Y:S01]  /*36a0*/  FSEL R20, R26, R15, !P3 ;  /* 0x0000000f1a147208 */ /* 0x000fe20005800000 */
[C---:B------:R-:W-:Y:S01]  /*36b0*/  VIADD R15, R34.reuse, 0x2 ;  /* 0x00000002220f7836 */ /* 0x040fe20000000000 */
[----:B------:R-:W-:Y:S02]  /*36c0*/  @P2 SEL R12, R34, R39, !P0 ;  /* 0x00000027220c2207 */ /* 0x000fe40004000000 */
[----:B------:R-:W-:Y:S02]  /*36d0*/  FSETP.GEU.AND P4, PT, R21, R20, PT ;  /* 0x000000141500720b */ /* 0x000fe40003f8e000 */
[----:B------:R-:W-:Y:S02]  /*36e0*/  SEL R13, R22, R13, !P3 ;  /* 0x0000000d160d7207 */ /* 0x000fe40005800000 */
[----:B------:R-:W-:Y:S02]  /*36f0*/  IADD3 R39, PT, PT, R34, 0x3, RZ ;  /* 0x0000000322277810 */ /* 0x000fe40007ffe0ff */
[----:B------:R-:W-:-:S02]  /*3700*/  SEL R24, R32, R13, !P4 ;  /* 0x0000000d20187207 */ /* 0x000fc40006000000 */
[----:B------:R-:W-:Y:S02]  /*3710*/  FSEL R20, R21, R20, !P4 ;  /* 0x0000001415147208 */ /* 0x000fe40006000000 */
[----:B------:R-:W-:-:S03]  /*3720*/  IADD3 R34, PT, PT, R34, 0x4, RZ ;  /* 0x0000000422227810 */ /* 0x000fc60007ffe0ff */
[----:B------:R-:W-:-:S07]  /*3730*/  @P4 SEL R39, R15, R12, !P3 ;  /* 0x0000000c0f274207 */ /* 0x000fce0005800000 */
.L_x_24:
[----:B------:R-:W-:Y:S05]  /*3740*/  BSYNC.RECONVERGENT B2 ;  /* 0x0000000000027941 */ /* 0x000fea0003800200 */
.L_x_23:
[----:B------:R-:W-:Y:S05]  /*3750*/  @!P1 BRA `(.L_x_17) ;  /* 0x0000000000709947 */ /* 0x000fea0003800000 */
[----:B------:R-:W-:-:S05]  /*3760*/  IMAD.U32 R15, R34, 0x8, R1 ;  /* 0x00000008220f7824 */ /* 0x000fca00078e0001 */
[----:B------:R-:W2:Y:S01]  /*3770*/  LDL R12, [R15+0x18000] ;  /* 0x018000000f0c7983 */ /* 0x000ea20000100800 */
[----:B------:R-:W-:-:S04]  /*3780*/  LOP3.LUT R14, R11, 0x3, RZ, 0xc0, !PT ;  /* 0x000000030b0e7812 */ /* 0x000fc800078ec0ff */
[----:B------:R-:W-:Y:S01]  /*3790*/  ISETP.NE.U32.AND P0, PT, R14, 0x1, PT ;  /* 0x000000010e00780c */ /* 0x000fe20003f05070 */
[----:B--2---:R-:W-:-:S06]  /*37a0*/  IMAD R13, R12, 0x30, R1 ;  /* 0x000000300c0d7824 */ /* 0x004fcc00078e0201 */
[----:B------:R-:W2:Y:S01]  /*37b0*/  LDL R13, [R13+0x24] ;  /* 0x000024000d0d7983 */ /* 0x000ea20000100800 */
[----:B------:R-:W-:Y:S02]  /*37c0*/  ISETP.NE.AND.EX P0, PT, RZ, RZ, PT, P0 ;  /* 0x000000ffff00720c */ /* 0x000fe40003f05300 */
[----:B--2--5:R-:W-:-:S04]  /*37d0*/  FSETP.GEU.AND P1, PT, R13, R20, PT ;  /* 0x000000140d00720b */ /* 0x024fc80003f2e000 */
[----:B------:R-:W-:Y:S02]  /*37e0*/  SEL R24, R12, R24, !P1 ;  /* 0x000000180c187207 */ /* 0x000fe40004800000 */
[----:B------:R-:W-:Y:S02]  /*37f0*/  FSEL R17, R13, R20, !P1 ;  /* 0x000000140d117208 */ /* 0x000fe40004800000 */
[----:B------:R-:W-:-:S03]  /*3800*/  SEL R39, R34, R39, !P1 ;  /* 0x0000002722277207 */ /* 0x000fc60004800000 */
[----:B------:R-:W-:Y:S05]  /*3810*/  @!P0 BRA `(.L_x_17) ;  /* 0x0000000000408947 */ /* 0x000fea0003800000 */
[----:B------:R-:W2:Y:S02]  /*3820*/  LDL R11, [R15+0x18008] ;  /* 0x018008000f0b7983 */ /* 0x000ea40000100800 */
[----:B--2---:R-:W-:-:S06]  /*3830*/  IMAD R12, R11, 0x30, R1 ;  /* 0x000000300b0c7824 */ /* 0x004fcc00078e0201 */
[----:B------:R-:W2:Y:S01]  /*3840*/  LDL R12, [R12+0x24] ;  /* 0x000024000c0c7983 */ /* 0x000ea20000100800 */
[----:B------:R-:W-:-:S04]  /*3850*/  ISETP.NE.U32.AND P0, PT, R14, 0x2, PT ;  /* 0x000000020e00780c */ /* 0x000fc80003f05070 */
[----:B------:R-:W-:Y:S02]  /*3860*/  ISETP.NE.AND.EX P0, PT, RZ, RZ, PT, P0 ;  /* 0x000000ffff00720c */ /* 0x000fe40003f05300 */
[----:B--2---:R-:W-:-:S04]  /*3870*/  FSETP.GEU.AND P1, PT, R12, R17, PT ;  /* 0x000000110c00720b */ /* 0x004fc80003f2e000 */
[----:B------:R-:W-:Y:S02]  /*3880*/  SEL R24, R11, R24, !P1 ;  /* 0x000000180b187207 */ /* 0x000fe40004800000 */
[----:B------:R-:W-:-:S07]  /*3890*/  FSEL R14, R12, R17, !P1 ;  /* 0x000000110c0e7208 */ /* 0x000fce0004800000 */
[----:B------:R-:W-:Y:S01]  /*38a0*/  @!P1 IADD3 R39, PT, PT, R34, 0x1, RZ ;  /* 0x0000000122279810 */ /* 0x000fe20007ffe0ff */
[----:B------:R-:W-:Y:S06]  /*38b0*/  @!P0 BRA `(.L_x_17) ;  /* 0x0000000000188947 */ /* 0x000fec0003800000 */
[----:B------:R-:W2:Y:S02]  /*38c0*/  LDL R12, [R15+0x18010] ;  /* 0x018010000f0c7983 */ /* 0x000ea40000100800 */
[----:B--2---:R-:W-:-:S06]  /*38d0*/  IMAD R11, R12, 0x30, R1 ;  /* 0x000000300c0b7824 */ /* 0x004fcc00078e0201 */
[----:B------:R-:W2:Y:S02]  /*38e0*/  LDL R11, [R11+0x24] ;  /* 0x000024000b0b7983 */ /* 0x000ea40000100800 */
[----:B--2---:R-:W-:-:S13]  /*38f0*/  FSETP.GEU.AND P0, PT, R11, R14, PT ;  /* 0x0000000e0b00720b */ /* 0x004fda0003f0e000 */
[----:B------:R-:W-:Y:S01]  /*3900*/  @!P0 IADD3 R39, PT, PT, R34, 0x2, RZ ;  /* 0x0000000222278810 */ /* 0x000fe20007ffe0ff */
[----:B------:R-:W-:-:S07]  /*3910*/  @!P0 IMAD.MOV.U32 R24, RZ, RZ, R12 ;  /* 0x000000ffff188224 */ /* 0x000fce00078e000c */
.L_x_17:
[----:B------:R-:W-:Y:S05]  /*3920*/  BSYNC.RECONVERGENT B1 ;  /* 0x0000000000017941 */ /* 0x000fea0003800200 */
.L_x_16:
[----:B------:R-:W-:-:S06]  /*3930*/  LEA R14, R0, R1, 0x3 ;  /* 0x00000001000e7211 */ /* 0x000fcc00078e18ff */
[----:B------:R-:W2:Y:S01]  /*3940*/  LDL.64 R14, [R14+0x17ff8] ;  /* 0x017ff8000e0e7983 */ /* 0x000ea20000100a00 */
[----:B------:R-:W-:Y:S01]  /*3950*/  LEA R39, R39, R1, 0x3 ;  /* 0x0000000127277211 */ /* 0x000fe200078e18ff */
[----:B-----5:R-:W-:Y:S02]  /*3960*/  IMAD R11, R24, 0x30, R1 ;  /* 0x00000030180b7824 */ /* 0x020fe400078e0201 */
[----:B------:R-:W-:Y:S02]  /*3970*/  IMAD.MOV.U32 R16, RZ, RZ, 0x1 ;  /* 0x00000001ff107424 */ /* 0x000fe400078e00ff */
[----:B--2---:R1:W-:Y:S04]  /*3980*/  STL.64 [R39+0x18000], R14 ;  /* 0x0180000e27007387 */ /* 0x0043e80000100a00 */
[----:B------:R-:W2:Y:S01]  /*3990*/  LDL.64 R12, [R11] ;  /* 0x000000000b0c7983 */ /* 0x000ea20000100a00 */
[----:B------:R-:W-:Y:S01]  /*39a0*/  BSSY.RECONVERGENT B1, `(.L_x_25) ;  /* 0x000000a000017945 */ /* 0x000fe20003800200 */
[----:B-1----:R-:W-:-:S05]  /*39b0*/  PRMT R15, R16, 0x7610, R15 ;  /* 0x00007610100f7816 */ /* 0x002fca000000000f */
[----:B------:R1:W-:Y:S01]  /*39c0*/  STL.U8 [R11+0x28], R15 ;  /* 0x0000280f0b007387 */ /* 0x0003e20000100000 */
[----:B--2---:R-:W-:-:S13]  /*39d0*/  FSETP.NEU.AND P0, PT, R12, R8, PT ;  /* 0x000000080c00720b */ /* 0x004fda0003f0d000 */
[----:B-1----:R-:W-:Y:S05]  /*39e0*/  @P0 BRA `(.L_x_26) ;  /* 0x0000000000140947 */ /* 0x002fea0003800000 */
[----:B------:R-:W-:-:S13]  /*39f0*/  FSETP.NEU.AND P0, PT, R13, R9, PT ;  /* 0x000000090d00720b */ /* 0x000fda0003f0d000 */
[----:B------:R-:W-:Y:S05]  /*3a00*/  @P0 BRA `(.L_x_26) ;  /* 0x00000000000c0947 */ /* 0x000fea0003800000 */
[----:B------:R-:W2:Y:S02]  /*3a10*/  LDL R13, [R11+0x8] ;  /* 0x000008000b0d7983 */ /* 0x000ea40000100800 */
[----:B--2---:R-:W-:-:S13]  /*3a20*/  FSETP.NEU.AND P0, PT, R13, R10, PT ;  /* 0x0000000a0d00720b */ /* 0x004fda0003f0d000 */
[----:B------:R-:W-:Y:S05]  /*3a30*/  @!P0 BRA `(.L_x_27) ;  /* 0x0000003c00fc8947 */ /* 0x000fea0003800000 */
.L_x_26:
[----:B------:R-:W-:Y:S05]  /*3a40*/  BSYNC.RECONVERGENT B1 ;  /* 0x0000000000017941 */ /* 0x000fea0003800200 */
.L_x_25:
[----:B------:R-:W-:Y:S01]  /*3a50*/  IADD3 R0, P0, PT, R0, -0x1, RZ ;  /* 0xffffffff00007810 */ /* 0x000fe20007f1e0ff */
[----:B------:R-:W-:Y:S01]  /*3a60*/  BSSY.RECONVERGENT B1, `(.L_x_28) ;  /* 0x00003eb000017945 */ /* 0x000fe20003800200 */
[----:B------:R-:W-:Y:S02]  /*3a70*/  CS2R R16, SRZ ;  /* 0x0000000000107805 */ /* 0x000fe4000001ff00 */
[----:B------:R-:W-:-:S09]  /*3a80*/  IADD3.X R29, PT, PT, R29, -0x1, RZ, P0, !PT ;  /* 0xffffffff1d1d7810 */ /* 0x000fd200007fe4ff */
.L_x_86:
[C---:B-1----:R-:W-:Y:S01]  /*3a90*/  IMAD R13, R16.reuse, 0xc, R35 ;  /* 0x0000000c100d7824 */ /* 0x042fe200078e0223 */
[----:B------:R-:W1:Y:S04]  /*3aa0*/  LDC R21, c[0x0][0x3a0] ;  /* 0x0000e800ff157b82 */ /* 0x000e680000000800 */
[----:B--2---:R-:W2:Y:S01]  /*3ab0*/  LDL R15, [R13] ;  /* 0x000000000d0f7983 */ /* 0x004ea20000100800 */
[----:B------:R-:W-:Y:S01]  /*3ac0*/  IADD3 R16, P0, PT, R16, 0x1, RZ ;  /* 0x0000000110107810 */ /* 0x000fe20007f1e0ff */
[----:B------:R-:W-:Y:S01]  /*3ad0*/  IMAD.MOV.U32 R19, RZ, RZ, R7 ;  /* 0x000000ffff137224 */ /* 0x000fe200078e0007 */
[----:B------:R-:W-:Y:S02]  /*3ae0*/  MOV R18, R28 ;  /* 0x0000001c00127202 */ /* 0x000fe40000000f00 */
[----:B------:R-:W-:-:S02]  /*3af0*/  IADD3.X R17, PT, PT, RZ, R17, RZ, P0, !PT ;  /* 0x00000011ff117210 */ /* 0x000fc400007fe4ff */
[----:B------:R-:W-:-:S04]  /*3b00*/  ISETP.NE.U32.AND P0, PT, R16, 0x1a, PT ;  /* 0x0000001a1000780c */ /* 0x000fc80003f05070 */
[----:B------:R-:W-:Y:S02]  /*3b10*/  ISETP.NE.AND.EX P0, PT, R17, RZ, PT, P0 ;  /* 0x000000ff1100720c */ /* 0x000fe40003f05300 */
[----:B-1----:R-:W-:Y:S01]  /*3b20*/  FSETP.NEU.AND P4, PT, R21, RZ, PT ;  /* 0x000000ff1500720b */ /* 0x002fe20003f8d000 */
[----:B--2---:R-:W-:-:S12]  /*3b30*/  FADD R20, R12, R15 ;  /* 0x0000000f0c147221 */ /* 0x004fd80000000000 */
[----:B------:R-:W-:Y:S05]  /*3b40*/  @!P4 BRA `(.L_x_29) ;  /* 0x0000000000d0c947 */ /* 0x000fea0003800000 */
[----:B------:R-:W1:Y:S01]  /*3b50*/  MUFU.RCP R14, R21 ;  /* 0x00000015000e7308 */ /* 0x000e620000001000 */
[----:B------:R-:W2:Y:S01]  /*3b60*/  LDCU UR6, c[0x0][0x3a4] ;  /* 0x00007480ff0677ac */ /* 0x000ea20008000800 */
[----:B------:R-:W-:Y:S06]  /*3b70*/  BSSY.RECONVERGENT B2, `(.L_x_30) ;  /* 0x000000e000027945 */ /* 0x000fec0003800200 */
[----:B------:R-:W3:Y:S01]  /*3b80*/  FCHK P1, R20, R21 ;  /* 0x0000001514007302 */ /* 0x000ee20000020000 */
[----:B-1----:R-:W-:Y:S01]  /*3b90*/  FFMA R7, R14, -R21, 1 ;  /* 0x3f8000000e077423 */ /* 0x002fe20000000815 */
[----:B--2---:R-:W-:-:S03]  /*3ba0*/  ISETP.NE.AND P5, PT, RZ, UR6, PT ;  /* 0x00000006ff007c0c */ /* 0x004fc6000bfa5270 */
[----:B------:R-:W-:-:S04]  /*3bb0*/  FFMA R7, R14, R7, R14 ;  /* 0x000000070e077223 */ /* 0x000fc8000000000e */
[----:B------:R-:W-:-:S04]  /*3bc0*/  FFMA R15, R7, R20, RZ ;  /* 0x00000014070f7223 */ /* 0x000fc800000000ff */
[----:B------:R-:W-:-:S04]  /*3bd0*/  FFMA R14, R15, -R21, R20 ;  /* 0x800000150f0e7223 */ /* 0x000fc80000000014 */
[----:B------:R-:W-:Y:S01]  /*3be0*/  FFMA R7, R7, R14, R15 ;  /* 0x0000000e07077223 */ /* 0x000fe2000000000f */
[----:B---3--:R-:W-:Y:S06]  /*3bf0*/  @!P1 BRA `(.L_x_31) ;  /* 0x0000000000149947 */ /* 0x008fec0003800000 */
[----:B------:R-:W1:Y:S01]  /*3c00*/  LDCU UR6, c[0x0][0x3a0] ;  /* 0x00007400ff0677ac */ /* 0x000e620008000800 */
[----:B------:R-:W-:Y:S02]  /*3c10*/  MOV R7, R20 ;  /* 0x0000001400077202 */ /* 0x000fe40000000f00 */
[----:B------:R-:W-:Y:S02]  /*3c20*/  MOV R23, 0x3c50 ;  /* 0x00003c5000177802 */ /* 0x000fe40000000f00 */
[----:B-1----:R-:W-:-:S07]  /*3c30*/  MOV R14, UR6 ;  /* 0x00000006000e7c02 */ /* 0x002fce0008000f00 */
[----:B0-----:R-:W-:Y:S05]  /*3c40*/  CALL.REL.NOINC `($__internal_1_$__cuda_sm3x_div_rn_noftz_f32_slowpath) ;  /* 0x0000005400807944 */ /* 0x001fea0003c00000 */
.L_x_31:
[----:B------:R-:W-:Y:S05]  /*3c50*/  BSYNC.RECONVERGENT B2 ;  /* 0x0000000000027941 */ /* 0x000fea0003800200 */
.L_x_30:
[----:B------:R-:W-:Y:S01]  /*3c60*/  IMAD.MOV.U32 R14, RZ, RZ, 0x3f000000 ;  /* 0x3f000000ff0e7424 */ /* 0x000fe200078e00ff */
[----:B------:R-:W1:Y:S01]  /*3c70*/  LDCU UR6, c[0x0][0x3a0] ;  /* 0x00007400ff0677ac */ /* 0x000e620008000800 */
[----:B------:R-:W-:Y:S01]  /*3c80*/  BSSY.RECONVERGENT B2, `(.L_x_32) ;  /* 0x0000009000027945 */ /* 0x000fe20003800200 */
[----:B0-----:R-:W-:Y:S02]  /*3c90*/  MOV R44, R36 ;  /* 0x00000024002c7202 */ /* 0x001fe40000000f00 */
[----:B------:R-:W-:Y:S02]  /*3ca0*/  LOP3.LUT R14, R14, 0x80000000, R7, 0xb8, !PT ;  /* 0x800000000e0e7812 */ /* 0x000fe400078eb807 */
[----:B------:R-:W-:-:S03]  /*3cb0*/  MOV R28, 0x3d10 ;  /* 0x00003d10001c7802 */ /* 0x000fc60000000f00 */
[----:B------:R-:W-:Y:S01]  /*3cc0*/  FADD.RZ R14, R14, R7 ;  /* 0x000000070e0e7221 */ /* 0x000fe2000000c000 */
[----:B------:R-:W-:-:S05]  /*3cd0*/  MOV R7, R37 ;  /* 0x0000002500077202 */ /* 0x000fca0000000f00 */
[----:B------:R-:W1:Y:S02]  /*3ce0*/  FRND.TRUNC R14, R14 ;  /* 0x0000000e000e7307 */ /* 0x000e64000020d000 */
[----:B-1----:R-:W-:-:S07]  /*3cf0*/  FMUL R20, R14, UR6 ;  /* 0x000000060e147c20 */ /* 0x002fce0008400000 */
[----:B------:R-:W-:Y:S05]  /*3d00*/  CALL.REL.NOINC `($_Z19parallelAStarKernelP7Point3DmS0_mfifS0_PmmPbmm$__internal_accurate_pow) ;  /* 0x0000005800ec7944 */ /* 0x000fea0003c00000 */
[----:B------:R-:W-:Y:S05]  /*3d10*/  BSYNC.RECONVERGENT B2 ;  /* 0x0000000000027941 */ /* 0x000fea0003800200 */
.L_x_32:
[----:B------:R-:W-:Y:S01]  /*3d20*/  IMAD.MOV.U32 R14, RZ, RZ, R7 ;  /* 0x000000ffff0e7224 */ /* 0x000fe200078e0007 */
[----:B------:R-:W-:Y:S01]  /*3d30*/  MOV R15, R26 ;  /* 0x0000001a000f7202 */ /* 0x000fe20000000f00 */
[----:B------:R-:W-:Y:S01]  /*3d40*/  HFMA2 R7, -RZ, RZ, 1.75, 0 ;  /* 0x3f000000ff077431 */ /* 0x000fe200000001ff */
[----:B------:R-:W-:Y:S03]  /*3d50*/  BSSY.RECONVERGENT B2, `(.L_x_29) ;  /* 0x0000013000027945 */ /* 0x000fe60003800200 */
[----:B------:R-:W0:Y:S02]  /*3d60*/  F2F.F32.F64 R14, R14 ;  /* 0x0000000e000e7310 */ /* 0x000e240000301000 */
[----:B0-----:R-:W-:-:S06]  /*3d70*/  FSEL R22, R14, 1, P5 ;  /* 0x3f8000000e167808 */ /* 0x001fcc0002800000 */
[----:B------:R-:W0:Y:S01]  /*3d80*/  MUFU.RCP R21, R22 ;  /* 0x0000001600157308 */ /* 0x000e220000001000 */
[----:B------:R-:W-:-:S05]  /*3d90*/  FMUL R20, R20, R22 ;  /* 0x0000001614147220 */ /* 0x000fca0000400000 */
[----:B------:R-:W-:-:S05]  /*3da0*/  LOP3.LUT R7, R7, 0x80000000, R20, 0xb8, !PT ;  /* 0x8000000007077812 */ /* 0x000fca00078eb814 */
[----:B------:R-:W-:-:S06]  /*3db0*/  FADD.RZ R7, R20, R7 ;  /* 0x0000000714077221 */ /* 0x000fcc000000c000 */
[----:B------:R-:W1:Y:S01]  /*3dc0*/  FRND.TRUNC R7, R7 ;  /* 0x0000000700077307 */ /* 0x000e62000020d000 */
[----:B0-----:R-:W-:-:S04]  /*3dd0*/  FFMA R20, -R22, R21, 1 ;  /* 0x3f80000016147423 */ /* 0x001fc80000000115 */
[----:B------:R-:W-:-:S03]  /*3de0*/  FFMA R20, R21, R20, R21 ;  /* 0x0000001415147223 */ /* 0x000fc60000000015 */
[----:B-1----:R-:W0:Y:S01]  /*3df0*/  FCHK P1, R7, R22 ;  /* 0x0000001607007302 */ /* 0x002e220000020000 */
[----:B------:R-:W-:-:S04]  /*3e00*/  FFMA R15, R7, R20, RZ ;  /* 0x00000014070f7223 */ /* 0x000fc800000000ff */
[----:B------:R-:W-:-:S04]  /*3e10*/  FFMA R14, -R22, R15, R7 ;  /* 0x0000000f160e7223 */ /* 0x000fc80000000107 */
[----:B------:R-:W-:Y:S01]  /*3e20*/  FFMA R20, R20, R14, R15 ;  /* 0x0000000e14147223 */ /* 0x000fe2000000000f */
[----:B0-----:R-:W-:Y:S06]  /*3e30*/  @!P1 BRA `(.L_x_33) ;  /* 0x0000000000109947 */ /* 0x001fec0003800000 */
[----:B------:R-:W-:Y:S01]  /*3e40*/  IMAD.MOV.U32 R14, RZ, RZ, R22 ;  /* 0x000000ffff0e7224 */ /* 0x000fe200078e0016 */
[----:B------:R-:W-:-:S07]  /*3e50*/  MOV R23, 0x3e70 ;  /* 0x00003e7000177802 */ /* 0x000fce0000000f00 */
[----:B------:R-:W-:Y:S05]  /*3e60*/  CALL.REL.NOINC `($__internal_1_$__cuda_sm3x_div_rn_noftz_f32_slowpath) ;  /* 0x0000005000f87944 */ /* 0x000fea0003c00000 */
[----:B------:R-:W-:-:S07]  /*3e70*/  MOV R20, R7 ;  /* 0x0000000700147202 */ /* 0x000fce0000000f00 */
.L_x_33:
[----:B------:R-:W-:Y:S05]  /*3e80*/  BSYNC.RECONVERGENT B2 ;  /* 0x0000000000027941 */ /* 0x000fea0003800200 */
.L_x_29:
[----:B------:R-:W2:Y:S04]  /*3e90*/  LDL R34, [R11+0x4] ;  /* 0x000004000b227983 */ /* 0x000ea80000100800 */
[----:B------:R-:W2:Y:S02]  /*3ea0*/  LDL R21, [R13+0x4] ;  /* 0x000004000d157983 */ /* 0x000ea40000100800 */
[----:B--2---:R-:W-:Y:S01]  /*3eb0*/  FADD R21, R34, R21 ;  /* 0x0000001522157221 */ /* 0x004fe20000000000 */
[----:B------:R-:W-:Y:S06]  /*3ec0*/  @!P4 BRA `(.L_x_34) ;  /* 0x0000000000d0c947 */ /* 0x000fec0003800000 */
[----:B------:R-:W1:Y:S01]  /*3ed0*/  LDC.64 R22, c[0x0][0x3a0] ;  /* 0x0000e800ff167b82 */ /* 0x000e620000000a00 */
[----:B------:R-:W-:Y:S01]  /*3ee0*/  BSSY.RECONVERGENT B2, `(.L_x_35) ;  /* 0x000000f000027945 */ /* 0x000fe20003800200 */
[----:B-1----:R-:W1:Y:S01]  /*3ef0*/  MUFU.RCP R7, R22 ;  /* 0x0000001600077308 */ /* 0x002e620000001000 */
[----:B------:R-:W-:-:S07]  /*3f00*/  ISETP.NE.AND P5, PT, R23, RZ, PT ;  /* 0x000000ff1700720c */ /* 0x000fce0003fa5270 */
[----:B------:R-:W2:Y:S01]  /*3f10*/  FCHK P1, R21, R22 ;  /* 0x0000001615007302 */ /* 0x000ea20000020000 */
[----:B-1----:R-:W-:-:S04]  /*3f20*/  FFMA R14, R7, -R22, 1 ;  /* 0x3f800000070e7423 */ /* 0x002fc80000000816 */
[----:B------:R-:W-:-:S04]  /*3f30*/  FFMA R14, R7, R14, R7 ;  /* 0x0000000e070e7223 */ /* 0x000fc80000000007 */
[----:B------:R-:W-:-:S04]  /*3f40*/  FFMA R24, R14, R21, RZ ;  /* 0x000000150e187223 */ /* 0x000fc800000000ff */
[----:B------:R-:W-:-:S04]  /*3f50*/  FFMA R7, R24, -R22, R21 ;  /* 0x8000001618077223 */ /* 0x000fc80000000015 */
[----:B------:R-:W-:Y:S01]  /*3f60*/  FFMA R7, R14, R7, R24 ;  /* 0x000000070e077223 */ /* 0x000fe20000000018 */
[----:B--2---:R-:W-:Y:S06]  /*3f70*/  @!P1 BRA `(.L_x_36) ;  /* 0x0000000000149947 */ /* 0x004fec0003800000 */
[----:B------:R-:W1:Y:S01]  /*3f80*/  LDCU UR6, c[0x0][0x3a0] ;  /* 0x00007400ff0677ac */ /* 0x000e620008000800 */
[----:B------:R-:W-:Y:S02]  /*3f90*/  MOV R7, R21 ;  /* 0x0000001500077202 */ /* 0x000fe40000000f00 */
[----:B------:R-:W-:Y:S01]  /*3fa0*/  MOV R23, 0x3fd0 ;  /* 0x00003fd000177802 */ /* 0x000fe20000000f00 */
[----:B-1----:R-:W-:-:S07]  /*3fb0*/  IMAD.U32 R14, RZ, RZ, UR6 ;  /* 0x00000006ff0e7e24 */ /* 0x002fce000f8e00ff */
[----:B0-----:R-:W-:Y:S05]  /*3fc0*/  CALL.REL.NOINC `($__internal_1_$__cuda_sm3x_div_rn_noftz_f32_slowpath) ;  /* 0x0000005000a07944 */ /* 0x001fea0003c00000 */
.L_x_36:
[----:B------:R-:W-:Y:S05]  /*3fd0*/  BSYNC.RECONVERGENT B2 ;  /* 0x0000000000027941 */ /* 0x000fea0003800200 */
.L_x_35:
[----:B------:R-:W-:Y:S01]  /*3fe0*/  HFMA2 R14, -RZ, RZ, 1.75, 0 ;  /* 0x3f000000ff0e7431 */ /* 0x000fe200000001ff */
[----:B------:R-:W1:Y:S01]  /*3ff0*/  LDCU UR6, c[0x0][0x3a0] ;  /* 0x00007400ff0677ac */ /* 0x000e620008000800 */
[----:B------:R-:W-:Y:S01]  /*4000*/  BSSY.RECONVERGENT B2, `(.L_x_37) ;  /* 0x0000009000027945 */ /* 0x000fe20003800200 */
[----:B0-----:R-:W-:Y:S02]  /*4010*/  MOV R44, R36 ;  /* 0x00000024002c7202 */ /* 0x001fe40000000f00 */
[----:B------:R-:W-:Y:S02]  /*4020*/  MOV R28, 0x4090 ;  /* 0x00004090001c7802 */ /* 0x000fe40000000f00 */
[----:B------:R-:W-:-:S05]  /*4030*/  LOP3.LUT R14, R14, 0x80000000, R7, 0xb8, !PT ;  /* 0x800000000e0e7812 */ /* 0x000fca00078eb807 */
[----:B------:R-:W-:Y:S01]  /*4040*/  FADD.RZ R14, R14, R7 ;  /* 0x000000070e0e7221 */ /* 0x000fe2000000c000 */
[----:B------:R-:W-:-:S05]  /*4050*/  IMAD.MOV.U32 R7, RZ, RZ, R37 ;  /* 0x000000ffff077224 */ /* 0x000fca00078e0025 */
[----:B------:R-:W1:Y:S02]  /*4060*/  FRND.TRUNC R14, R14 ;  /* 0x0000000e000e7307 */ /* 0x000e64000020d000 */
[----:B-1----:R-:W-:-:S07]  /*4070*/  FMUL R21, R14, UR6 ;  /* 0x000000060e157c20 */ /* 0x002fce0008400000 */
[----:B------:R-:W-:Y:S05]  /*4080*/  CALL.REL.NOINC `($_Z19parallelAStarKernelP7Point3DmS0_mfifS0_PmmPbmm$__internal_accurate_pow) ;  /* 0x00000058000c7944 */ /* 0x000fea0003c00000 */
[----:B------:R-:W-:Y:S05]  /*4090*/  BSYNC.RECONVERGENT B2 ;  /* 0x0000000000027941 */ /* 0x000fea0003800200 */
.L_x_37:
[----:B------:R-:W-:Y:S01]  /*40a0*/  MOV R14, R7 ;  /* 0x00000007000e7202 */ /* 0x000fe20000000f00 */
[----:B------:R-:W-:Y:S01]  /*40b0*/  IMAD.MOV.U32 R22, RZ, RZ, 0x3f000000 ;  /* 0x3f000000ff167424 */ /* 0x000fe200078e00ff */
[----:B------:R-:W-:Y:S01]  /*40c0*/  MOV R15, R26 ;  /* 0x0000001a000f7202 */ /* 0x000fe20000000f00 */
        /* <DEDUP_REMOVED lines=15> */
[----:B------:R-:W-:Y:S02]  /*41c0*/  MOV R14, R24 ;  /* 0x00000018000e7202 */ /* 0x000fe40000000f00 */
[----:B------:R-:W-:-:S07]  /*41d0*/  MOV R23, 0x41f0 ;  /* 0x000041f000177802 */ /* 0x000fce0000000f00 */
[----:B------:R-:W-:Y:S05]  /*41e0*/  CALL.REL.NOINC `($__internal_1_$__cuda_sm3x_div_rn_noftz_f32_slowpath) ;  /* 0x0000005000187944 */ /* 0x000fea0003c00000 */
[----:B------:R-:W-:-:S07]  /*41f0*/  MOV R21, R7 ;  /* 0x0000000700157202 */ /* 0x000fce0000000f00 */
.L_x_38:
[----:B------:R-:W-:Y:S05]  /*4200*/  BSYNC.RECONVERGENT B2 ;  /* 0x0000000000027941 */ /* 0x000fea0003800200 */
.L_x_34:
[----:B------:R-:W2:Y:S04]  /*4210*/  LDL R13, [R13+0x8] ;  /* 0x000008000d0d7983 */ /* 0x000ea80000100800 */
[----:B------:R-:W2:Y:S01]  /*4220*/  LDL R42, [R11+0x8] ;  /* 0x000008000b2a7983 */ /* 0x000ea20000100800 */
[----:B------:R-:W1:Y:S02]  /*4230*/  LDCU UR6, c[0x0][0x3a8] ;  /* 0x00007500ff0677ac */ /* 0x000e640008000800 */
[----:B-1----:R-:W-:Y:S02]  /*4240*/  IMAD.U32 R22, RZ, RZ, UR6 ;  /* 0x00000006ff167e24 */ /* 0x002fe4000f8e00ff */
[----:B--2---:R-:W-:Y:S01]  /*4250*/  FADD R31, R42, R13 ;  /* 0x0000000d2a1f7221 */ /* 0x004fe20000000000 */
[----:B------:R-:W-:Y:S06]  /*4260*/  @!P4 BRA `(.L_x_39) ;  /* 0x00000000007cc947 */ /* 0x000fec0003800000 */
[----:B------:R-:W1:Y:S01]  /*4270*/  LDCU UR6, c[0x0][0x3a4] ;  /* 0x00007480ff0677ac */ /* 0x000e620008000800 */
[----:B------:R-:W-:Y:S01]  /*4280*/  BSSY.RECONVERGENT B2, `(.L_x_40) ;  /* 0x0000006000027945 */ /* 0x000fe20003800200 */
[----:B0-----:R-:W-:Y:S02]  /*4290*/  MOV R44, R36 ;  /* 0x00000024002c7202 */ /* 0x001fe40000000f00 */
[----:B------:R-:W-:Y:S02]  /*42a0*/  MOV R7, R37 ;  /* 0x0000002500077202 */ /* 0x000fe40000000f00 */
[----:B------:R-:W-:Y:S02]  /*42b0*/  MOV R28, 0x42e0 ;  /* 0x000042e0001c7802 */ /* 0x000fe40000000f00 */
[----:B-1----:R-:W-:-:S13]  /*42c0*/  ISETP.NE.AND P3, PT, RZ, UR6, PT ;  /* 0x00000006ff007c0c */ /* 0x002fda000bf65270 */
[----:B------:R-:W-:Y:S05]  /*42d0*/  CALL.REL.NOINC `($_Z19parallelAStarKernelP7Point3DmS0_mfifS0_PmmPbmm$__internal_accurate_pow) ;  /* 0x0000005400787944 */ /* 0x000fea0003c00000 */
[----:B------:R-:W-:Y:S05]  /*42e0*/  BSYNC.RECONVERGENT B2 ;  /* 0x0000000000027941 */ /* 0x000fea0003800200 */
.L_x_40:
        /* <DEDUP_REMOVED lines=22> */
.L_x_41:
[----:B------:R-:W-:Y:S05]  /*4450*/  BSYNC.RECONVERGENT B2 ;  /* 0x0000000000027941 */ /* 0x000fea0003800200 */
.L_x_39:
[----:B------:R-:W-:Y:S05]  /*4460*/  @!P4 BRA `(.L_x_42) ;  /* 0x0000000000d4c947 */ /* 0x000fea0003800000 */
[----:B------:R-:W1:Y:S01]  /*4470*/  LDC.64 R14, c[0x0][0x3a0] ;  /* 0x0000e800ff0e7b82 */ /* 0x000e620000000a00 */
[----:B------:R-:W-:Y:S01]  /*4480*/  FADD R26, R31, -R22 ;  /* 0x800000161f1a7221 */ /* 0x000fe20000000000 */
        /* <DEDUP_REMOVED lines=15> */
.L_x_44:
[----:B------:R-:W-:Y:S05]  /*4580*/  BSYNC.RECONVERGENT B2 ;  /* 0x0000000000027941 */ /* 0x000fea0003800200 */
.L_x_43:
[----:B------:R-:W-:Y:S01]  /*4590*/  HFMA2 R14, -RZ, RZ, 1.75, 0 ;  /* 0x3f000000ff0e7431 */ /* 0x000fe200000001ff */
[----:B------:R-:W1:Y:S01]  /*45a0*/  LDCU UR6, c[0x0][0x3a0] ;  /* 0x00007400ff0677ac */ /* 0x000e620008000800 */
[----:B------:R-:W-:Y:S01]  /*45b0*/  BSSY.RECONVERGENT B2, `(.L_x_45) ;  /* 0x0000009000027945 */ /* 0x000fe20003800200 */
[----:B0-----:R-:W-:Y:S02]  /*45c0*/  MOV R44, R36 ;  /* 0x00000024002c7202 */ /* 0x001fe40000000f00 */
[----:B------:R-:W-:Y:S02]  /*45d0*/  MOV R28, 0x4640 ;  /* 0x00004640001c7802 */ /* 0x000fe40000000f00 */
[----:B------:R-:W-:-:S05]  /*45e0*/  LOP3.LUT R14, R14, 0x80000000, R7, 0xb8, !PT ;  /* 0x800000000e0e7812 */ /* 0x000fca00078eb807 */
[----:B------:R-:W-:Y:S01]  /*45f0*/  FADD.RZ R14, R14, R7 ;  /* 0x000000070e0e7221 */ /* 0x000fe2000000c000 */
[----:B------:R-:W-:-:S03]  /*4600*/  IMAD.MOV.U32 R7, RZ, RZ, R37 ;  /* 0x000000ffff077224 */ /* 0x000fc600078e0025 */
[----:B------:R-:W1:Y:S02]  /*4610*/  FRND.TRUNC R13, R14 ;  /* 0x0000000e000d7307 */ /* 0x000e64000020d000 */
[----:B-1----:R-:W-:-:S07]  /*4620*/  FFMA R13, R13, UR6, R22 ;  /* 0x000000060d0d7c23 */ /* 0x002fce0008000016 */
[----:B------:R-:W-:Y:S05]  /*4630*/  CALL.REL.NOINC `($_Z19parallelAStarKernelP7Point3DmS0_mfifS0_PmmPbmm$__internal_accurate_pow) ;  /* 0x0000005000a07944 */ /* 0x000fea0003c00000 */
[----:B------:R-:W-:Y:S05]  /*4640*/  BSYNC.RECONVERGENT B2 ;  /* 0x0000000000027941 */ /* 0x000fea0003800200 */
.L_x_45:
        /* <DEDUP_REMOVED lines=22> */
.L_x_46:
[----:B------:R-:W-:Y:S05]  /*47b0*/  BSYNC.RECONVERGENT B2 ;  /* 0x0000000000027941 */ /* 0x000fea0003800200 */
.L_x_42:
[----:B------:R-:W1:Y:S01]  /*47c0*/  LDCU.64 UR6, c[0x0][0x398] ;  /* 0x00007300ff0677ac */ /* 0x000e620008000a00 */
[----:B------:R-:W-:Y:S01]  /*47d0*/  BSSY.RECONVERGENT B2, `(.L_x_47) ;  /* 0x0000312000027945 */ /* 0x000fe20003800200 */
[----:B-1----:R-:W-:-:S04]  /*47e0*/  UISETP.NE.U32.AND UP0, UPT, UR6, URZ, UPT ;  /* 0x000000ff0600728c */ /* 0x002fc8000bf05070 */
[----:B------:R-:W-:-:S09]  /*47f0*/  UISETP.NE.AND.EX UP0, UPT, UR7, URZ, UPT, UP0 ;  /* 0x000000ff0700728c */ /* 0x000fd2000bf05300 */
[----:B------:R-:W-:Y:S05]  /*4800*/  BRA.U !UP0, `(.L_x_48) ;  /* 0x0000000108647547 */ /* 0x000fea000b800000 */
[----:B------:R-:W-:Y:S02]  /*4810*/  HFMA2 R24, -RZ, RZ, 0, 0 ;  /* 0x00000000ff187431 */ /* 0x000fe400000001ff */
[----:B------:R-:W-:-:S07]  /*4820*/  IMAD.MOV.U32 R13, RZ, RZ, RZ ;  /* 0x000000ffff0d7224 */ /* 0x000fce00078e00ff */
.L_x_52:
[----:B------:R-:W1:Y:S02]  /*4830*/  LDCU.64 UR6, c[0x0][0x390] ;  /* 0x00007200ff0677ac */ /* 0x000e640008000a00 */
[----:B-1----:R-:W-:-:S04]  /*4840*/  LEA R14, P1, R13, UR6, 0x4 ;  /* 0x000000060d0e7c11 */ /* 0x002fc8000f8220ff */
[----:B------:R-:W-:-:S05]  /*4850*/  LEA.HI.X R15, R13, UR7, R24, 0x4, P1 ;  /* 0x000000070d0f7c11 */ /* 0x000fca00088f2418 */
[----:B------:R-:W2:Y:S01]  /*4860*/  LDG.E R7, desc[UR4][R14.64] ;  /* 0x000000040e077981 */ /* 0x000ea2000c1e1900 */
[----:B------:R-:W-:Y:S01]  /*4870*/  BSSY.RELIABLE B3, `(.L_x_49) ;  /* 0x000000c000037945 */ /* 0x000fe20003800100 */
[----:B--2---:R-:W-:-:S13]  /*4880*/  FSETP.NEU.AND P1, PT, R20, R7, PT ;  /* 0x000000071400720b */ /* 0x004fda0003f2d000 */
[----:B------:R-:W-:Y:S05]  /*4890*/  @P1 BRA `(.L_x_50) ;  /* 0x0000000000241947 */ /* 0x000fea0003800000 */
[----:B------:R-:W2:Y:S02]  /*48a0*/  LDG.E R22, desc[UR4][R14.64+0x4] ;  /* 0x000004040e167981 */ /* 0x000ea4000c1e1900 */
[----:B--2---:R-:W-:-:S13]  /*48b0*/  FSETP.NEU.AND P1, PT, R21, R22, PT ;  /* 0x000000161500720b */ /* 0x004fda0003f2d000 */
[----:B------:R-:W-:Y:S05]  /*48c0*/  @P1 BRA `(.L_x_50) ;  /* 0x0000000000181947 */ /* 0x000fea0003800000 */
[----:B------:R-:W2:Y:S01]  /*48d0*/  LDG.E R14, desc[UR4][R14.64+0x8] ;  /* 0x000008040e0e7981 */ /* 0x000ea2000c1e1900 */
[----:B------:R-:W-:Y:S01]  /*48e0*/  MOV R28, R18 ;  /* 0x00000012001c7202 */ /* 0x000fe20000000f00 */
[----:B------:R-:W-:Y:S01]  /*48f0*/  IMAD.MOV.U32 R7, RZ, RZ, R19 ;  /* 0x000000ffff077224 */ /* 0x000fe200078e0013 */
[----:B--2---:R-:W-:-:S13]  /*4900*/  FSETP.NEU.AND P1, PT, R31, R14, PT ;  /* 0x0000000e1f00720b */ /* 0x004fda0003f2d000 */
[----:B------:R-:W-:Y:S05]  /*4910*/  @!P1 BREAK.RELIABLE B3 ;  /* 0x0000000000039942 */ /* 0x000fea0003800100 */
[----:B------:R-:W-:Y:S05]  /*4920*/  @!P1 BRA `(.L_x_51) ;  /* 0x0000002c00f09947 */ /* 0x000fea0003800000 */
.L_x_50:
[----:B------:R-:W-:Y:S05]  /*4930*/  BSYNC.RELIABLE B3 ;  /* 0x0000000000037941 */ /* 0x000fea0003800100 */
.L_x_49:
[----:B------:R-:W1:Y:S01]  /*4940*/  LDCU.64 UR6, c[0x0][0x398] ;  /* 0x00007300ff0677ac */ /* 0x000e620008000a00 */
[----:B------:R-:W-:-:S04]  /*4950*/  IADD3 R13, P1, PT, R13, 0x1, RZ ;  /* 0x000000010d0d7810 */ /* 0x000fc80007f3e0ff */
[----:B------:R-:W-:Y:S02]  /*4960*/  IADD3.X R24, PT, PT, RZ, R24, RZ, P1, !PT ;  /* 0x00000018ff187210 */ /* 0x000fe40000ffe4ff */
[----:B-1----:R-:W-:-:S04]  /*4970*/  ISETP.NE.U32.AND P1, PT, R13, UR6, PT ;  /* 0x000000060d007c0c */ /* 0x002fc8000bf25070 */
[----:B------:R-:W-:-:S13]  /*4980*/  ISETP.NE.AND.EX P1, PT, R24, UR7, PT, P1 ;  /* 0x0000000718007c0c */ /* 0x000fda000bf25310 */
[----:B------:R-:W-:Y:S05]  /*4990*/  @P1 BRA `(.L_x_52) ;  /* 0xfffffffc00a41947 */ /* 0x000fea000383ffff */
.L_x_48:
[----:B------:R-:W-:Y:S02]  /*49a0*/  ISETP.NE.U32.AND P1, PT, R18, RZ, PT ;  /* 0x000000ff1200720c */ /* 0x000fe40003f25070 */
[----:B------:R-:W-:Y:S02]  /*49b0*/  MOV R22, 0xffffffff ;  /* 0xffffffff00167802 */ /* 0x000fe40000000f00 */
[----:B------:R-:W-:-:S13]  /*49c0*/  ISETP.NE.AND.EX P1, PT, R19, RZ, PT, P1 ;  /* 0x000000ff1300720c */ /* 0x000fda0003f25310 */
[----:B------:R-:W-:Y:S05]  /*49d0*/  @!P1 BRA `(.L_x_53) ;  /* 0x00000000006c9947 */ /* 0x000fea0003800000 */
[----:B------:R-:W-:Y:S02]  /*49e0*/  HFMA2 R13, -RZ, RZ, 0, 0 ;  /* 0x00000000ff0d7431 */ /* 0x000fe400000001ff */
[----:B------:R-:W-:-:S07]  /*49f0*/  IMAD.MOV.U32 R24, RZ, RZ, RZ ;  /* 0x000000ffff187224 */ /* 0x000fce00078e00ff */
.L_x_57:
[----:B------:R-:W-:-:S05]  /*4a00*/  IMAD R23, R24, 0x30, R1 ;  /* 0x0000003018177824 */ /* 0x000fca00078e0201 */
[----:B------:R-:W2:Y:S01]  /*4a10*/  LDL.64 R14, [R23] ;  /* 0x00000000170e7983 */ /* 0x000ea20000100a00 */
[----:B------:R-:W-:Y:S01]  /*4a20*/  BSSY.RELIABLE B3, `(.L_x_54) ;  /* 0x0000009000037945 */ /* 0x000fe20003800100 */
[----:B--2---:R-:W-:-:S13]  /*4a30*/  FSETP.NEU.AND P1, PT, R14, R20, PT ;  /* 0x000000140e00720b */ /* 0x004fda0003f2d000 */
[----:B------:R-:W-:Y:S05]  /*4a40*/  @P1 BRA `(.L_x_55) ;  /* 0x0000000000181947 */ /* 0x000fea0003800000 */
[----:B------:R-:W-:-:S13]  /*4a50*/  FSETP.NEU.AND P1, PT, R15, R21, PT ;  /* 0x000000150f00720b */ /* 0x000fda0003f2d000 */
[----:B------:R-:W-:Y:S05]  /*4a60*/  @P1 BRA `(.L_x_55) ;  /* 0x0000000000101947 */ /* 0x000fea0003800000 */
[----:B------:R-:W2:Y:S02]  /*4a70*/  LDL R14, [R23+0x8] ;  /* 0x00000800170e7983 */ /* 0x000ea40000100800 */
[----:B--2---:R-:W-:-:S13]  /*4a80*/  FSETP.NEU.AND P1, PT, R14, R31, PT ;  /* 0x0000001f0e00720b */ /* 0x004fda0003f2d000 */
[----:B------:R-:W-:Y:S05]  /*4a90*/  @!P1 BREAK.RELIABLE B3 ;  /* 0x0000000000039942 */ /* 0x000fea0003800100 */
[----:B------:R-:W-:Y:S05]  /*4aa0*/  @!P1 BRA `(.L_x_56) ;  /* 0x0000000000209947 */ /* 0x000fea0003800000 */
.L_x_55:
[----:B------:R-:W-:Y:S05]  /*4ab0*/  BSYNC.RELIABLE B3 ;  /* 0x0000000000037941 */ /* 0x000fea0003800100 */
.L_x_54:
[----:B------:R-:W-:-:S04]  /*4ac0*/  IADD3 R7, P1, PT, R24, 0x1, RZ ;  /* 0x0000000118077810 */ /* 0x000fc80007f3e0ff */
[----:B------:R-:W-:Y:S02]  /*4ad0*/  IADD3.X R13, PT, PT, RZ, R13, RZ, P1, !PT ;  /* 0x0000000dff0d7210 */ /* 0x000fe40000ffe4ff */
[----:B------:R-:W-:-:S04]  /*4ae0*/  ISETP.NE.U32.AND P1, PT, R7, R18, PT ;  /* 0x000000120700720c */ /* 0x000fc80003f25070 */
[----:B------:R-:W-:-:S13]  /*4af0*/  ISETP.NE.AND.EX P1, PT, R13, R19, PT, P1 ;  /* 0x000000130d00720c */ /* 0x000fda0003f25310 */
[----:B------:R-:W-:Y:S05]  /*4b00*/  @!P1 BRA `(.L_x_53) ;  /* 0x0000000000209947 */ /* 0x000fea0003800000 */
[----:B------:R-:W-:Y:S01]  /*4b10*/  IMAD.MOV.U32 R24, RZ, RZ, R7 ;  /* 0x000000ffff187224 */ /* 0x000fe200078e0007 */
[----:B------:R-:W-:Y:S06]  /*4b20*/  BRA `(.L_x_57) ;  /* 0xfffffffc00b47947 */ /* 0x000fec000383ffff */
.L_x_56:
[----:B------:R-:W2:Y:S01]  /*4b30*/  LDL.U8 R7, [R23+0x28] ;  /* 0x0000280017077983 */ /* 0x000ea20000100000 */
[----:B------:R-:W-:Y:S02]  /*4b40*/  MOV R28, R18 ;  /* 0x00000012001c7202 */ /* 0x000fe40000000f00 */
[----:B--2---:R-:W-:Y:S02]  /*4b50*/  ISETP.NE.AND P1, PT, R7, RZ, PT ;  /* 0x000000ff0700720c */ /* 0x004fe40003f25270 */
[----:B------:R-:W-:-:S11]  /*4b60*/  MOV R7, R19 ;  /* 0x0000001300077202 */ /* 0x000fd60000000f00 */
[----:B------:R-:W-:Y:S05]  /*4b70*/  @P1 BRA `(.L_x_51) ;  /* 0x0000002c005c1947 */ /* 0x000fea0003800000 */
[----:B------:R-:W-:-:S07]  /*4b80*/  IMAD.MOV.U32 R22, RZ, RZ, R24 ;  /* 0x000000ffff167224 */ /* 0x000fce00078e0018 */
.L_x_53:
[----:B------:R1:W5:Y:S01]  /*4b90*/  LDL R13, [R11+0x20] ;  /* 0x000020000b0d7983 */ /* 0x0003620000100800 */
[----:B------:R-:W-:Y:S01]  /*4ba0*/  FADD R7, -R12, R20 ;  /* 0x000000140c077221 */ /* 0x000fe20000000100 */
[----:B------:R-:W-:Y:S01]  /*4bb0*/  FADD R34, -R34, R21 ;  /* 0x0000001522227221 */ /* 0x000fe20000000100 */
[----:B------:R-:W-:Y:S01]  /*4bc0*/  FADD R42, -R42, R31 ;  /* 0x0000001f2a2a7221 */ /* 0x000fe20000000100 */
[----:B------:R-:W-:Y:S01]  /*4bd0*/  BSSY.RECONVERGENT B4, `(.L_x_58) ;  /* 0x0000047000047945 */ /* 0x000fe20003800200 */
[----:B------:R-:W-:Y:S01]  /*4be0*/  HFMA2 R14, -RZ, RZ, 1.875, 0 ;  /* 0x3f800000ff0e7431 */ /* 0x000fe200000001ff */
        /* <DEDUP_REMOVED lines=8> */
[C---:B------:R-:W-:Y:S02]  /*4c70*/  FSETP.GEU.AND P1, PT, |R7|.reuse, 1.175494350822287508e-38, PT ;  /* 0x008000000700780b */ /* 0x040fe40003f2e200 */
[----:B------:R-:W-:Y:S02]  /*4c80*/  MOV R33, 0x3a2c32e4 ;  /* 0x3a2c32e400217802 */ /* 0x000fe40000000f00 */
[----:B------:R-:W-:Y:S02]  /*4c90*/  FSEL R14, R14, |R7|, !P1 ;  /* 0x400000070e0e7208 */ /* 0x000fe40004800000 */
[----:B------:R-:W-:Y:S02]  /*4ca0*/  FSEL R24, RZ, -24, P1 ;  /* 0xc1c00000ff187808 */ /* 0x000fe40000800000 */
[----:B------:R-:W-:Y:S02]  /*4cb0*/  IADD3 R15, PT, PT, R14, -0x3f3504f3, RZ ;  /* 0xc0cafb0d0e0f7810 */ /* 0x000fe40007ffe0ff */
[----:B------:R-:W-:-:S02]  /*4cc0*/  FSETP.NEU.AND P1, PT, |R7|, +INF , PT ;  /* 0x7f8000000700780b */ /* 0x000fc40003f2d200 */
[----:B------:R-:W-:Y:S02]  /*4cd0*/  LOP3.LUT R15, R15, 0xff800000, RZ, 0xc0, !PT ;  /* 0xff8000000f0f7812 */ /* 0x000fe400078ec0ff */
[----:B------:R-:W-:-:S03]  /*4ce0*/  FSETP.NEU.AND P1, PT, R7, RZ, P1 ;  /* 0x000000ff0700720b */ /* 0x000fc60000f2d000 */
[----:B------:R-:W-:Y:S01]  /*4cf0*/  IMAD.IADD R14, R14, 0x1, -R15 ;  /* 0x000000010e0e7824 */ /* 0x000fe200078e0a0f */
[----:B------:R-:W-:-:S03]  /*4d00*/  I2FP.F32.S32 R15, R15 ;  /* 0x0000000f000f7245 */ /* 0x000fc60000201400 */
[C---:B------:R-:W-:Y:S01]  /*4d10*/  FADD R23, R14.reuse, 1 ;  /* 0x3f8000000e177421 */ /* 0x040fe20000000000 */
[----:B------:R-:W-:Y:S01]  /*4d20*/  FADD R27, R14, -1 ;  /* 0xbf8000000e1b7421 */ /* 0x000fe20000000000 */
[----:B------:R-:W-:-:S03]  /*4d30*/  FFMA R25, R15, 1.1920928955078125e-07, R24 ;  /* 0x340000000f197823 */ /* 0x000fc60000000018 */
[----:B------:R-:W-:Y:S01]  /*4d40*/  FADD R14, R27, R27 ;  /* 0x0000001b1b0e7221 */ /* 0x000fe20000000000 */
[----:B------:R-:W1:Y:S01]  /*4d50*/  MUFU.RCP R23, R23 ;  /* 0x0000001700177308 */ /* 0x000e620000001000 */
[----:B------:R-:W-:Y:S02]  /*4d60*/  @!P1 FADD R7, R7, R7 ;  /* 0x0000000707079221 */ /* 0x000fe40000000000 */
[----:B-1----:R-:W-:-:S04]  /*4d70*/  FMUL R14, R23, R14 ;  /* 0x0000000e170e7220 */ /* 0x002fc80000400000 */
        /* <DEDUP_REMOVED lines=12> */
[----:B------:R-:W-:Y:S01]  /*4e40*/  FMUL R33, R24, R33 ;  /* 0x0000002118217220 */ /* 0x000fe20000400000 */
[----:B------:R-:W-:Y:S02]  /*4e50*/  HFMA2 R24, -RZ, RZ, 0.64013671875, -15.109375 ;  /* 0x391fcb8eff187431 */ /* 0x000fe400000001ff */
[----:B------:R-:W-:Y:S01]  /*4e60*/  FFMA R25, R14, 1.9251366722983220825e-08, R25 ;  /* 0x32a55e340e197823 */ /* 0x000fe20000000019 */
[----:B------:R-:W-:-:S04]  /*4e70*/  FMUL R23, R33, 3 ;  /* 0x4040000021177820 */ /* 0x000fc80000400000 */
[----:B------:R-:W-:-:S04]  /*4e80*/  FFMA R26, R26, R23, R25 ;  /* 0x000000171a1a7223 */ /* 0x000fc80000000019 */
[----:B------:R-:W-:-:S04]  /*4e90*/  FFMA R26, R14, R33, R26 ;  /* 0x000000210e1a7223 */ /* 0x000fc8000000001a */
[----:B------:R-:W-:-:S04]  /*4ea0*/  FADD R23, R15, R26 ;  /* 0x0000001a0f177221 */ /* 0x000fc80000000000 */
[----:B------:R-:W-:Y:S01]  /*4eb0*/  FMUL R14, R23, 2 ;  /* 0x40000000170e7820 */ /* 0x000fe20000400000 */
[----:B------:R-:W-:-:S03]  /*4ec0*/  FADD R15, -R15, R23 ;  /* 0x000000170f0f7221 */ /* 0x000fc60000000100 */
[----:B------:R-:W1:Y:S01]  /*4ed0*/  FRND R25, R14 ;  /* 0x0000000e00197307 */ /* 0x000e620000201000 */
[----:B------:R-:W-:Y:S01]  /*4ee0*/  FADD R26, R26, -R15 ;  /* 0x8000000f1a1a7221 */ /* 0x000fe20000000000 */
[----:B------:R-:W-:Y:S01]  /*4ef0*/  FFMA R23, R23, 2, -R14 ;  /* 0x4000000017177823 */ /* 0x000fe2000000080e */
[----:B------:R-:W-:-:S03]  /*4f00*/  FSETP.GT.AND P5, PT, |R14|, 152, PT ;  /* 0x431800000e00780b */ /* 0x000fc60003fa4200 */
[----:B------:R-:W-:Y:S01]  /*4f10*/  FFMA R26, R26, 2, R23 ;  /* 0x400000001a1a7823 */ /* 0x000fe20000000017 */
[----:B-1----:R-:W-:Y:S01]  /*4f20*/  FADD R15, R14, -R25 ;  /* 0x800000190e0f7221 */ /* 0x002fe20000000000 */
[----:B------:R-:W-:-:S03]  /*4f30*/  FSETP.GT.AND P4, PT, R25, RZ, PT ;  /* 0x000000ff1900720b */ /* 0x000fc60003f84000 */
[----:B------:R-:W-:Y:S01]  /*4f40*/  FADD R15, R15, R26 ;  /* 0x0000001a0f0f7221 */ /* 0x000fe20000000000 */
[----:B------:R-:W-:Y:S02]  /*4f50*/  SEL R23, RZ, 0x83000000, P4 ;  /* 0x83000000ff177807 */ /* 0x000fe40002000000 */
[----:B------:R-:W-:Y:S01]  /*4f60*/  FSETP.GEU.AND P4, PT, R14, RZ, PT ;  /* 0x000000ff0e00720b */ /* 0x000fe20003f8e000 */
[----:B------:R-:W-:Y:S02]  /*4f70*/  FFMA R24, R15, R24, 0.0013391353422775864601 ;  /* 0x3aaf85ed0f187423 */ /* 0x000fe40000000018 */
[----:B------:R-:W-:Y:S02]  /*4f80*/  VIADD R25, R23, 0x7f000000 ;  /* 0x7f00000017197836 */ /* 0x000fe40000000000 */
[C---:B------:R-:W-:Y:S02]  /*4f90*/  FFMA R26, R15.reuse, R24, 0.0096188392490148544312 ;  /* 0x3c1d98560f1a7423 */ /* 0x040fe40000000018 */
[----:B------:R1:W2:Y:S02]  /*4fa0*/  F2I.NTZ R24, R14 ;  /* 0x0000000e00187305 */ /* 0x0002a40000203100 */
[----:B------:R-:W-:-:S04]  /*4fb0*/  FFMA R26, R15, R26, 0.055503588169813156128 ;  /* 0x3d6357bb0f1a7423 */ /* 0x000fc8000000001a */
[----:B------:R-:W-:Y:S01]  /*4fc0*/  FFMA R26, R15, R26, 0.24022644758224487305 ;  /* 0x3e75fdec0f1a7423 */ /* 0x000fe2000000001a */
[----:B-1----:R-:W-:-:S03]  /*4fd0*/  FSEL R14, RZ, +INF , !P4 ;  /* 0x7f800000ff0e7808 */ /* 0x002fc60006000000 */
[----:B------:R-:W-:-:S04]  /*4fe0*/  FFMA R26, R15, R26, 0.69314718246459960938 ;  /* 0x3f3172180f1a7423 */ /* 0x000fc8000000001a */
[----:B------:R-:W-:Y:S01]  /*4ff0*/  FFMA R26, R15, R26, 1 ;  /* 0x3f8000000f1a7423 */ /* 0x000fe2000000001a */
[----:B--2---:R-:W-:-:S03]  /*5000*/  LEA R24, R24, -R23, 0x17 ;  /* 0x8000001718187211 */ /* 0x004fc600078eb8ff */
[----:B------:R-:W-:-:S04]  /*5010*/  FMUL R25, R25, R26 ;  /* 0x0000001a19197220 */ /* 0x000fc80000400000 */
[----:B------:R-:W-:Y:S01]  /*5020*/  @!P5 FMUL R14, R24, R25 ;  /* 0x00000019180ed220 */ /* 0x000fe20000400000 */
[----:B------:R-:W-:-:S07]  /*5030*/  @!P1 LOP3.LUT R14, R7, 0x7fffffff, RZ, 0xc0, !PT ;  /* 0x7fffffff070e9812 */ /* 0x000fce00078ec0ff */
.L_x_59:
[----:B------:R-:W-:Y:S05]  /*5040*/  BSYNC.RECONVERGENT B4 ;  /* 0x0000000000047941 */ /* 0x000fea0003800200 */
.L_x_58:
[----:B------:R-:W-:Y:S01]  /*5050*/  BSSY.RECONVERGENT B4, `(.L_x_60) ;  /* 0x0000044000047945 */ /* 0x000fe20003800200 */
[----:B------:R-:W-:-:S03]  /*5060*/  MOV R7, 0x3f800000 ;  /* 0x3f80000000077802 */ /* 0x000fc60000000f00 */
[----:B------:R-:W-:Y:S05]  /*5070*/  @!P3 BRA `(.L_x_61) ;  /* 0x000000040004b947 */ /* 0x000fea0003800000 */
[----:B------:R-:W-:-:S13]  /*5080*/  FSETP.NAN.AND P1, PT, |R34|, |R34|, PT ;  /* 0x400000222200720b */ /* 0x000fda0003f28200 */
[----:B------:R-:W-:Y:S01]  /*5090*/  @P1 FADD R7, R34, 2 ;  /* 0x4000000022071421 */ /* 0x000fe20000000000 */
[----:B------:R-:W-:Y:S06]  /*50a0*/  @P1 BRA `(.L_x_61) ;  /* 0x0000000000f81947 */ /* 0x000fec0003800000 */
[C---:B------:R-:W-:Y:S01]  /*50b0*/  FMUL R7, |R34|.reuse, 16777216 ;  /* 0x4b80000022077820 */ /* 0x040fe20000400200 */
[----:B------:R-:W-:Y:S01]  /*50c0*/  FSETP.GEU.AND P1, PT, |R34|, 1.175494350822287508e-38, PT ;  /* 0x008000002200780b */ /* 0x000fe20003f2e200 */
[----:B------:R-:W-:-:S03]  /*50d0*/  HFMA2 R27, -RZ, RZ, 0.771484375, 0.21533203125 ;  /* 0x3a2c32e4ff1b7431 */ /* 0x000fc600000001ff */
[----:B------:R-:W-:-:S05]  /*50e0*/  FSEL R7, R7, |R34|, !P1 ;  /* 0x4000002207077208 */ /* 0x000fca0004800000 */
[----:B------:R-:W-:-:S05]  /*50f0*/  VIADD R15, R7, 0xc0cafb0d ;  /* 0xc0cafb0d070f7836 */ /* 0x000fca0000000000 */
[----:B------:R-:W-:Y:S02]  /*5100*/  LOP3.LUT R24, R15, 0xff800000, RZ, 0xc0, !PT ;  /* 0xff8000000f187812 */ /* 0x000fe400078ec0ff */
[----:B------:R-:W-:Y:S02]  /*5110*/  FSEL R15, RZ, -24, P1 ;  /* 0xc1c00000ff0f7808 */ /* 0x000fe40000800000 */
[-C--:B------:R-:W-:Y:S02]  /*5120*/  IADD3 R7, PT, PT, R7, -R24.reuse, RZ ;  /* 0x8000001807077210 */ /* 0x080fe40007ffe0ff */
[----:B------:R-:W-:Y:S02]  /*5130*/  I2FP.F32.S32 R24, R24 ;  /* 0x0000001800187245 */ /* 0x000fe40000201400 */
[----:B------:R-:W-:Y:S01]  /*5140*/  FSETP.NEU.AND P1, PT, |R34|, +INF , PT ;  /* 0x7f8000002200780b */ /* 0x000fe20003f2d200 */
[C---:B------:R-:W-:Y:S01]  /*5150*/  FADD R23, R7.reuse, 1 ;  /* 0x3f80000007177421 */ /* 0x040fe20000000000 */
[----:B------:R-:W-:-:S02]  /*5160*/  FADD R28, R7, -1 ;  /* 0xbf800000071c7421 */ /* 0x000fc40000000000 */
[----:B------:R-:W-:Y:S02]  /*5170*/  FSETP.NEU.AND P1, PT, R34, RZ, P1 ;  /* 0x000000ff2200720b */ /* 0x000fe40000f2d000 */
[----:B------:R-:W-:Y:S01]  /*5180*/  FADD R26, R28, R28 ;  /* 0x0000001c1c1a7221 */ /* 0x000fe20000000000 */
[----:B------:R-:W1:Y:S10]  /*5190*/  MUFU.RCP R23, R23 ;  /* 0x0000001700177308 */ /* 0x000e740000001000 */
[----:B------:R-:W-:Y:S01]  /*51a0*/  @!P1 FADD R34, R34, R34 ;  /* 0x0000002222229221 */ /* 0x000fe20000000000 */
[----:B-1----:R-:W-:Y:S01]  /*51b0*/  FMUL R7, R23, R26 ;  /* 0x0000001a17077220 */ /* 0x002fe20000400000 */
[----:B------:R-:W-:-:S03]  /*51c0*/  FFMA R26, R24, 1.1920928955078125e-07, R15 ;  /* 0x34000000181a7823 */ /* 0x000fc6000000000f */
[----:B------:R-:W-:Y:S01]  /*51d0*/  FADD R25, R28, -R7 ;  /* 0x800000071c197221 */ /* 0x000fe20000000000 */
[C---:B------:R-:W-:Y:S01]  /*51e0*/  FMUL R24, R7.reuse, R7 ;  /* 0x0000000707187220 */ /* 0x040fe20000400000 */
        /* <DEDUP_REMOVED lines=21> */
[----:B------:R-:W-:Y:S01]  /*5340*/  IMAD.MOV.U32 R24, RZ, RZ, 0x391fcb8e ;  /* 0x391fcb8eff187424 */ /* 0x000fe200078e00ff */
[----:B------:R-:W-:Y:S02]  /*5350*/  FSETP.GT.AND P4, PT, |R7|, 152, PT ;  /* 0x431800000700780b */ /* 0x000fe40003f84200 */
[----:B------:R-:W-:Y:S01]  /*5360*/  FFMA R26, R15, 2, R26 ;  /* 0x400000000f1a7823 */ /* 0x000fe2000000001a */
[----:B-1----:R-:W-:Y:S01]  /*5370*/  FADD R15, R7, -R28 ;  /* 0x8000001c070f7221 */ /* 0x002fe20000000000 */
[----:B------:R-:W-:-:S03]  /*5380*/  FSETP.GT.AND P3, PT, R28, RZ, PT ;  /* 0x000000ff1c00720b */ /* 0x000fc60003f64000 */
[----:B------:R-:W-:Y:S01]  /*5390*/  FADD R15, R15, R26 ;  /* 0x0000001a0f0f7221 */ /* 0x000fe20000000000 */
[----:B------:R-:W-:Y:S02]  /*53a0*/  SEL R23, RZ, 0x83000000, P3 ;  /* 0x83000000ff177807 */ /* 0x000fe40001800000 */
[----:B------:R-:W-:Y:S01]  /*53b0*/  FSETP.GEU.AND P3, PT, R7, RZ, PT ;  /* 0x000000ff0700720b */ /* 0x000fe20003f6e000 */
[----:B------:R-:W-:Y:S01]  /*53c0*/  FFMA R24, R15, R24, 0.0013391353422775864601 ;  /* 0x3aaf85ed0f187423 */ /* 0x000fe20000000018 */
[----:B------:R-:W-:-:S03]  /*53d0*/  IADD3 R25, PT, PT, R23, 0x7f000000, RZ ;  /* 0x7f00000017197810 */ /* 0x000fc60007ffe0ff */
        /* <DEDUP_REMOVED lines=11> */
.L_x_61:
[----:B------:R-:W-:Y:S05]  /*5490*/  BSYNC.RECONVERGENT B4 ;  /* 0x0000000000047941 */ /* 0x000fea0003800200 */
.L_x_60:
[----:B------:R-:W-:Y:S01]  /*54a0*/  BSSY.RECONVERGENT B4, `(.L_x_62) ;  /* 0x0000045000047945 */ /* 0x000fe20003800200 */
[----:B------:R-:W-:Y:S01]  /*54b0*/  FADD R14, R7, R14 ;  /* 0x0000000e070e7221 */ /* 0x000fe20000000000 */
[----:B------:R-:W-:Y:S02]  /*54c0*/  IMAD.MOV.U32 R7, RZ, RZ, 0x3f800000 ;  /* 0x3f800000ff077424 */ /* 0x000fe400078e00ff */
[----:B------:R-:W-:Y:S05]  /*54d0*/  @!P2 BRA `(.L_x_63) ;  /* 0x000000040004a947 */ /* 0x000fea0003800000 */
[----:B------:R-:W-:-:S13]  /*54e0*/  FSETP.NAN.AND P1, PT, |R42|, |R42|, PT ;  /* 0x4000002a2a00720b */ /* 0x000fda0003f28200 */
[----:B------:R-:W-:Y:S01]  /*54f0*/  @P1 FADD R7, R42, 2 ;  /* 0x400000002a071421 */ /* 0x000fe20000000000 */
[----:B------:R-:W-:Y:S06]  /*5500*/  @P1 BRA `(.L_x_63) ;  /* 0x0000000000f81947 */ /* 0x000fec0003800000 */
[C---:B------:R-:W-:Y:S01]  /*5510*/  FMUL R7, |R42|.reuse, 16777216 ;  /* 0x4b8000002a077820 */ /* 0x040fe20000400200 */
[----:B------:R-:W-:-:S04]  /*5520*/  FSETP.GEU.AND P1, PT, |R42|, 1.175494350822287508e-38, PT ;  /* 0x008000002a00780b */ /* 0x000fc80003f2e200 */
[----:B------:R-:W-:-:S04]  /*5530*/  FSEL R7, R7, |R42|, !P1 ;  /* 0x4000002a07077208 */ /* 0x000fc80004800000 */
[----:B------:R-:W-:-:S04]  /*5540*/  IADD3 R15, PT, PT, R7, -0x3f3504f3, RZ ;  /* 0xc0cafb0d070f7810 */ /* 0x000fc80007ffe0ff */
[----:B------:R-:W-:Y:S02]  /*5550*/  LOP3.LUT R24, R15, 0xff800000, RZ, 0xc0, !PT ;  /* 0xff8000000f187812 */ /* 0x000fe400078ec0ff */
[----:B------:R-:W-:Y:S02]  /*5560*/  FSEL R15, RZ, -24, P1 ;  /* 0xc1c00000ff0f7808 */ /* 0x000fe40000800000 */
[-C--:B------:R-:W-:Y:S02]  /*5570*/  IADD3 R7, PT, PT, R7, -R24.reuse, RZ ;  /* 0x8000001807077210 */ /* 0x080fe40007ffe0ff */
[----:B------:R-:W-:Y:S02]  /*5580*/  I2FP.F32.S32 R24, R24 ;  /* 0x0000001800187245 */ /* 0x000fe40000201400 */
[----:B------:R-:W-:Y:S01]  /*5590*/  FSETP.NEU.AND P1, PT, |R42|, +INF , PT ;  /* 0x7f8000002a00780b */ /* 0x000fe20003f2d200 */
[C---:B------:R-:W-:Y:S01]  /*55a0*/  FADD R23, R7.reuse, 1 ;  /* 0x3f80000007177421 */ /* 0x040fe20000000000 */
[----:B------:R-:W-:Y:S01]  /*55b0*/  FADD R26, R7, -1 ;  /* 0xbf800000071a7421 */ /* 0x000fe20000000000 */
[----:B------:R-:W-:Y:S01]  /*55c0*/  FFMA R24, R24, 1.1920928955078125e-07, R15 ;  /* 0x3400000018187823 */ /* 0x000fe2000000000f */
[----:B------:R-:W-:-:S02]  /*55d0*/  FSETP.NEU.AND P1, PT, R42, RZ, P1 ;  /* 0x000000ff2a00720b */ /* 0x000fc40000f2d000 */
[----:B------:R-:W-:Y:S01]  /*55e0*/  FADD R28, R26, R26 ;  /* 0x0000001a1a1c7221 */ /* 0x000fe20000000000 */
[----:B------:R-:W1:Y:S10]  /*55f0*/  MUFU.RCP R23, R23 ;  /* 0x0000001700177308 */ /* 0x000e740000001000 */
[----:B------:R-:W-:Y:S01]  /*5600*/  @!P1 FADD R42, R42, R42 ;  /* 0x0000002a2a2a9221 */ /* 0x000fe20000000000 */
[----:B-1----:R-:W-:Y:S01]  /*5610*/  FMUL R7, R23, R28 ;  /* 0x0000001c17077220 */ /* 0x002fe20000400000 */
[----:B------:R-:W-:-:S03]  /*5620*/  IMAD.MOV.U32 R28, RZ, RZ, 0x3a2c32e4 ;  /* 0x3a2c32e4ff1c7424 */ /* 0x000fc600078e00ff */
        /* <DEDUP_REMOVED lines=23> */
[----:B------:R-:W-:Y:S02]  /*57a0*/  MOV R28, 0x391fcb8e ;  /* 0x391fcb8e001c7802 */ /* 0x000fe40000000f00 */
[----:B------:R-:W-:Y:S01]  /*57b0*/  FSETP.GT.AND P3, PT, |R7|, 152, PT ;  /* 0x431800000700780b */ /* 0x000fe20003f64200 */
        /* <DEDUP_REMOVED lines=15> */
[----:B--2---:R-:W-:-:S03]  /*58b0*/  IMAD R24, R24, 0x800000, -R23 ;  /* 0x0080000018187824 */ /* 0x004fc600078e0a17 */
[----:B------:R-:W-:-:S04]  /*58c0*/  FMUL R25, R25, R28 ;  /* 0x0000001c19197220 */ /* 0x000fc80000400000 */
[----:B------:R-:W-:Y:S01]  /*58d0*/  @!P3 FMUL R7, R24, R25 ;  /* 0x000000191807b220 */ /* 0x000fe20000400000 */
[----:B------:R-:W-:-:S07]  /*58e0*/  @!P1 LOP3.LUT R7, R42, 0x7fffffff, RZ, 0xc0, !PT ;  /* 0x7fffffff2a079812 */ /* 0x000fce00078ec0ff */
.L_x_63:
[----:B------:R-:W-:Y:S05]  /*58f0*/  BSYNC.RECONVERGENT B4 ;  /* 0x0000000000047941 */ /* 0x000fea0003800200 */
.L_x_62:
[----:B------:R-:W-:Y:S01]  /*5900*/  FADD R7, R14, R7 ;  /* 0x000000070e077221 */ /* 0x000fe20000000000 */
[----:B------:R-:W-:Y:S03]  /*5910*/  BSSY.RECONVERGENT B4, `(.L_x_64) ;  /* 0x000000d000047945 */ /* 0x000fe60003800200 */
[----:B------:R1:W2:Y:S01]  /*5920*/  MUFU.RSQ R24, R7 ;  /* 0x0000000700187308 */ /* 0x0002a20000001400 */
[----:B------:R-:W-:-:S04]  /*5930*/  IADD3 R14, PT, PT, R7, -0xd000000, RZ ;  /* 0xf3000000070e7810 */ /* 0x000fc80007ffe0ff */
[----:B------:R-:W-:-:S13]  /*5940*/  ISETP.GT.U32.AND P1, PT, R14, 0x727fffff, PT ;  /* 0x727fffff0e00780c */ /* 0x000fda0003f24070 */
[----:B-12---:R-:W-:Y:S05]  /*5950*/  @!P1 BRA `(.L_x_65) ;  /* 0x0000000000109947 */ /* 0x006fea0003800000 */
[----:B------:R-:W-:-:S07]  /*5960*/  MOV R32, 0x5980 ;  /* 0x0000598000207802 */ /* 0x000fce0000000f00 */
[----:B0----5:R-:W-:Y:S05]  /*5970*/  CALL.REL.NOINC `($__internal_0_$__cuda_sm20_sqrt_rn_f32_slowpath) ;  /* 0x0000003400d87944 */ /* 0x021fea0003c00000 */
[----:B------:R-:W-:Y:S01]  /*5980*/  MOV R14, R7 ;  /* 0x00000007000e7202 */ /* 0x000fe20000000f00 */
[----:B------:R-:W-:Y:S06]  /*5990*/  BRA `(.L_x_66) ;  /* 0x0000000000107947 */ /* 0x000fec0003800000 */
.L_x_65:
[----:B------:R-:W-:Y:S01]  /*59a0*/  FMUL.FTZ R14, R7, R24 ;  /* 0x00000018070e7220 */ /* 0x000fe20000410000 */
[----:B------:R-:W-:-:S03]  /*59b0*/  FMUL.FTZ R15, R24, 0.5 ;  /* 0x3f000000180f7820 */ /* 0x000fc60000410000 */
[----:B------:R-:W-:-:S04]  /*59c0*/  FFMA R7, -R14, R14, R7 ;  /* 0x0000000e0e077223 */ /* 0x000fc80000000107 */
[----:B------:R-:W-:-:S07]  /*59d0*/  FFMA R14, R7, R15, R14 ;  /* 0x0000000f070e7223 */ /* 0x000fce000000000e */
.L_x_66:
[----:B------:R-:W-:Y:S05]  /*59e0*/  BSYNC.RECONVERGENT B4 ;  /* 0x0000000000047941 */ /* 0x000fea0003800200 */
.L_x_64:
[----:B------:R-:W-:Y:S01]  /*59f0*/  ISETP.NE.AND P1, PT, R22, -0x1, PT ;  /* 0xffffffff1600780c */ /* 0x000fe20003f25270 */
[----:B-----5:R-:W-:-:S12]  /*5a00*/  FADD R23, R13, R14 ;  /* 0x0000000e0d177221 */ /* 0x020fd80000000000 */
[----:B------:R-:W-:Y:S05]  /*5a10*/  @P1 BRA `(.L_x_67) ;  /* 0x0000000c00f01947 */ /* 0x000fea0003800000 */
[----:B------:R-:W-:Y:S01]  /*5a20*/  ISETP.GT.U32.AND P1, PT, R18, 0x7ff, PT ;  /* 0x000007ff1200780c */ /* 0x000fe20003f24070 */
[----:B------:R-:W-:Y:S01]  /*5a30*/  IMAD.MOV.U32 R28, RZ, RZ, R18 ;  /* 0x000000ffff1c7224 */ /* 0x000fe200078e0012 */
[----:B------:R-:W-:Y:S02]  /*5a40*/  MOV R7, R19 ;  /* 0x0000001300077202 */ /* 0x000fe40000000f00 */
[----:B------:R-:W-:-:S13]  /*5a50*/  ISETP.GT.U32.AND.EX P1, PT, R19, RZ, PT, P1 ;  /* 0x000000ff1300720c */ /* 0x000fda0003f24110 */
[----:B------:R-:W-:Y:S05]  /*5a60*/  @P1 BRA `(.L_x_51) ;  /* 0x0000001c00a01947 */ /* 0x000fea0003800000 */
[----:B------:R-:W-:-:S05]  /*5a70*/  IMAD R22, R18, 0x30, R1 ;  /* 0x0000003012167824 */ /* 0x000fca00078e0201 */
[----:B------:R1:W-:Y:S04]  /*5a80*/  STL.64 [R22], R20 ;  /* 0x0000001416007387 */ /* 0x0003e80000100a00 */
[----:B------:R2:W-:Y:S04]  /*5a90*/  STL [R22+0x8], R31 ;  /* 0x0000081f16007387 */ /* 0x0005e80000100800 */
[----:B------:R-:W3:Y:S01]  /*5aa0*/  LDL.128 R12, [R11] ;  /* 0x000000000b0c7983 */ /* 0x000ee20000100c00 */
[----:B------:R-:W-:Y:S01]  /*5ab0*/  BSSY.RECONVERGENT B4, `(.L_x_68) ;  /* 0x000004c000047945 */ /* 0x000fe20003800200 */
[----:B-1----:R-:W-:Y:S01]  /*5ac0*/  FADD R21, R9, -R21 ;  /* 0x8000001509157221 */ /* 0x002fe20000000000 */
[----:B--2---:R-:W-:-:S04]  /*5ad0*/  FADD R31, R10, -R31 ;  /* 0x8000001f0a1f7221 */ /* 0x004fc80000000000 */
[----:B------:R-:W-:Y:S02]  /*5ae0*/  FSETP.NEU.AND P3, PT, R21, 1, PT ;  /* 0x3f8000001500780b */ /* 0x000fe40003f6d000 */
[----:B------:R-:W-:Y:S01]  /*5af0*/  FSETP.NEU.AND P2, PT, R31, 1, PT ;  /* 0x3f8000001f00780b */ /* 0x000fe20003f4d000 */
[----:B---3--:R-:W-:Y:S01]  /*5b00*/  FADD R15, R8, -R20 ;  /* 0x80000014080f7221 */ /* 0x008fe20000000000 */
[----:B------:R1:W-:Y:S03]  /*5b10*/  STL [R22+0x18], R14 ;  /* 0x0000180e16007387 */ /* 0x0003e60000100800 */
[C---:B------:R-:W-:Y:S01]  /*5b20*/  FMUL R24, |R15|.reuse, 16777216 ;  /* 0x4b8000000f187820 */ /* 0x040fe20000400200 */
[C---:B------:R-:W-:Y:S02]  /*5b30*/  FSETP.GEU.AND P1, PT, |R15|.reuse, 1.175494350822287508e-38, PT ;  /* 0x008000000f00780b */ /* 0x040fe40003f2e200 */
[----:B------:R-:W-:-:S02]  /*5b40*/  FSETP.NEU.AND P5, PT, R15, 1, PT ;  /* 0x3f8000000f00780b */ /* 0x000fc40003fad000 */
[----:B------:R-:W-:Y:S01]  /*5b50*/  FSEL R24, R24, |R15|, !P1 ;  /* 0x4000000f18187208 */ /* 0x000fe20004800000 */
[----:B-1----:R-:W-:-:S03]  /*5b60*/  HFMA2 R14, -RZ, RZ, 1.875, 0 ;  /* 0x3f800000ff0e7431 */ /* 0x002fc600000001ff */
[----:B------:R-:W-:-:S04]  /*5b70*/  IADD3 R7, PT, PT, R24, -0x3f3504f3, RZ ;  /* 0xc0cafb0d18077810 */ /* 0x000fc80007ffe0ff */
[----:B------:R-:W-:Y:S02]  /*5b80*/  LOP3.LUT R25, R7, 0xff800000, RZ, 0xc0, !PT ;  /* 0xff80000007197812 */ /* 0x000fe400078ec0ff */
[----:B------:R-:W-:Y:S02]  /*5b90*/  FSEL R7, RZ, -24, P1 ;  /* 0xc1c00000ff077808 */ /* 0x000fe40000800000 */
[----:B------:R-:W-:Y:S01]  /*5ba0*/  I2FP.F32.S32 R26, R25 ;  /* 0x00000019001a7245 */ /* 0x000fe20000201400 */
[----:B------:R-:W-:-:S04]  /*5bb0*/  IMAD.IADD R24, R24, 0x1, -R25 ;  /* 0x0000000118187824 */ /* 0x000fc800078e0a19 */
[C---:B------:R-:W-:Y:S01]  /*5bc0*/  FADD R28, R24.reuse, 1 ;  /* 0x3f800000181c7421 */ /* 0x040fe20000000000 */
[----:B------:R-:W-:-:S03]  /*5bd0*/  FADD R33, R24, -1 ;  /* 0xbf80000018217421 */ /* 0x000fc60000000000 */
[----:B------:R-:W1:Y:S01]  /*5be0*/  MUFU.RCP R20, R28 ;  /* 0x0000001c00147308 */ /* 0x000e620000001000 */
[----:B------:R-:W-:-:S04]  /*5bf0*/  FADD R27, R33, R33 ;  /* 0x00000021211b7221 */ /* 0x000fc80000000000 */
[----:B-1----:R-:W-:Y:S01]  /*5c00*/  FMUL R24, R20, R27 ;  /* 0x0000001b14187220 */ /* 0x002fe20000400000 */
[----:B------:R-:W-:Y:S01]  /*5c10*/  FFMA R27, R26, 1.1920928955078125e-07, R7 ;  /* 0x340000001a1b7823 */ /* 0x000fe20000000007 */
[----:B------:R-:W-:Y:S02]  /*5c20*/  HFMA2 R7, -RZ, RZ, 0.771484375, 0.21533203125 ;  /* 0x3a2c32e4ff077431 */ /* 0x000fe400000001ff */
[----:B------:R-:W-:Y:S01]  /*5c30*/  FADD R25, R33, -R24 ;  /* 0x8000001821197221 */ /* 0x000fe20000000000 */
[----:B------:R-:W-:-:S03]  /*5c40*/  FMUL R26, R24, R24 ;  /* 0x00000018181a7220 */ /* 0x000fc60000400000 */
[----:B------:R-:W-:Y:S01]  /*5c50*/  FADD R32, R25, R25 ;  /* 0x0000001919207221 */ /* 0x000fe20000000000 */
[----:B------:R-:W-:Y:S01]  /*5c60*/  FFMA R25, R24, 1.4426950216293334961, R27 ;  /* 0x3fb8aa3b18197823 */ /* 0x000fe2000000001b */
[C---:B------:R-:W-:Y:S02]  /*5c70*/  FFMA R39, R26.reuse, R7, 0.0032181653659790754318 ;  /* 0x3b52e7db1a277423 */ /* 0x040fe40000000007 */
[----:B------:R-:W-:Y:S01]  /*5c80*/  FFMA R33, R33, -R24, R32 ;  /* 0x8000001821217223 */ /* 0x000fe20000000020 */
[----:B------:R-:W-:Y:S01]  /*5c90*/  FADD R27, R27, -R25 ;  /* 0x800000191b1b7221 */ /* 0x000fe20000000000 */
[----:B------:R-:W-:Y:S02]  /*5ca0*/  FFMA R39, R26, R39, 0.018033718690276145935 ;  /* 0x3c93bb731a277423 */ /* 0x000fe40000000027 */
[----:B------:R-:W-:Y:S01]  /*5cb0*/  FMUL R33, R20, R33 ;  /* 0x0000002114217220 */ /* 0x000fe20000400000 */
[----:B------:R-:W-:Y:S01]  /*5cc0*/  FFMA R20, R24, 1.4426950216293334961, R27 ;  /* 0x3fb8aa3b18147823 */ /* 0x000fe2000000001b */
        /* <DEDUP_REMOVED lines=13> */
[----:B------:R-:W-:-:S03]  /*5da0*/  FSETP.GEU.AND P4, PT, R24, RZ, PT ;  /* 0x000000ff1800720b */ /* 0x000fc60003f8e000 */
[----:B------:R-:W-:Y:S01]  /*5db0*/  FFMA R25, R25, 2, R20 ;  /* 0x4000000019197823 */ /* 0x000fe20000000014 */
[----:B------:R-:W-:Y:S01]  /*5dc0*/  MOV R20, 0x391fcb8e ;  /* 0x391fcb8e00147802 */ /* 0x000fe20000000f00 */
[----:B------:R-:W2:Y:S01]  /*5dd0*/  F2I.NTZ R28, R24 ;  /* 0x00000018001c7305 */ /* 0x000ea20000203100 */
[----:B-1----:R-:W-:Y:S01]  /*5de0*/  FADD R26, R24, -R27 ;  /* 0x8000001b181a7221 */ /* 0x002fe20000000000 */
[----:B------:R-:W-:-:S03]  /*5df0*/  FSETP.GT.AND P1, PT, R27, RZ, PT ;  /* 0x000000ff1b00720b */ /* 0x000fc60003f24000 */
[----:B------:R-:W-:Y:S01]  /*5e00*/  FADD R25, R25, R26 ;  /* 0x0000001a19197221 */ /* 0x000fe20000000000 */
[----:B------:R-:W-:Y:S02]  /*5e10*/  SEL R27, RZ, 0x83000000, P1 ;  /* 0x83000000ff1b7807 */ /* 0x000fe40000800000 */
[----:B------:R-:W-:Y:S01]  /*5e20*/  FSETP.GT.AND P1, PT, |R24|, 152, PT ;  /* 0x431800001800780b */ /* 0x000fe20003f24200 */
[----:B------:R-:W-:Y:S01]  /*5e30*/  FFMA R26, R25, R20, 0.0013391353422775864601 ;  /* 0x3aaf85ed191a7423 */ /* 0x000fe20000000014 */
[----:B--2---:R-:W-:-:S03]  /*5e40*/  LEA R28, R28, -R27, 0x17 ;  /* 0x8000001b1c1c7211 */ /* 0x004fc600078eb8ff */
[----:B------:R-:W-:-:S04]  /*5e50*/  FFMA R26, R25, R26, 0.0096188392490148544312 ;  /* 0x3c1d9856191a7423 */ /* 0x000fc8000000001a */
[----:B------:R-:W-:-:S04]  /*5e60*/  FFMA R26, R25, R26, 0.055503588169813156128 ;  /* 0x3d6357bb191a7423 */ /* 0x000fc8000000001a */
[----:B------:R-:W-:-:S04]  /*5e70*/  FFMA R26, R25, R26, 0.24022644758224487305 ;  /* 0x3e75fdec191a7423 */ /* 0x000fc8000000001a */
[----:B------:R-:W-:-:S04]  /*5e80*/  FFMA R26, R25, R26, 0.69314718246459960938 ;  /* 0x3f317218191a7423 */ /* 0x000fc8000000001a */
[----:B------:R-:W-:Y:S01]  /*5e90*/  FFMA R26, R25, R26, 1 ;  /* 0x3f800000191a7423 */ /* 0x000fe2000000001a */
[----:B------:R-:W-:-:S04]  /*5ea0*/  VIADD R25, R27, 0x7f000000 ;  /* 0x7f0000001b197836 */ /* 0x000fc80000000000 */
[----:B------:R-:W-:-:S04]  /*5eb0*/  FMUL R25, R26, R25 ;  /* 0x000000191a197220 */ /* 0x000fc80000400000 */
[----:B------:R-:W-:Y:S01]  /*5ec0*/  FMUL R25, R25, R28 ;  /* 0x0000001c19197220 */ /* 0x000fe20000400000 */
[----:B------:R-:W-:Y:S01]  /*5ed0*/  @P1 FSEL R25, RZ, +INF , !P4 ;  /* 0x7f800000ff191808 */ /* 0x000fe20006000000 */
[----:B------:R-:W-:Y:S06]  /*5ee0*/  @!P5 BRA `(.L_x_69) ;  /* 0x000000000020d947 */ /* 0x000fec0003800000 */
[----:B------:R-:W-:-:S13]  /*5ef0*/  FSETP.NAN.AND P1, PT, |R15|, |R15|, PT ;  /* 0x4000000f0f00720b */ /* 0x000fda0003f28200 */
[----:B------:R-:W-:Y:S01]  /*5f00*/  @P1 FADD R14, R15, 2 ;  /* 0x400000000f0e1421 */ /* 0x000fe20000000000 */
[----:B------:R-:W-:Y:S06]  /*5f10*/  @P1 BRA `(.L_x_69) ;  /* 0x0000000000141947 */ /* 0x000fec0003800000 */
[----:B------:R-:W-:Y:S01]  /*5f20*/  FSETP.NEU.AND P1, PT, |R15|, +INF , PT ;  /* 0x7f8000000f00780b */ /* 0x000fe20003f2d200 */
[----:B------:R-:W-:-:S03]  /*5f30*/  IMAD.MOV.U32 R14, RZ, RZ, R25 ;  /* 0x000000ffff0e7224 */ /* 0x000fc600078e0019 */
[----:B------:R-:W-:-:S13]  /*5f40*/  FSETP.NEU.AND P1, PT, R15, RZ, P1 ;  /* 0x000000ff0f00720b */ /* 0x000fda0000f2d000 */
[----:B------:R-:W-:-:S05]  /*5f50*/  @!P1 FADD R15, R15, R15 ;  /* 0x0000000f0f0f9221 */ /* 0x000fca0000000000 */
[----:B------:R-:W-:-:S07]  /*5f60*/  @!P1 LOP3.LUT R14, R15, 0x7fffffff, RZ, 0xc0, !PT ;  /* 0x7fffffff0f0e9812 */ /* 0x000fce00078ec0ff */
.L_x_69:
[----:B------:R-:W-:Y:S05]  /*5f70*/  BSYNC.RECONVERGENT B4 ;  /* 0x0000000000047941 */ /* 0x000fea0003800200 */
.L_x_68:
[----:B------:R-:W-:Y:S01]  /*5f80*/  BSSY.RECONVERGENT B4, `(.L_x_70) ;  /* 0x0000042000047945 */ /* 0x000fe20003800200 */
[----:B------:R-:W-:-:S03]  /*5f90*/  MOV R15, 0x3f800000 ;  /* 0x3f800000000f7802 */ /* 0x000fc60000000f00 */
[----:B------:R-:W-:Y:S05]  /*5fa0*/  @!P3 BRA `(.L_x_71) ;  /* 0x0000000000fcb947 */ /* 0x000fea0003800000 */
[----:B------:R-:W-:-:S13]  /*5fb0*/  FSETP.NAN.AND P1, PT, |R21|, |R21|, PT ;  /* 0x400000151500720b */ /* 0x000fda0003f28200 */
[----:B------:R-:W-:Y:S01]  /*5fc0*/  @P1 FADD R15, R21, 2 ;  /* 0x40000000150f1421 */ /* 0x000fe20000000000 */
[----:B------:R-:W-:Y:S06]  /*5fd0*/  @P1 BRA `(.L_x_71) ;  /* 0x0000000000f01947 */ /* 0x000fec0003800000 */
[C---:B------:R-:W-:Y:S01]  /*5fe0*/  FMUL R24, |R21|.reuse, 16777216 ;  /* 0x4b80000015187820 */ /* 0x040fe20000400200 */
[----:B------:R-:W-:-:S04]  /*5ff0*/  FSETP.GEU.AND P1, PT, |R21|, 1.175494350822287508e-38, PT ;  /* 0x008000001500780b */ /* 0x000fc80003f2e200 */
[----:B------:R-:W-:Y:S02]  /*6000*/  FSEL R24, R24, |R21|, !P1 ;  /* 0x4000001518187208 */ /* 0x000fe40004800000 */
[----:B------:R-:W-:Y:S02]  /*6010*/  FSEL R27, RZ, -24, P1 ;  /* 0xc1c00000ff1b7808 */ /* 0x000fe40000800000 */
[----:B------:R-:W-:Y:S02]  /*6020*/  IADD3 R15, PT, PT, R24, -0x3f3504f3, RZ ;  /* 0xc0cafb0d180f7810 */ /* 0x000fe40007ffe0ff */
[----:B------:R-:W-:Y:S02]  /*6030*/  FSETP.NEU.AND P1, PT, |R21|, +INF , PT ;  /* 0x7f8000001500780b */ /* 0x000fe40003f2d200 */
[----:B------:R-:W-:Y:S02]  /*6040*/  LOP3.LUT R15, R15, 0xff800000, RZ, 0xc0, !PT ;  /* 0xff8000000f0f7812 */ /* 0x000fe400078ec0ff */
[----:B------:R-:W-:-:S03]  /*6050*/  FSETP.NEU.AND P1, PT, R21, RZ, P1 ;  /* 0x000000ff1500720b */ /* 0x000fc60000f2d000 */
[----:B------:R-:W-:-:S04]  /*6060*/  IMAD.IADD R24, R24, 0x1, -R15 ;  /* 0x0000000118187824 */ /* 0x000fc800078e0a0f */
[C---:B------:R-:W-:Y:S01]  /*6070*/  FADD R25, R24.reuse, 1 ;  /* 0x3f80000018197421 */ /* 0x040fe20000000000 */
[----:B------:R-:W-:Y:S01]  /*6080*/  FADD R28, R24, -1 ;  /* 0xbf800000181c7421 */ /* 0x000fe20000000000 */
[----:B------:R-:W-:-:S03]  /*6090*/  I2FP.F32.S32 R24, R15 ;  /* 0x0000000f00187245 */ /* 0x000fc60000201400 */
[----:B------:R-:W-:Y:S01]  /*60a0*/  FADD R26, R28, R28 ;  /* 0x0000001c1c1a7221 */ /* 0x000fe20000000000 */
[----:B------:R-:W1:Y:S01]  /*60b0*/  MUFU.RCP R25, R25 ;  /* 0x0000001900197308 */ /* 0x000e620000001000 */
[----:B------:R-:W-:Y:S02]  /*60c0*/  @!P1 FADD R21, R21, R21 ;  /* 0x0000001515159221 */ /* 0x000fe40000000000 */
        /* <DEDUP_REMOVED lines=26> */
[----:B------:R-:W-:Y:S02]  /*6270*/  FFMA R25, R25, 2, R26 ;  /* 0x4000000019197823 */ /* 0x000fe4000000001a */
[----:B------:R-:W2:Y:S01]  /*6280*/  F2I.NTZ R27, R15 ;  /* 0x0000000f001b7305 */ /* 0x000ea20000203100 */
[----:B-1----:R-:W-:Y:S01]  /*6290*/  FADD R24, R15, -R28 ;  /* 0x8000001c0f187221 */ /* 0x002fe20000000000 */
[----:B------:R-:W-:-:S03]  /*62a0*/  FSETP.GT.AND P3, PT, R28, RZ, PT ;  /* 0x000000ff1c00720b */ /* 0x000fc60003f64000 */
[----:B------:R-:W-:-:S04]  /*62b0*/  FADD R25, R24, R25 ;  /* 0x0000001918197221 */ /* 0x000fc80000000000 */
[----:B------:R-:W-:-:S04]  /*62c0*/  FFMA R24, R25, R20, 0.0013391353422775864601 ;  /* 0x3aaf85ed19187423 */ /* 0x000fc80000000014 */
[----:B------:R-:W-:-:S04]  /*62d0*/  FFMA R24, R25, R24, 0.0096188392490148544312 ;  /* 0x3c1d985619187423 */ /* 0x000fc80000000018 */
[----:B------:R-:W-:-:S04]  /*62e0*/  FFMA R24, R25, R24, 0.055503588169813156128 ;  /* 0x3d6357bb19187423 */ /* 0x000fc80000000018 */
[----:B------:R-:W-:Y:S01]  /*62f0*/  FFMA R26, R25, R24, 0.24022644758224487305 ;  /* 0x3e75fdec191a7423 */ /* 0x000fe20000000018 */
[----:B------:R-:W-:Y:S02]  /*6300*/  SEL R24, RZ, 0x83000000, P3 ;  /* 0x83000000ff187807 */ /* 0x000fe40001800000 */
[----:B------:R-:W-:Y:S01]  /*6310*/  FSETP.GEU.AND P3, PT, R15, RZ, PT ;  /* 0x000000ff0f00720b */ /* 0x000fe20003f6e000 */
[----:B------:R-:W-:Y:S01]  /*6320*/  FFMA R28, R25, R26, 0.69314718246459960938 ;  /* 0x3f317218191c7423 */ /* 0x000fe2000000001a */
[----:B------:R-:W-:Y:S02]  /*6330*/  IADD3 R26, PT, PT, R24, 0x7f000000, RZ ;  /* 0x7f000000181a7810 */ /* 0x000fe40007ffe0ff */
[----:B--2---:R-:W-:Y:S01]  /*6340*/  LEA R27, R27, -R24, 0x17 ;  /* 0x800000181b1b7211 */ /* 0x004fe200078eb8ff */
[----:B------:R-:W-:Y:S01]  /*6350*/  FFMA R25, R25, R28, 1 ;  /* 0x3f80000019197423 */ /* 0x000fe2000000001c */
[----:B------:R-:W-:-:S03]  /*6360*/  FSEL R15, RZ, +INF , !P3 ;  /* 0x7f800000ff0f7808 */ /* 0x000fc60005800000 */
[----:B------:R-:W-:-:S04]  /*6370*/  FMUL R26, R26, R25 ;  /* 0x000000191a1a7220 */ /* 0x000fc80000400000 */
[----:B------:R-:W-:Y:S01]  /*6380*/  @!P4 FMUL R15, R27, R26 ;  /* 0x0000001a1b0fc220 */ /* 0x000fe20000400000 */
[----:B------:R-:W-:-:S07]  /*6390*/  @!P1 LOP3.LUT R15, R21, 0x7fffffff, RZ, 0xc0, !PT ;  /* 0x7fffffff150f9812 */ /* 0x000fce00078ec0ff */
.L_x_71:
[----:B------:R-:W-:Y:S05]  /*63a0*/  BSYNC.RECONVERGENT B4 ;  /* 0x0000000000047941 */ /* 0x000fea0003800200 */
.L_x_70:
        /* <DEDUP_REMOVED lines=14> */
[----:B------:R-:W-:-:S02]  /*6490*/  FSETP.NEU.AND P1, PT, R31, RZ, P1 ;  /* 0x000000ff1f00720b */ /* 0x000fc40000f2d000 */
[----:B------:R-:W-:-:S05]  /*64a0*/  IADD3 R24, PT, PT, R24, -R15, RZ ;  /* 0x8000000f18187210 */ /* 0x000fca0007ffe0ff */
        /* <DEDUP_REMOVED lines=41> */
[----:B------:R-:W1:Y:S02]  /*6740*/  F2I.NTZ R20, R26 ;  /* 0x0000001a00147305 */ /* 0x000e640000203100 */
[----:B------:R-:W-:-:S04]  /*6750*/  FFMA R24, R7, R24, 0.055503588169813156128 ;  /* 0x3d6357bb07187423 */ /* 0x000fc80000000018 */
[----:B------:R-:W-:-:S04]  /*6760*/  FFMA R24, R7, R24, 0.24022644758224487305 ;  /* 0x3e75fdec07187423 */ /* 0x000fc80000000018 */
[----:B------:R-:W-:-:S04]  /*6770*/  FFMA R24, R7, R24, 0.69314718246459960938 ;  /* 0x3f31721807187423 */ /* 0x000fc80000000018 */
[----:B------:R-:W-:Y:S01]  /*6780*/  FFMA R24, R7, R24, 1 ;  /* 0x3f80000007187423 */ /* 0x000fe20000000018 */
[----:B-1----:R-:W-:Y:S02]  /*6790*/  LEA R20, R20, -R15, 0x17 ;  /* 0x8000000f14147211 */ /* 0x002fe400078eb8ff */
[----:B------:R-:W-:Y:S01]  /*67a0*/  FSEL R15, RZ, +INF , !P2 ;  /* 0x7f800000ff0f7808 */ /* 0x000fe20005000000 */
[----:B------:R-:W-:-:S04]  /*67b0*/  FMUL R21, R21, R24 ;  /* 0x0000001815157220 */ /* 0x000fc80000400000 */
[----:B------:R-:W-:Y:S01]  /*67c0*/  @!P3 FMUL R15, R20, R21 ;  /* 0x00000015140fb220 */ /* 0x000fe20000400000 */
[----:B------:R-:W-:-:S07]  /*67d0*/  @!P1 LOP3.LUT R15, R31, 0x7fffffff, RZ, 0xc0, !PT ;  /* 0x7fffffff1f0f9812 */ /* 0x000fce00078ec0ff */
.L_x_73:
[----:B------:R-:W-:Y:S05]  /*67e0*/  BSYNC.RECONVERGENT B4 ;  /* 0x0000000000047941 */ /* 0x000fea0003800200 */
.L_x_72:
[----:B------:R-:W-:Y:S01]  /*67f0*/  FADD R15, R14, R15 ;  /* 0x0000000f0e0f7221 */ /* 0x000fe20000000000 */
[----:B------:R1:W-:Y:S01]  /*6800*/  STL.64 [R22+0x10], R12 ;  /* 0x0000100c16007387 */ /* 0x0003e20000100a00 */
[----:B------:R-:W-:Y:S02]  /*6810*/  BSSY.RECONVERGENT B4, `(.L_x_74) ;  /* 0x000000f000047945 */ /* 0x000fe40003800200 */
[----:B------:R1:W2:Y:S01]  /*6820*/  MUFU.RSQ R20, R15 ;  /* 0x0000000f00147308 */ /* 0x0002a20000001400 */
[----:B------:R1:W-:Y:S01]  /*6830*/  STL [R22+0x20], R23 ;  /* 0x0000201716007387 */ /* 0x0003e20000100800 */
[----:B------:R-:W-:-:S04]  /*6840*/  IADD3 R7, PT, PT, R15, -0xd000000, RZ ;  /* 0xf30000000f077810 */ /* 0x000fc80007ffe0ff */
[----:B------:R-:W-:-:S13]  /*6850*/  ISETP.GT.U32.AND P1, PT, R7, 0x727fffff, PT ;  /* 0x727fffff0700780c */ /* 0x000fda0003f24070 */
[----:B-12---:R-:W-:Y:S05]  /*6860*/  @!P1 BRA `(.L_x_75) ;  /* 0x0000000000149947 */ /* 0x006fea0003800000 */
[----:B------:R-:W-:Y:S01]  /*6870*/  IMAD.MOV.U32 R7, RZ, RZ, R15 ;  /* 0x000000ffff077224 */ /* 0x000fe200078e000f */
[----:B------:R-:W-:-:S07]  /*6880*/  MOV R32, 0x68a0 ;  /* 0x000068a000207802 */ /* 0x000fce0000000f00 */
[----:B0-----:R-:W-:Y:S05]  /*6890*/  CALL.REL.NOINC `($__internal_0_$__cuda_sm20_sqrt_rn_f32_slowpath) ;  /* 0x0000002800107944 */ /* 0x001fea0003c00000 */
[----:B------:R-:W-:Y:S01]  /*68a0*/  MOV R14, R7 ;  /* 0x00000007000e7202 */ /* 0x000fe20000000f00 */
[----:B------:R-:W-:Y:S06]  /*68b0*/  BRA `(.L_x_76) ;  /* 0x0000000000107947 */ /* 0x000fec0003800000 */
.L_x_75:
[----:B------:R-:W-:Y:S01]  /*68c0*/  FMUL.FTZ R14, R15, R20 ;  /* 0x000000140f0e7220 */ /* 0x000fe20000410000 */
[----:B------:R-:W-:-:S03]  /*68d0*/  FMUL.FTZ R13, R20, 0.5 ;  /* 0x3f000000140d7820 */ /* 0x000fc60000410000 */
[----:B------:R-:W-:-:S04]  /*68e0*/  FFMA R7, -R14, R14, R15 ;  /* 0x0000000e0e077223 */ /* 0x000fc8000000010f */
[----:B------:R-:W-:-:S07]  /*68f0*/  FFMA R14, R7, R13, R14 ;  /* 0x0000000d070e7223 */ /* 0x000fce000000000e */
.L_x_76:
[----:B------:R-:W-:Y:S05]  /*6900*/  BSYNC.RECONVERGENT B4 ;  /* 0x0000000000047941 */ /* 0x000fea0003800200 */
.L_x_74:
[----:B------:R-:W-:Y:S01]  /*6910*/  FADD R23, R23, R14 ;  /* 0x0000000e17177221 */ /* 0x000fe20000000000 */
[----:B------:R1:W-:Y:S01]  /*6920*/  STL.U8 [R22+0x28], RZ ;  /* 0x000028ff16007387 */ /* 0x0003e20000100000 */
[----:B------:R-:W-:Y:S02]  /*6930*/  ISETP.GT.U32.AND P1, PT, R0, 0x3ff, PT ;  /* 0x000003ff0000780c */ /* 0x000fe40003f24070 */
[----:B------:R-:W-:Y:S01]  /*6940*/  IADD3 R28, P2, PT, R18, 0x1, RZ ;  /* 0x00000001121c7810 */ /* 0x000fe20007f5e0ff */
[----:B------:R1:W-:Y:S01]  /*6950*/  STL [R22+0x24], R23 ;  /* 0x0000241716007387 */ /* 0x0003e20000100800 */
[----:B------:R-:W-:Y:S02]  /*6960*/  ISETP.GT.U32.AND.EX P1, PT, R29, RZ, PT, P1 ;  /* 0x000000ff1d00720c */ /* 0x000fe40003f24110 */
[----:B------:R-:W-:-:S11]  /*6970*/  IADD3.X R7, PT, PT, RZ, R19, RZ, P2, !PT ;  /* 0x00000013ff077210 */ /* 0x000fd600017fe4ff */
[----:B-1----:R-:W-:Y:S05]  /*6980*/  @P1 BRA `(.L_x_51) ;  /* 0x0000000c00d81947 */ /* 0x002fea0003800000 */
[C---:B------:R-:W-:Y:S01]  /*6990*/  IMAD.U32 R13, R0.reuse, 0x8, R1 ;  /* 0x00000008000d7824 */ /* 0x040fe200078e0001 */
[----:B------:R-:W-:-:S04]  /*69a0*/  IADD3 R0, P1, PT, R0, 0x1, RZ ;  /* 0x0000000100007810 */ /* 0x000fc80007f3e0ff */
[----:B------:R1:W-:Y:S01]  /*69b0*/  STL.64 [R13+0x18000], R18 ;  /* 0x018000120d007387 */ /* 0x0003e20000100a00 */
[----:B------:R-:W-:Y:S01]  /*69c0*/  IADD3.X R29, PT, PT, RZ, R29, RZ, P1, !PT ;  /* 0x0000001dff1d7210 */ /* 0x000fe20000ffe4ff */
[----:B------:R-:W-:Y:S07]  /*69d0*/  BRA `(.L_x_51) ;  /* 0x0000000c00c47947 */ /* 0x000fee0003800000 */
.L_x_67:
[----:B------:R-:W-:-:S05]  /*69e0*/  IMAD R25, R22, 0x30, R1 ;  /* 0x0000003016197824 */ /* 0x000fca00078e0201 */
[----:B------:R-:W2:Y:S01]  /*69f0*/  LDL R14, [R25+0x20] ;  /* 0x00002000190e7983 */ /* 0x000ea20000100800 */
[----:B------:R-:W-:Y:S01]  /*6a00*/  MOV R28, R18 ;  /* 0x00000012001c7202 */ /* 0x000fe20000000f00 */
[----:B------:R-:W-:Y:S01]  /*6a10*/  IMAD.MOV.U32 R7, RZ, RZ, R19 ;  /* 0x000000ffff077224 */ /* 0x000fe200078e0013 */
[----:B--2---:R-:W-:-:S13]  /*6a20*/  FSETP.GEU.AND P1, PT, R23, R14, PT ;  /* 0x0000000e1700720b */ /* 0x004fda0003f2e000 */
[----:B------:R-:W-:Y:S05]  /*6a30*/  @P1 BRA `(.L_x_51) ;  /* 0x0000000c00ac1947 */ /* 0x000fea0003800000 */
[----:B------:R-:W2:Y:S01]  /*6a40*/  LDL.128 R12, [R11] ;  /* 0x000000000b0c7983 */ /* 0x000ea20000100c00 */
[----:B------:R-:W-:Y:S01]  /*6a50*/  FADD R20, R8, -R20 ;  /* 0x8000001408147221 */ /* 0x000fe20000000000 */
[----:B------:R-:W-:Y:S01]  /*6a60*/  FADD R21, R9, -R21 ;  /* 0x8000001509157221 */ /* 0x000fe20000000000 */
[----:B------:R-:W-:Y:S01]  /*6a70*/  FADD R31, R10, -R31 ;  /* 0x8000001f0a1f7221 */ /* 0x000fe20000000000 */
[----:B------:R-:W-:Y:S01]  /*6a80*/  BSSY.RECONVERGENT B4, `(.L_x_77) ;  /* 0x0000049000047945 */ /* 0x000fe20003800200 */
[C---:B------:R-:W-:Y:S01]  /*6a90*/  FMUL R7, |R20|.reuse, 16777216 ;  /* 0x4b80000014077820 */ /* 0x040fe20000400200 */
[C---:B------:R-:W-:Y:S02]  /*6aa0*/  FSETP.GEU.AND P1, PT, |R20|.reuse, 1.175494350822287508e-38, PT ;  /* 0x008000001400780b */ /* 0x040fe40003f2e200 */
[----:B------:R-:W-:Y:S02]  /*6ab0*/  FSETP.NEU.AND P5, PT, R20, 1, PT ;  /* 0x3f8000001400780b */ /* 0x000fe40003fad000 */
[----:B------:R-:W-:-:S02]  /*6ac0*/  FSEL R7, R7, |R20|, !P1 ;  /* 0x4000001407077208 */ /* 0x000fc40004800000 */
[----:B------:R-:W-:Y:S02]  /*6ad0*/  FSETP.NEU.AND P3, PT, R21, 1, PT ;  /* 0x3f8000001500780b */ /* 0x000fe40003f6d000 */
[----:B------:R-:W-:Y:S02]  /*6ae0*/  FSETP.NEU.AND P2, PT, R31, 1, PT ;  /* 0x3f8000001f00780b */ /* 0x000fe40003f4d000 */
[----:B--2---:R-:W-:Y:S01]  /*6af0*/  IADD3 R15, PT, PT, R7, -0x3f3504f3, RZ ;  /* 0xc0cafb0d070f7810 */ /* 0x004fe20007ffe0ff */
[----:B------:R1:W-:Y:S03]  /*6b00*/  STL [R25+0x18], R14 ;  /* 0x0000180e19007387 */ /* 0x0003e60000100800 */
[----:B------:R-:W-:-:S04]  /*6b10*/  LOP3.LUT R22, R15, 0xff800000, RZ, 0xc0, !PT ;  /* 0xff8000000f167812 */ /* 0x000fc800078ec0ff */
[-C--:B------:R-:W-:Y:S02]  /*6b20*/  IADD3 R7, PT, PT, R7, -R22.reuse, RZ ;  /* 0x8000001607077210 */ /* 0x080fe40007ffe0ff */
[----:B------:R-:W-:Y:S02]  /*6b30*/  I2FP.F32.S32 R24, R22 ;  /* 0x0000001600187245 */ /* 0x000fe40000201400 */
[----:B-1----:R-:W-:Y:S01]  /*6b40*/  MOV R14, 0x3f800000 ;  /* 0x3f800000000e7802 */ /* 0x002fe20000000f00 */
[C---:B------:R-:W-:Y:S01]  /*6b50*/  FADD R15, R7.reuse, 1 ;  /* 0x3f800000070f7421 */ /* 0x040fe20000000000 */
[----:B------:R-:W-:Y:S01]  /*6b60*/  FADD R33, R7, -1 ;  /* 0xbf80000007217421 */ /* 0x000fe20000000000 */
[----:B------:R-:W-:-:S03]  /*6b70*/  FSEL R7, RZ, -24, P1 ;  /* 0xc1c00000ff077808 */ /* 0x000fc60000800000 */
[----:B------:R-:W-:Y:S01]  /*6b80*/  FADD R26, R33, R33 ;  /* 0x00000021211a7221 */ /* 0x000fe20000000000 */
[----:B------:R-:W1:Y:S01]  /*6b90*/  MUFU.RCP R15, R15 ;  /* 0x0000000f000f7308 */ /* 0x000e620000001000 */
[----:B------:R-:W-:Y:S01]  /*6ba0*/  FFMA R27, R24, 1.1920928955078125e-07, R7 ;  /* 0x34000000181b7823 */ /* 0x000fe20000000007 */
[----:B------:R-:W-:Y:S02]  /*6bb0*/  IMAD.MOV.U32 R7, RZ, RZ, 0x3a2c32e4 ;  /* 0x3a2c32e4ff077424 */ /* 0x000fe400078e00ff */
[----:B-1----:R-:W-:-:S04]  /*6bc0*/  FMUL R22, R15, R26 ;  /* 0x0000001a0f167220 */ /* 0x002fc80000400000 */
        /* <DEDUP_REMOVED lines=25> */
[----:B------:R-:W-:Y:S01]  /*6d60*/  HFMA2 R15, -RZ, RZ, 0.64013671875, -15.109375 ;  /* 0x391fcb8eff0f7431 */ /* 0x000fe200000001ff */
[----:B------:R-:W2:Y:S01]  /*6d70*/  F2I.NTZ R26, R22 ;  /* 0x00000016001a7305 */ /* 0x000ea20000203100 */
[----:B-1----:R-:W-:Y:S01]  /*6d80*/  FADD R33, R22, -R27 ;  /* 0x8000001b16217221 */ /* 0x002fe20000000000 */
[----:B------:R-:W-:-:S03]  /*6d90*/  FSETP.GT.AND P1, PT, R27, RZ, PT ;  /* 0x000000ff1b00720b */ /* 0x000fc60003f24000 */
[----:B------:R-:W-:Y:S01]  /*6da0*/  FADD R24, R24, R33 ;  /* 0x0000002118187221 */ /* 0x000fe20000000000 */
[----:B------:R-:W-:Y:S02]  /*6db0*/  SEL R27, RZ, 0x83000000, P1 ;  /* 0x83000000ff1b7807 */ /* 0x000fe40000800000 */
[----:B------:R-:W-:Y:S01]  /*6dc0*/  FSETP.GT.AND P1, PT, |R22|, 152, PT ;  /* 0x431800001600780b */ /* 0x000fe20003f24200 */
[----:B------:R-:W-:-:S04]  /*6dd0*/  FFMA R33, R24, R15, 0.0013391353422775864601 ;  /* 0x3aaf85ed18217423 */ /* 0x000fc8000000000f */
[----:B------:R-:W-:-:S04]  /*6de0*/  FFMA R33, R24, R33, 0.0096188392490148544312 ;  /* 0x3c1d985618217423 */ /* 0x000fc80000000021 */
[----:B------:R-:W-:-:S04]  /*6df0*/  FFMA R33, R24, R33, 0.055503588169813156128 ;  /* 0x3d6357bb18217423 */ /* 0x000fc80000000021 */
[----:B------:R-:W-:-:S04]  /*6e00*/  FFMA R33, R24, R33, 0.24022644758224487305 ;  /* 0x3e75fdec18217423 */ /* 0x000fc80000000021 */
[----:B------:R-:W-:-:S04]  /*6e10*/  FFMA R33, R24, R33, 0.69314718246459960938 ;  /* 0x3f31721818217423 */ /* 0x000fc80000000021 */
[----:B------:R-:W-:Y:S01]  /*6e20*/  FFMA R33, R24, R33, 1 ;  /* 0x3f80000018217423 */ /* 0x000fe20000000021 */
[----:B------:R-:W-:Y:S01]  /*6e30*/  IADD3 R24, PT, PT, R27, 0x7f000000, RZ ;  /* 0x7f0000001b187810 */ /* 0x000fe20007ffe0ff */
[----:B--2---:R-:W-:-:S04]  /*6e40*/  IMAD R27, R26, 0x800000, -R27 ;  /* 0x008000001a1b7824 */ /* 0x004fc800078e0a1b */
[----:B------:R-:W-:-:S04]  /*6e50*/  FMUL R24, R33, R24 ;  /* 0x0000001821187220 */ /* 0x000fc80000400000 */
[----:B------:R-:W-:Y:S01]  /*6e60*/  FMUL R24, R24, R27 ;  /* 0x0000001b18187220 */ /* 0x000fe20000400000 */
[----:B------:R-:W-:Y:S01]  /*6e70*/  @P1 FSEL R24, RZ, +INF , !P4 ;  /* 0x7f800000ff181808 */ /* 0x000fe20006000000 */
[----:B------:R-:W-:Y:S06]  /*6e80*/  @!P5 BRA `(.L_x_78) ;  /* 0x000000000020d947 */ /* 0x000fec0003800000 */
[----:B------:R-:W-:-:S13]  /*6e90*/  FSETP.NAN.AND P1, PT, |R20|, |R20|, PT ;  /* 0x400000141400720b */ /* 0x000fda0003f28200 */
[----:B------:R-:W-:Y:S01]  /*6ea0*/  @P1 FADD R14, R20, 2 ;  /* 0x40000000140e1421 */ /* 0x000fe20000000000 */
[----:B------:R-:W-:Y:S06]  /*6eb0*/  @P1 BRA `(.L_x_78) ;  /* 0x0000000000141947 */ /* 0x000fec0003800000 */
[C---:B------:R-:W-:Y:S02]  /*6ec0*/  FSETP.NEU.AND P1, PT, |R20|.reuse, +INF , PT ;  /* 0x7f8000001400780b */ /* 0x040fe40003f2d200 */
[----:B------:R-:W-:Y:S02]  /*6ed0*/  MOV R14, R24 ;  /* 0x00000018000e7202 */ /* 0x000fe40000000f00 */
[----:B------:R-:W-:-:S13]  /*6ee0*/  FSETP.NEU.AND P1, PT, R20, RZ, P1 ;  /* 0x000000ff1400720b */ /* 0x000fda0000f2d000 */
[----:B------:R-:W-:-:S05]  /*6ef0*/  @!P1 FADD R20, R20, R20 ;  /* 0x0000001414149221 */ /* 0x000fca0000000000 */
[----:B------:R-:W-:-:S07]  /*6f00*/  @!P1 LOP3.LUT R14, R20, 0x7fffffff, RZ, 0xc0, !PT ;  /* 0x7fffffff140e9812 */ /* 0x000fce00078ec0ff */
.L_x_78:
[----:B------:R-:W-:Y:S05]  /*6f10*/  BSYNC.RECONVERGENT B4 ;  /* 0x0000000000047941 */ /* 0x000fea0003800200 */
.L_x_77:
[----:B------:R-:W-:Y:S01]  /*6f20*/  BSSY.RECONVERGENT B4, `(.L_x_79) ;  /* 0x0000042000047945 */ /* 0x000fe20003800200 */
[----:B------:R-:W-:-:S03]  /*6f30*/  IMAD.MOV.U32 R27, RZ, RZ, 0x3f800000 ;  /* 0x3f800000ff1b7424 */ /* 0x000fc600078e00ff */
        /* <DEDUP_REMOVED lines=64> */
.L_x_80:
[----:B------:R-:W-:Y:S05]  /*7340*/  BSYNC.RECONVERGENT B4 ;  /* 0x0000000000047941 */ /* 0x000fea0003800200 */
.L_x_79:
        /* <DEDUP_REMOVED lines=8> */
[----:B------:R-:W-:-:S04]  /*73d0*/  FSETP.GEU.AND P1, PT, |R31|, 1.175494350822287508e-38, PT ;  /* 0x008000001f00780b */ /* 0x000fc80003f2e200 */
[----:B------:R-:W-:Y:S02]  /*73e0*/  FSEL R20, R20, |R31|, !P1 ;  /* 0x4000001f14147208 */ /* 0x000fe40004800000 */
[----:B------:R-:W-:Y:S02]  /*73f0*/  FSEL R22, RZ, -24, P1 ;  /* 0xc1c00000ff167808 */ /* 0x000fe40000800000 */
[----:B------:R-:W-:Y:S01]  /*7400*/  FSETP.NEU.AND P1, PT, |R31|, +INF , PT ;  /* 0x7f8000001f00780b */ /* 0x000fe20003f2d200 */
[----:B------:R-:W-:-:S03]  /*7410*/  VIADD R21, R20, 0xc0cafb0d ;  /* 0xc0cafb0d14157836 */ /* 0x000fc60000000000 */
[----:B------:R-:W-:Y:S02]  /*7420*/  FSETP.NEU.AND P1, PT, R31, RZ, P1 ;  /* 0x000000ff1f00720b */ /* 0x000fe40000f2d000 */
[----:B------:R-:W-:-:S04]  /*7430*/  LOP3.LUT R27, R21, 0xff800000, RZ, 0xc0, !PT ;  /* 0xff800000151b7812 */ /* 0x000fc800078ec0ff */
[-C--:B------:R-:W-:Y:S02]  /*7440*/  IADD3 R20, PT, PT, R20, -R27.reuse, RZ ;  /* 0x8000001b14147210 */ /* 0x080fe40007ffe0ff */
[----:B------:R-:W-:-:S03]  /*7450*/  I2FP.F32.S32 R27, R27 ;  /* 0x0000001b001b7245 */ /* 0x000fc60000201400 */
[C---:B------:R-:W-:Y:S01]  /*7460*/  FADD R21, R20.reuse, 1 ;  /* 0x3f80000014157421 */ /* 0x040fe20000000000 */
[----:B------:R-:W-:Y:S01]  /*7470*/  FADD R33, R20, -1 ;  /* 0xbf80000014217421 */ /* 0x000fe20000000000 */
[----:B------:R-:W-:Y:S01]  /*7480*/  FFMA R27, R27, 1.1920928955078125e-07, R22 ;  /* 0x340000001b1b7823 */ /* 0x000fe20000000016 */
[----:B------:R-:W-:Y:S02]  /*7490*/  @!P1 FADD R31, R31, R31 ;  /* 0x0000001f1f1f9221 */ /* 0x000fe40000000000 */
[----:B------:R-:W-:Y:S01]  /*74a0*/  FADD R20, R33, R33 ;  /* 0x0000002121147221 */ /* 0x000fe20000000000 */
[----:B------:R-:W1:Y:S03]  /*74b0*/  MUFU.RCP R21, R21 ;  /* 0x0000001500157308 */ /* 0x000e660000001000 */
        /* <DEDUP_REMOVED lines=29> */
[----:B------:R-:W-:Y:S01]  /*7690*/  FADD R22, R7, R22 ;  /* 0x0000001607167221 */ /* 0x000fe20000000000 */
[----:B------:R-:W-:Y:S02]  /*76a0*/  SEL R7, RZ, 0x83000000, P2 ;  /* 0x83000000ff077807 */ /* 0x000fe40001000000 */
[----:B------:R-:W-:Y:S01]  /*76b0*/  FSETP.GEU.AND P2, PT, R20, RZ, PT ;  /* 0x000000ff1400720b */ /* 0x000fe20003f4e000 */
[----:B------:R-:W-:Y:S02]  /*76c0*/  FFMA R15, R22, R15, 0.0013391353422775864601 ;  /* 0x3aaf85ed160f7423 */ /* 0x000fe4000000000f */
[----:B--2---:R-:W-:Y:S02]  /*76d0*/  IMAD R24, R24, 0x800000, -R7 ;  /* 0x0080000018187824 */ /* 0x004fe400078e0a07 */
[----:B------:R-:W-:-:S04]  /*76e0*/  FFMA R15, R22, R15, 0.0096188392490148544312 ;  /* 0x3c1d9856160f7423 */ /* 0x000fc8000000000f */
[----:B------:R-:W-:-:S04]  /*76f0*/  FFMA R15, R22, R15, 0.055503588169813156128 ;  /* 0x3d6357bb160f7423 */ /* 0x000fc8000000000f */
[----:B------:R-:W-:-:S04]  /*7700*/  FFMA R15, R22, R15, 0.24022644758224487305 ;  /* 0x3e75fdec160f7423 */ /* 0x000fc8000000000f */
[----:B------:R-:W-:Y:S01]  /*7710*/  FFMA R21, R22, R15, 0.69314718246459960938 ;  /* 0x3f31721816157423 */ /* 0x000fe2000000000f */
[----:B------:R-:W-:-:S03]  /*7720*/  IADD3 R15, PT, PT, R7, 0x7f000000, RZ ;  /* 0x7f000000070f7810 */ /* 0x000fc60007ffe0ff */
[----:B------:R-:W-:Y:S01]  /*7730*/  FFMA R22, R22, R21, 1 ;  /* 0x3f80000016167423 */ /* 0x000fe20000000015 */
[----:B------:R-:W-:-:S03]  /*7740*/  FSEL R21, RZ, +INF , !P2 ;  /* 0x7f800000ff157808 */ /* 0x000fc60005000000 */
[----:B------:R-:W-:-:S04]  /*7750*/  FMUL R15, R15, R22 ;  /* 0x000000160f0f7220 */ /* 0x000fc80000400000 */
[----:B------:R-:W-:Y:S01]  /*7760*/  @!P3 FMUL R21, R24, R15 ;  /* 0x0000000f1815b220 */ /* 0x000fe20000400000 */
[----:B------:R-:W-:-:S07]  /*7770*/  @!P1 LOP3.LUT R21, R31, 0x7fffffff, RZ, 0xc0, !PT ;  /* 0x7fffffff1f159812 */ /* 0x000fce00078ec0ff */
.L_x_82:
[----:B------:R-:W-:Y:S05]  /*7780*/  BSYNC.RECONVERGENT B4 ;  /* 0x0000000000047941 */ /* 0x000fea0003800200 */
.L_x_81:
        /* <DEDUP_REMOVED lines=8> */
[----:B------:R-:W-:Y:S02]  /*7810*/  MOV R7, R21 ;  /* 0x0000001500077202 */ /* 0x000fe40000000f00 */
[----:B------:R-:W-:-:S07]  /*7820*/  MOV R32, 0x7840 ;  /* 0x0000784000207802 */ /* 0x000fce0000000f00 */
[----:B0-----:R-:W-:Y:S05]  /*7830*/  CALL.REL.NOINC `($__internal_0_$__cuda_sm20_sqrt_rn_f32_slowpath) ;  /* 0x0000001800287944 */ /* 0x001fea0003c00000 */
[----:B------:R-:W-:Y:S01]  /*7840*/  IMAD.MOV.U32 R14, RZ, RZ, R7 ;  /* 0x000000ffff0e7224 */ /* 0x000fe200078e0007 */
[----:B------:R-:W-:Y:S06]  /*7850*/  BRA `(.L_x_85) ;  /* 0x0000000000107947 */ /* 0x000fec0003800000 */
.L_x_84:
[----:B------:R-:W-:Y:S01]  /*7860*/  FMUL.FTZ R14, R21, R20 ;  /* 0x00000014150e7220 */ /* 0x000fe20000410000 */
[----:B------:R-:W-:-:S03]  /*7870*/  FMUL.FTZ R15, R20, 0.5 ;  /* 0x3f000000140f7820 */ /* 0x000fc60000410000 */
[----:B------:R-:W-:-:S04]  /*7880*/  FFMA R7, -R14, R14, R21 ;  /* 0x0000000e0e077223 */ /* 0x000fc80000000115 */
[----:B------:R-:W-:-:S07]  /*7890*/  FFMA R14, R7, R15, R14 ;  /* 0x0000000f070e7223 */ /* 0x000fce000000000e */
.L_x_85:
[----:B------:R-:W-:Y:S05]  /*78a0*/  BSYNC.RECONVERGENT B4 ;  /* 0x0000000000047941 */ /* 0x000fea0003800200 */
.L_x_83:
[----:B------:R-:W-:Y:S01]  /*78b0*/  FADD R14, R23, R14 ;  /* 0x0000000e170e7221 */ /* 0x000fe20000000000 */
[----:B------:R-:W-:Y:S02]  /*78c0*/  MOV R28, R18 ;  /* 0x00000012001c7202 */ /* 0x000fe40000000f00 */
[----:B------:R-:W-:Y:S02]  /*78d0*/  MOV R7, R19 ;  /* 0x0000001300077202 */ /* 0x000fe40000000f00 */
[----:B------:R2:W-:Y:S05]  /*78e0*/  STL [R25+0x24], R14 ;  /* 0x0000240e19007387 */ /* 0x0005ea0000100800 */
.L_x_51:
[----:B------:R-:W-:Y:S05]  /*78f0*/  BSYNC.RECONVERGENT B2 ;  /* 0x0000000000027941 */ /* 0x000fea0003800200 */
.L_x_47:
[----:B------:R-:W-:Y:S05]  /*7900*/  @P0 BRA `(.L_x_86) ;  /* 0xffffffc000600947 */ /* 0x000fea000383ffff */
[----:B------:R-:W-:Y:S05]  /*7910*/  BSYNC.RECONVERGENT B1 ;  /* 0x0000000000017941 */ /* 0x000fea0003800200 */
.L_x_28:
[C---:B------:R-:W-:Y:S02]  /*7920*/  ISETP.GT.U32.AND P0, PT, R3.reuse, 0x1f2, PT ;  /* 0x000001f20300780c */ /* 0x040fe40003f04070 */
[----:B------:R-:W-:Y:S02]  /*7930*/  ISETP.EQ.U32.AND P1, PT, R0, RZ, PT ;  /* 0x000000ff0000720c */ /* 0x000fe40003f22070 */
[----:B------:R-:W-:Y:S02]  /*7940*/  ISETP.GT.U32.AND.EX P0, PT, R2, RZ, PT, P0 ;  /* 0x000000ff0200720c */ /* 0x000fe40003f04100 */
[----:B------:R-:W-:Y:S02]  /*7950*/  IADD3 R3, P2, PT, R3, 0x1, RZ ;  /* 0x0000000103037810 */ /* 0x000fe40007f5e0ff */
[----:B------:R-:W-:-:S03]  /*7960*/  ISETP.EQ.OR.EX P0, PT, R29, RZ, P0, P1 ;  /* 0x000000ff1d00720c */ /* 0x000fc60000702710 */
[----:B------:R-:W-:-:S10]  /*7970*/  IMAD.X R2, RZ, RZ, R2, P2 ;  /* 0x000000ffff027224 */ /* 0x000fd400010e0602 */
[----:B------:R-:W-:Y:S05]  /*7980*/  @!P0 BRA `(.L_x_87) ;  /* 0xffffffac00788947 */ /* 0x000fea000383ffff */
[----:B------:R-:W-:Y:S05]  /*7990*/  BSYNC.RECONVERGENT B0 ;  /* 0x0000000000007941 */ /* 0x000fea0003800200 */
.L_x_15:
[----:B------:R-:W3:Y:S01]  /*79a0*/  LDCU.64 UR6, c[0x0][0x3b8] ;  /* 0x00007700ff0677ac */ /* 0x000ee20008000a00 */
[----:B------:R-:W4:Y:S01]  /*79b0*/  LDCU.64 UR8, c[0x0][0x3c8] ;  /* 0x00007900ff0877ac */ /* 0x000f220008000a00 */
[C---:B---3--:R-:W-:Y:S02]  /*79c0*/  LEA R2, P0, R50.reuse, UR6, 0x3 ;  /* 0x0000000632027c11 */ /* 0x048fe4000f8018ff */
[C---:B----4-:R-:W-:Y:S02]  /*79d0*/  IADD3 R4, P1, PT, R50.reuse, UR8, RZ ;  /* 0x0000000832047c10 */ /* 0x050fe4000ff3e0ff */
[----:B------:R-:W-:Y:S02]  /*79e0*/  LEA.HI.X R3, R50, UR7, RZ, 0x3, P0 ;  /* 0x0000000732037c11 */ /* 0x000fe400080f1cff */
[----:B------:R-:W-:-:S03]  /*79f0*/  IADD3.X R5, PT, PT, RZ, UR9, RZ, P1, !PT ;  /* 0x00000009ff057c10 */ /* 0x000fc60008ffe4ff */
[----:B------:R-:W-:Y:S04]  /*7a00*/  STG.E.64 desc[UR4][R2.64], RZ ;  /* 0x000000ff02007986 */ /* 0x000fe8000c101b04 */
[----:B------:R-:W-:Y:S01]  /*7a10*/  STG.E.U8 desc[UR4][R4.64], RZ ;  /* 0x000000ff04007986 */ /* 0x000fe2000c101104 */
[----:B------:R-:W-:Y:S05]  /*7a20*/  EXIT ;  /* 0x000000000000794d */ /* 0x000fea0003800000 */
.L_x_27:
[----:B------:R-:W-:Y:S02]  /*7a30*/  HFMA2 R0, -RZ, RZ, 0, 0 ;  /* 0x00000000ff007431 */ /* 0x000fe400000001ff */
[----:B------:R-:W-:Y:S01]  /*7a40*/  IMAD.MOV.U32 R3, RZ, RZ, RZ ;  /* 0x000000ffff037224 */ /* 0x000fe200078e00ff */
[----:B------:R-:W-:-:S07]  /*7a50*/  IADD3 R51, PT, PT, R1, 0x1a140, RZ ;  /* 0x0001a14001337810 */ /* 0x000fce0007ffe0ff */
.L_x_88:
[----:B-1----:R-:W-:Y:S02]  /*7a60*/  IADD3 R2, PT, PT, R1, R0, RZ ;  /* 0x0000000001027210 */ /* 0x002fe40007ffe0ff */
[----:B------:R-:W-:-:S03]  /*7a70*/  IADD3 R0, P0, PT, R0, 0x200, RZ ;  /* 0x0000020000007810 */ /* 0x000fc60007f1e0ff */
[----:B------:R1:W-:Y:S02]  /*7a80*/  STL.64 [R2+0x1a140], RZ ;  /* 0x01a140ff02007387 */ /* 0x0003e40000100a00 */
[----:B------:R-:W-:Y:S01]  /*7a90*/  IMAD.X R3, RZ, RZ, R3, P0 ;  /* 0x000000ffff037224 */ /* 0x000fe200000e0603 */
[----:B------:R-:W-:Y:S01]  /*7aa0*/  ISETP.NE.U32.AND P0, PT, R0, 0x4000, PT ;  /* 0x000040000000780c */ /* 0x000fe20003f05070 */
[----:B------:R1:W-:Y:S03]  /*7ab0*/  STL [R2+0x1a148], RZ ;  /* 0x01a148ff02007387 */ /* 0x0003e60000100800 */
[----:B------:R-:W-:Y:S01]  /*7ac0*/  ISETP.NE.AND.EX P0, PT, R3, RZ, PT, P0 ;  /* 0x000000ff0300720c */ /* 0x000fe20003f05300 */
[----:B------:R1:W-:Y:S04]  /*7ad0*/  STL.64 [R2+0x1a150], RZ ;  /* 0x01a150ff02007387 */ /* 0x0003e80000100a00 */
[----:B------:R1:W-:Y:S04]  /*7ae0*/  STL [R2+0x1a158], RZ ;  /* 0x01a158ff02007387 */ /* 0x0003e80000100800 */
        /* <DEDUP_REMOVED lines=59> */
[----:B------:R1:W-:Y:S01]  /*7ea0*/  STL [R2+0x1a338], RZ ;  /* 0x01a338ff02007387 */ /* 0x0003e20000100800 */
[----:B------:R-:W-:Y:S05]  /*7eb0*/  @P0 BRA `(.L_x_88) ;  /* 0xfffffff800e80947 */ /* 0x000fea000383ffff */
[----:B------:R2:W-:Y:S01]  /*7ec0*/  STL.64 [R1+0x1a140], R8 ;  /* 0x01a1400801007387 */ /* 0x0005e20000100a00 */
[----:B------:R-:W-:Y:S01]  /*7ed0*/  ISETP.NE.U32.AND P0, PT, R28, RZ, PT ;  /* 0x000000ff1c00720c */ /* 0x000fe20003f05070 */
[----:B------:R-:W-:Y:S02]  /*7ee0*/  BSSY.RECONVERGENT B2, `(.L_x_89) ;  /* 0x000001a000027945 */ /* 0x000fe40003800200 */
[----:B------:R2:W-:Y:S01]  /*7ef0*/  STL [R1+0x1a148], R10 ;  /* 0x01a1480a01007387 */ /* 0x0005e20000100800 */
[----:B------:R-:W-:-:S13]  /*7f00*/  ISETP.NE.AND.EX P0, PT, R7, RZ, PT, P0 ;  /* 0x000000ff0700720c */ /* 0x000fda0003f05300 */
[----:B--2---:R-:W-:Y:S05]  /*7f10*/  @!P0 BRA `(.L_x_90) ;  /* 0x0000000000588947 */ /* 0x004fea0003800000 */
[----:B------:R-:W-:Y:S01]  /*7f20*/  HFMA2 R12, -RZ, RZ, 0, 0 ;  /* 0x00000000ff0c7431 */ /* 0x000fe200000001ff */
[----:B------:R-:W-:-:S07]  /*7f30*/  MOV R0, RZ ;  /* 0x000000ff00007202 */ /* 0x000fce0000000f00 */
.L_x_94:
[----:B------:R-:W-:-:S05]  /*7f40*/  IMAD R11, R0, 0x30, R1 ;  /* 0x00000030000b7824 */ /* 0x000fca00078e0201 */
[----:B-1----:R-:W2:Y:S01]  /*7f50*/  LDL.64 R2, [R11] ;  /* 0x000000000b027983 */ /* 0x002ea20000100a00 */
        /* <DEDUP_REMOVED lines=9> */
.L_x_92:
[----:B------:R-:W-:Y:S05]  /*7ff0*/  BSYNC.RELIABLE B3 ;  /* 0x0000000000037941 */ /* 0x000fea0003800100 */
.L_x_91:
[----:B------:R-:W-:-:S05]  /*8000*/  IADD3 R0, P0, PT, R0, 0x1, RZ ;  /* 0x0000000100007810 */ /* 0x000fca0007f1e0ff */
[----:B------:R-:W-:Y:S01]  /*8010*/  IMAD.X R12, RZ, RZ, R12, P0 ;  /* 0x000000ffff0c7224 */ /* 0x000fe200000e060c */
[----:B------:R-:W-:-:S04]  /*8020*/  ISETP.NE.U32.AND P0, PT, R0, R28, PT ;  /* 0x0000001c0000720c */ /* 0x000fc80003f05070 */
[----:B------:R-:W-:-:S13]  /*8030*/  ISETP.NE.AND.EX P0, PT, R12, R7, PT, P0 ;  /* 0x000000070c00720c */ /* 0x000fda0003f05300 */
[----:B------:R-:W-:Y:S05]  /*8040*/  @P0 BRA `(.L_x_94) ;  /* 0xfffffffc00bc0947 */ /* 0x000fea000383ffff */
[----:B------:R-:W-:Y:S05]  /*8050*/  BRA `(.L_x_90) ;  /* 0x0000000000087947 */ /* 0x000fea0003800000 */
.L_x_93:
[----:B------:R2:W5:Y:S04]  /*8060*/  LDL R10, [R11+0x18] ;  /* 0x000018000b0a7983 */ /* 0x0005680000100800 */
[----:B------:R2:W5:Y:S02]  /*8070*/  LDL.64 R8, [R11+0x10] ;  /* 0x000010000b087983 */ /* 0x0005640000100a00 */
.L_x_90:
[----:B------:R-:W-:Y:S05]  /*8080*/  BSYNC.RECONVERGENT B2 ;  /* 0x0000000000027941 */ /* 0x000fea0003800200 */
.L_x_89:
[----:B-----5:R-:W-:Y:S01]  /*8090*/  FSETP.NEU.AND P0, PT, R9, R5, PT ;  /* 0x000000050900720b */ /* 0x020fe20003f0d000 */
[----:B------:R-:W-:Y:S01]  /*80a0*/  BSSY.RECONVERGENT B2, `(.L_x_95) ;  /* 0x0000030000027945 */ /* 0x000fe20003800200 */
[----:B------:R-:W-:Y:S01]  /*80b0*/  FSETP.EQ.AND P1, PT, R10, R6, PT ;  /* 0x000000060a00720b */ /* 0x000fe20003f22000 */
[----:B------:R-:W-:Y:S01]  /*80c0*/  HFMA2 R15, -RZ, RZ, 0, 0 ;  /* 0x00000000ff0f7431 */ /* 0x000fe200000001ff */
[----:B------:R-:W-:Y:S02]  /*80d0*/  FSETP.EQ.AND P0, PT, R8, R4, !P0 ;  /* 0x000000040800720b */ /* 0x000fe40004702000 */
[----:B------:R-:W-:-:S11]  /*80e0*/  MOV R14, 0x1 ;  /* 0x00000001000e7802 */ /* 0x000fd60000000f00 */
[----:B------:R-:W-:Y:S05]  /*80f0*/  @P0 BRA P1, `(.L_x_96) ;  /* 0x0000000000a80947 */ /* 0x000fea0000800000 */
[----:B------:R-:W-:Y:S01]  /*8100*/  IMAD.MOV.U32 R0, RZ, RZ, 0x1 ;  /* 0x00000001ff007424 */ /* 0x000fe200078e00ff */
[----:B------:R-:W-:-:S07]  /*8110*/  MOV R13, RZ ;  /* 0x000000ff000d7202 */ /* 0x000fce0000000f00 */
.L_x_101:
[----:B------:R-:W-:Y:S02]  /*8120*/  LEA R3, R0, R1, 0x4 ;  /* 0x0000000100037211 */ /* 0x000fe400078e20ff */
[----:B------:R-:W-:Y:S02]  /*8130*/  ISETP.NE.U32.AND P0, PT, R28, RZ, PT ;  /* 0x000000ff1c00720c */ /* 0x000fe40003f05070 */
[----:B------:R-:W-:Y:S01]  /*8140*/  IADD3 R14, P1, PT, R0, 0x1, RZ ;  /* 0x00000001000e7810 */ /* 0x000fe20007f3e0ff */
[----:B------:R3:W-:Y:S01]  /*8150*/  STL.64 [R3+0x1a140], R8 ;  /* 0x01a1400803007387 */ /* 0x0007e20000100a00 */
[----:B------:R-:W-:-:S03]  /*8160*/  ISETP.NE.AND.EX P0, PT, R7, RZ, PT, P0 ;  /* 0x000000ff0700720c */ /* 0x000fc60003f05300 */
[----:B------:R3:W-:Y:S01]  /*8170*/  STL [R3+0x1a148], R10 ;  /* 0x01a1480a03007387 */ /* 0x0007e20000100800 */
[----:B------:R-:W-:-:S09]  /*8180*/  IMAD.X R15, RZ, RZ, R13, P1 ;  /* 0x000000ffff0f7224 */ /* 0x000fd200008e060d */
[----:B---3--:R-:W-:Y:S05]  /*8190*/  @!P0 BRA `(.L_x_96) ;  /* 0x0000000000808947 */ /* 0x008fea0003800000 */
[----:B--2---:R-:W-:Y:S01]  /*81a0*/  HFMA2 R11, -RZ, RZ, 0, 0 ;  /* 0x00000000ff0b7431 */ /* 0x004fe200000001ff */
[----:B------:R-:W-:Y:S01]  /*81b0*/  BSSY.RELIABLE B3, `(.L_x_97) ;  /* 0x0000014000037945 */ /* 0x000fe20003800100 */
[----:B------:R-:W-:-:S07]  /*81c0*/  MOV R12, RZ ;  /* 0x000000ff000c7202 */ /* 0x000fce0000000f00 */
.L_x_100:
[----:B------:R-:W-:-:S05]  /*81d0*/  IMAD R16, R12, 0x30, R1 ;  /* 0x000000300c107824 */ /* 0x000fca00078e0201 */
[----:B-1----:R-:W2:Y:S02]  /*81e0*/  LDL.64 R2, [R16] ;  /* 0x0000000010027983 */ /* 0x002ea40000100a00 */
[----:B--2---:R-:W-:-:S13]  /*81f0*/  FSETP.NEU.AND P0, PT, R2, R8, PT ;  /* 0x000000080200720b */ /* 0x004fda0003f0d000 */
[----:B------:R-:W-:Y:S05]  /*8200*/  @P0 BRA `(.L_x_98) ;  /* 0x0000000000140947 */ /* 0x000fea0003800000 */
[----:B------:R-:W-:-:S13]  /*8210*/  FSETP.NEU.AND P0, PT, R3, R9, PT ;  /* 0x000000090300720b */ /* 0x000fda0003f0d000 */
[----:B------:R-:W-:Y:S05]  /*8220*/  @P0 BRA `(.L_x_98) ;  /* 0x00000000000c0947 */ /* 0x000fea0003800000 */
[----:B------:R-:W2:Y:S02]  /*8230*/  LDL R3, [R16+0x8] ;  /* 0x0000080010037983 */ /* 0x000ea40000100800 */
[----:B--2---:R-:W-:-:S13]  /*8240*/  FSETP.NEU.AND P0, PT, R3, R10, PT ;  /* 0x0000000a0300720b */ /* 0x004fda0003f0d000 */
[----:B------:R-:W-:Y:S05]  /*8250*/  @!P0 BRA `(.L_x_99) ;  /* 0x0000000000248947 */ /* 0x000fea0003800000 */
.L_x_98:
[----:B------:R-:W-:-:S05]  /*8260*/  IADD3 R3, P0, PT, R12, 0x1, RZ ;  /* 0x000000010c037810 */ /* 0x000fca0007f1e0ff */
[----:B------:R-:W-:Y:S01]  /*8270*/  IMAD.X R2, RZ, RZ, R11, P0 ;  /* 0x000000ffff027224 */ /* 0x000fe200000e060b */
[----:B------:R-:W-:-:S04]  /*8280*/  ISETP.NE.U32.AND P0, PT, R3, R28, PT ;  /* 0x0000001c0300720c */ /* 0x000fc80003f05070 */
[----:B------:R-:W-:-:S13]  /*8290*/  ISETP.NE.AND.EX P0, PT, R2, R7, PT, P0 ;  /* 0x000000070200720c */ /* 0x000fda0003f05300 */
[----:B------:R-:W-:Y:S05]  /*82a0*/  @!P0 BREAK.RELIABLE B3 ;  /* 0x0000000000038942 */ /* 0x000fea0003800100 */
[----:B------:R-:W-:Y:S05]  /*82b0*/  @!P0 BRA `(.L_x_96) ;  /* 0x0000000000388947 */ /* 0x000fea0003800000 */
[----:B------:R-:W-:Y:S02]  /*82c0*/  MOV R12, R3 ;  /* 0x00000003000c7202 */ /* 0x000fe40000000f00 */
[----:B------:R-:W-:Y:S01]  /*82d0*/  MOV R11, R2 ;  /* 0x00000002000b7202 */ /* 0x000fe20000000f00 */
[----:B------:R-:W-:Y:S06]  /*82e0*/  BRA `(.L_x_100) ;  /* 0xfffffffc00b87947 */ /* 0x000fec000383ffff */
.L_x_99:
[----:B------:R-:W-:Y:S05]  /*82f0*/  BSYNC.RELIABLE B3 ;  /* 0x0000000000037941 */ /* 0x000fea0003800100 */
.L_x_97:
[----:B------:R-:W2:Y:S04]  /*8300*/  LDL.64 R8, [R16+0x10] ;  /* 0x0000100010087983 */ /* 0x000ea80000100a00 */
[----:B------:R-:W3:Y:S01]  /*8310*/  LDL R10, [R16+0x18] ;  /* 0x00001800100a7983 */ /* 0x000ee20000100800 */
[----:B------:R-:W-:Y:S01]  /*8320*/  ISETP.LT.U32.AND P1, PT, R0, 0x3ff, PT ;  /* 0x000003ff0000780c */ /* 0x000fe20003f21070 */
[----:B------:R-:W-:-:S03]  /*8330*/  IMAD.MOV.U32 R0, RZ, RZ, R14 ;  /* 0x000000ffff007224 */ /* 0x000fc600078e000e */
[----:B------:R-:W-:Y:S02]  /*8340*/  ISETP.LT.U32.AND.EX P1, PT, R13, RZ, PT, P1 ;  /* 0x000000ff0d00720c */ /* 0x000fe40003f21110 */
[----:B------:R-:W-:Y:S02]  /*8350*/  MOV R13, R15 ;  /* 0x0000000f000d7202 */ /* 0x000fe40000000f00 */
[----:B--2---:R-:W-:-:S04]  /*8360*/  FSETP.NEU.AND P0, PT, R9, R5, PT ;  /* 0x000000050900720b */ /* 0x004fc80003f0d000 */
[----:B------:R-:W-:-:S04]  /*8370*/  FSETP.NEU.OR P0, PT, R8, R4, P0 ;  /* 0x000000040800720b */ /* 0x000fc8000070d400 */
[----:B---3--:R-:W-:-:S13]  /*8380*/  FSETP.NEU.OR P0, PT, R10, R6, P0 ;  /* 0x000000060a00720b */ /* 0x008fda000070d400 */
[----:B------:R-:W-:Y:S05]  /*8390*/  @P0 BRA P1, `(.L_x_101) ;  /* 0xfffffffc00600947 */ /* 0x000fea000083ffff */
.L_x_96:
[----:B------:R-:W-:Y:S05]  /*83a0*/  BSYNC.RECONVERGENT B2 ;  /* 0x0000000000027941 */ /* 0x000fea0003800200 */
.L_x_95:
[----:B-1----:R-:W1:Y:S01]  /*83b0*/  LDC.64 R2, c[0x0][0x3c0] ;  /* 0x0000f000ff027b82 */ /* 0x002e620000000a00 */
[C---:B------:R-:W-:Y:S02]  /*83c0*/  SHF.L.U32 R0, R14.reuse, 0x4, RZ ;  /* 0x000000040e007819 */ /* 0x040fe400000006ff */
[----:B------:R-:W-:-:S03]  /*83d0*/  IADD3 R52, P0, PT, R14, 0x1, RZ ;  /* 0x000000010e347810 */ /* 0x000fc60007f1e0ff */
[----:B------:R-:W-:Y:S01]  /*83e0*/  IMAD.IADD R7, R1, 0x1, R0 ;  /* 0x0000000101077824 */ /* 0x000fe200078e0200 */
[----:B------:R-:W-:-:S04]  /*83f0*/  IADD3.X R53, PT, PT, RZ, R15, RZ, P0, !PT ;  /* 0x0000000fff357210 */ /* 0x000fc800007fe4ff */
[----:B------:R3:W-:Y:S04]  /*8400*/  STL.64 [R7+0x1a140], R4 ;  /* 0x01a1400407007387 */ /* 0x0007e80000100a00 */
[----:B------:R3:W-:Y:S01]  /*8410*/  STL [R7+0x1a148], R6 ;  /* 0x01a1480607007387 */ /* 0x0007e20000100800 */
[----:B-1----:R-:W-:-:S04]  /*8420*/  ISETP.GT.U32.AND P0, PT, R52, R2, PT ;  /* 0x000000023400720c */ /* 0x002fc80003f04070 */
[----:B------:R-:W-:-:S13]  /*8430*/  ISETP.GT.U32.AND.EX P0, PT, R53, R3, PT, P0 ;  /* 0x000000033500720c */ /* 0x000fda0003f04100 */
[----:B---3--:R-:W-:Y:S05]  /*8440*/  @P0 BRA `(.L_x_102) ;  /* 0x0000000c00000947 */ /* 0x008fea0003800000 */
[----:B------:R-:W-:Y:S01]  /*8450*/  ISETP.NE.U32.AND P0, PT, R52, RZ, PT ;  /* 0x000000ff3400720c */ /* 0x000fe20003f05070 */
[----:B------:R-:W-:Y:S03]  /*8460*/  BSSY.RECONVERGENT B2, `(.L_x_103) ;  /* 0x00000b4000027945 */ /* 0x000fe60003800200 */
[----:B------:R-:W-:-:S13]  /*8470*/  ISETP.NE.AND.EX P0, PT, R53, RZ, PT, P0 ;  /* 0x000000ff3500720c */ /* 0x000fda0003f05300 */
[----:B------:R-:W-:Y:S05]  /*8480*/  @!P0 BRA `(.L_x_104) ;  /* 0x0000000800c48947 */ /* 0x000fea0003800000 */
[----:B------:R-:W-:Y:S01]  /*8490*/  ISETP.GE.U32.AND P0, PT, R14, 0x3, PT ;  /* 0x000000030e00780c */ /* 0x000fe20003f06070 */
[C---:B------:R-:W-:Y:S01]  /*84a0*/  IMAD.WIDE.U32 R54, R50.reuse, R2, RZ ;  /* 0x0000000232367225 */ /* 0x040fe200078e00ff */
[----:B------:R-:W-:Y:S03]  /*84b0*/  BSSY.RECONVERGENT B3, `(.L_x_105) ;  /* 0x0000096000037945 */ /* 0x000fe60003800200 */
[----:B------:R-:W-:Y:S01]  /*84c0*/  HFMA2 R6, -RZ, RZ, 0, 0 ;  /* 0x00000000ff067431 */ /* 0x000fe200000001ff */
[----:B------:R-:W-:Y:S01]  /*84d0*/  ISETP.GE.U32.AND.EX P0, PT, R15, RZ, PT, P0 ;  /* 0x000000ff0f00720c */ /* 0x000fe20003f06100 */
[----:B------:R-:W-:Y:S01]  /*84e0*/  IMAD R3, R50, R3, R55 ;  /* 0x0000000332037224 */ /* 0x000fe200078e0237 */
[----:B------:R-:W-:Y:S02]  /*84f0*/  LOP3.LUT R2, R52, 0x3, RZ, 0xc0, !PT ;  /* 0x0000000334027812 */ /* 0x000fe400078ec0ff */
[----:B------:R-:W-:-:S09]  /*8500*/  CS2R R4, SRZ ;  /* 0x0000000000047805 */ /* 0x000fd2000001ff00 */
[----:B------:R-:W-:Y:S05]  /*8510*/  @!P0 BRA `(.L_x_106) ;  /* 0x00000008003c8947 */ /* 0x000fea0003800000 */
[----:B------:R-:W1:Y:S01]  /*8520*/  LDCU.64 UR6, c[0x0][0x3b0] ;  /* 0x00007600ff0677ac */ /* 0x000e620008000a00 */
[----:B------:R-:W-:Y:S01]  /*8530*/  LOP3.LUT R6, R52, 0xfffffffc, RZ, 0xc0, !PT ;  /* 0xfffffffc34067812 */ /* 0x000fe200078ec0ff */
[----:B------:R-:W-:Y:S01]  /*8540*/  BSSY.RELIABLE B4, `(.L_x_107) ;  /* 0x0000076000047945 */ /* 0x000fe20003800100 */
[----:B------:R-:W-:Y:S02]  /*8550*/  VIADD R7, R7, 0x1a130 ;  /* 0x0001a13007077836 */ /* 0x000fe40000000000 */
[----:B------:R-:W-:Y:S01]  /*8560*/  ISETP.GT.U32.AND P0, PT, R6, RZ, PT ;  /* 0x000000ff0600720c */ /* 0x000fe20003f04070 */
[----:B------:R-:W-:Y:S01]  /*8570*/  IMAD.MOV.U32 R49, RZ, RZ, R53 ;  /* 0x000000ffff317224 */ /* 0x000fe200078e0035 */
[----:B------:R-:W-:Y:S02]  /*8580*/  MOV R48, R6 ;  /* 0x0000000600307202 */ /* 0x000fe40000000f00 */
[----:B------:R-:W-:Y:S02]  /*8590*/  ISETP.GT.AND.EX P0, PT, R53, RZ, PT, P0 ;  /* 0x000000ff3500720c */ /* 0x000fe40003f04300 */
[----:B-1----:R-:W-:-:S04]  /*85a0*/  LEA R56, P1, R54, UR6, 0x4 ;  /* 0x0000000636387c11 */ /* 0x002fc8000f8220ff */
[----:B------:R-:W-:Y:S02]  /*85b0*/  LEA.HI.X R5, R54, UR7, R3, 0x4, P1 ;  /* 0x0000000736057c11 */ /* 0x000fe400088f2403 */
[----:B------:R-:W-:-:S04]  /*85c0*/  IADD3 R56, P1, PT, R56, 0x20, RZ ;  /* 0x0000002038387810 */ /* 0x000fc80007f3e0ff */
[----:B------:R-:W-:Y:S02]  /*85d0*/  IADD3.X R57, PT, PT, RZ, R5, RZ, P1, !PT ;  /* 0x00000005ff397210 */ /* 0x000fe40000ffe4ff */
[----:B------:R-:W-:Y:S01]  /*85e0*/  MOV R5, R53 ;  /* 0x0000003500057202 */ /* 0x000fe20000000f00 */
[----:B------:R-:W-:Y:S06]  /*85f0*/  @!P0 BRA `(.L_x_108) ;  /* 0x0000000400a88947 */ /* 0x000fec0003800000 */
[----:B------:R-:W-:Y:S01]  /*8600*/  ISETP.GT.U32.AND P1, PT, R48, 0xc, PT ;  /* 0x0000000c3000780c */ /* 0x000fe20003f24070 */
[----:B------:R-:W-:Y:S01]  /*8610*/  BSSY.RECONVERGENT B5, `(.L_x_109) ;  /* 0x000003f000057945 */ /* 0x000fe20003800200 */
[----:B------:R-:W-:Y:S02]  /*8620*/  PLOP3.LUT P0, PT, PT, PT, PT, 0x80, 0x8 ;  /* 0x000000000008781c */ /* 0x000fe40003f0f070 */
[----:B------:R-:W-:-:S13]  /*8630*/  ISETP.GT.AND.EX P1, PT, R49, RZ, PT, P1 ;  /* 0x000000ff3100720c */ /* 0x000fda0003f24310 */
[----:B------:R-:W-:Y:S05]  /*8640*/  @!P1 BRA `(.L_x_110) ;  /* 0x0000000000ec9947 */ /* 0x000fea0003800000 */
[----:B------:R-:W-:-:S13]  /*8650*/  PLOP3.LUT P0, PT, PT, PT, PT, 0x8, 0x80 ;  /* 0x000000000080781c */ /* 0x000fda0003f0e170 */
.L_x_111:
[----:B------:R-:W3:Y:S04]  /*8660*/  LDL.128 R28, [R7+0x10] ;  /* 0x00001000071c7983 */ /* 0x000ee80000100c00 */
[----:B------:R-:W4:Y:S04]  /*8670*/  LDL.128 R40, [R7] ;  /* 0x0000000007287983 */ /* 0x000f280000100c00 */
[----:B0-----:R-:W5:Y:S04]  /*8680*/  LDL.128 R36, [R7+-0x10] ;  /* 0xfffff00007247983 */ /* 0x001f680000100c00 */
[----:B------:R-:W5:Y:S04]  /*8690*/  LDL.128 R32, [R7+-0x20] ;  /* 0xffffe00007207983 */ /* 0x000f680000100c00 */
[----:B------:R-:W5:Y:S04]  /*86a0*/  LDL.128 R12, [R7+-0x30] ;  /* 0xffffd000070c7983 */ /* 0x000f680000100c00 */
[----:B------:R-:W5:Y:S04]  /*86b0*/  LDL.128 R16, [R7+-0x40] ;  /* 0xffffc00007107983 */ /* 0x000f680000100c00 */
[----:B--2---:R-:W2:Y:S04]  /*86c0*/  LDL.128 R8, [R7+-0x70] ;  /* 0xffff900007087983 */ /* 0x004ea80000100c00 */
[----:B------:R-:W2:Y:S04]  /*86d0*/  LDL.128 R20, [R7+-0x50] ;  /* 0xffffb00007147983 */ /* 0x000ea80000100c00 */
[----:B------:R-:W2:Y:S04]  /*86e0*/  LDL.128 R24, [R7+-0x60] ;  /* 0xffffa00007187983 */ /* 0x000ea80000100c00 */
[----:B------:R-:W2:Y:S04]  /*86f0*/  LDL.128 R44, [R7+-0xc0] ;  /* 0xffff4000072c7983 */ /* 0x000ea80000100c00 */
[----:B---3--:R-:W-:Y:S04]  /*8700*/  STG.E desc[UR4][R56.64+-0x18], R30 ;  /* 0xffffe81e38007986 */ /* 0x008fe8000c101904 */
[----:B------:R0:W-:Y:S04]  /*8710*/  STG.E.64 desc[UR4][R56.64+-0x20], R28 ;  /* 0xffffe01c38007986 */ /* 0x0001e8000c101b04 */
[----:B----4-:R-:W-:Y:S04]  /*8720*/  STG.E.64 desc[UR4][R56.64+-0x10], R40 ;  /* 0xfffff02838007986 */ /* 0x010fe8000c101b04 */
[----:B------:R-:W-:Y:S04]  /*8730*/  STG.E desc[UR4][R56.64+-0x8], R42 ;  /* 0xfffff82a38007986 */ /* 0x000fe8000c101904 */
[----:B-----5:R-:W-:Y:S04]  /*8740*/  STG.E desc[UR4][R56.64+0x8], R38 ;  /* 0x0000082638007986 */ /* 0x020fe8000c101904 */
[----:B------:R1:W-:Y:S04]  /*8750*/  STG.E.64 desc[UR4][R56.64], R36 ;  /* 0x0000002438007986 */ /* 0x0003e8000c101b04 */
[----:B------:R-:W-:Y:S04]  /*8760*/  STG.E.64 desc[UR4][R56.64+0x10], R32 ;  /* 0x0000102038007986 */ /* 0x000fe8000c101b04 */
[----:B------:R3:W-:Y:S04]  /*8770*/  STG.E desc[UR4][R56.64+0x18], R34 ;  /* 0x0000182238007986 */ /* 0x0007e8000c101904 */
[----:B------:R-:W-:Y:S04]  /*8780*/  STG.E desc[UR4][R56.64+0x28], R14 ;  /* 0x0000280e38007986 */ /* 0x000fe8000c101904 */
[----:B------:R4:W-:Y:S04]  /*8790*/  STG.E.64 desc[UR4][R56.64+0x20], R12 ;  /* 0x0000200c38007986 */ /* 0x0009e8000c101b04 */
[----:B------:R-:W-:Y:S04]  /*87a0*/  STG.E.64 desc[UR4][R56.64+0x30], R16 ;  /* 0x0000301038007986 */ /* 0x000fe8000c101b04 */
[----:B------:R5:W-:Y:S04]  /*87b0*/  STG.E desc[UR4][R56.64+0x38], R18 ;  /* 0x0000381238007986 */ /* 0x000be8000c101904 */
[----:B0-----:R-:W2:Y:S04]  /*87c0*/  LDL.128 R28, [R7+-0x80] ;  /* 0xffff8000071c7983 */ /* 0x001ea80000100c00 */
[----:B-1----:R-:W2:Y:S04]  /*87d0*/  LDL.128 R36, [R7+-0x90] ;  /* 0xffff700007247983 */ /* 0x002ea80000100c00 */
[----:B---3--:R-:W3:Y:S04]  /*87e0*/  LDL.128 R32, [R7+-0xa0] ;  /* 0xffff600007207983 */ /* 0x008ee80000100c00 */
[----:B------:R-:W3:Y:S04]  /*87f0*/  LDL.128 R40, [R7+-0xb0] ;  /* 0xffff500007287983 */ /* 0x000ee80000100c00 */
[----:B----4-:R-:W4:Y:S04]  /*8800*/  LDL.128 R12, [R7+-0xd0] ;  /* 0xffff3000070c7983 */ /* 0x010f280000100c00 */
[----:B-----5:R0:W5:Y:S01]  /*8810*/  LDL.128 R16, [R7+-0xe0] ;  /* 0xffff200007107983 */ /* 0x0201620000100c00 */
[----:B------:R-:W-:-:S04]  /*8820*/  IADD3 R48, P1, PT, R48, -0x10, RZ ;  /* 0xfffffff030307810 */ /* 0x000fc80007f3e0ff */
[----:B------:R-:W-:Y:S02]  /*8830*/  IADD3.X R49, PT, PT, R49, -0x1, RZ, P1, !PT ;  /* 0xffffffff31317810 */ /* 0x000fe40000ffe4ff */
[----:B------:R-:W-:-:S04]  /*8840*/  ISETP.GT.U32.AND P1, PT, R48, 0xc, PT ;  /* 0x0000000c3000780c */ /* 0x000fc80003f24070 */
[----:B------:R-:W-:Y:S01]  /*8850*/  ISETP.GT.AND.EX P1, PT, R49, RZ, PT, P1 ;  /* 0x000000ff3100720c */ /* 0x000fe20003f24310 */
[----:B--2---:R1:W-:Y:S01]  /*8860*/  STG.E.64 desc[UR4][R56.64+0x60], R8 ;  /* 0x0000600838007986 */ /* 0x0043e2000c101b04 */
[----:B0-----:R-:W-:-:S03]  /*8870*/  VIADD R7, R7, 0xffffff00 ;  /* 0xffffff0007077836 */ /* 0x001fc60000000000 */
[----:B------:R-:W-:Y:S01]  /*8880*/  STG.E desc[UR4][R56.64+0x48], R22 ;  /* 0x0000481638007986 */ /* 0x000fe2000c101904 */
[----:B-1----:R-:W-:-:S03]  /*8890*/  IADD3 R8, P2, PT, R56, 0x100, RZ ;  /* 0x0000010038087810 */ /* 0x002fc60007f5e0ff */
[----:B------:R-:W-:Y:S01]  /*88a0*/  STG.E.64 desc[UR4][R56.64+0x40], R20 ;  /* 0x0000401438007986 */ /* 0x000fe2000c101b04 */
[----:B------:R-:W-:-:S03]  /*88b0*/  IADD3.X R9, PT, PT, RZ, R57, RZ, P2, !PT ;  /* 0x00000039ff097210 */ /* 0x000fc600017fe4ff */
[----:B------:R-:W-:Y:S04]  /*88c0*/  STG.E.64 desc[UR4][R56.64+0x50], R24 ;  /* 0x0000501838007986 */ /* 0x000fe8000c101b04 */
[----:B------:R-:W-:Y:S04]  /*88d0*/  STG.E desc[UR4][R56.64+0x58], R26 ;  /* 0x0000581a38007986 */ /* 0x000fe8000c101904 */
[----:B------:R-:W-:Y:S04]  /*88e0*/  STG.E desc[UR4][R56.64+0x68], R10 ;  /* 0x0000680a38007986 */ /* 0x000fe8000c101904 */
[----:B------:R-:W-:Y:S04]  /*88f0*/  STG.E.64 desc[UR4][R56.64+0xb0], R44 ;  /* 0x0000b02c38007986 */ /* 0x000fe8000c101b04 */
[----:B------:R-:W-:Y:S04]  /*8900*/  STG.E desc[UR4][R56.64+0xb8], R46 ;  /* 0x0000b82e38007986 */ /* 0x000fe8000c101904 */
[----:B------:R-:W-:Y:S04]  /*8910*/  STG.E.64 desc[UR4][R56.64+0x70], R28 ;  /* 0x0000701c38007986 */ /* 0x000fe8000c101b04 */
[----:B------:R-:W-:Y:S04]  /*8920*/  STG.E desc[UR4][R56.64+0x78], R30 ;  /* 0x0000781e38007986 */ /* 0x000fe8000c101904 */
[----:B------:R-:W-:Y:S04]  /*8930*/  STG.E desc[UR4][R56.64+0x88], R38 ;  /* 0x0000882638007986 */ /* 0x000fe8000c101904 */
[----:B------:R-:W-:Y:S04]  /*8940*/  STG.E.64 desc[UR4][R56.64+0x80], R36 ;  /* 0x0000802438007986 */ /* 0x000fe8000c101b04 */
[----:B---3--:R-:W-:Y:S04]  /*8950*/  STG.E.64 desc[UR4][R56.64+0x90], R32 ;  /* 0x0000902038007986 */ /* 0x008fe8000c101b04 */
[----:B------:R-:W-:Y:S04]  /*8960*/  STG.E desc[UR4][R56.64+0x98], R34 ;  /* 0x0000982238007986 */ /* 0x000fe8000c101904 */
[----:B------:R-:W-:Y:S04]  /*8970*/  STG.E desc[UR4][R56.64+0xa8], R42 ;  /* 0x0000a82a38007986 */ /* 0x000fe8000c101904 */
[----:B------:R-:W-:Y:S04]  /*8980*/  STG.E.64 desc[UR4][R56.64+0xa0], R40 ;  /* 0x0000a02838007986 */ /* 0x000fe8000c101b04 */
[----:B----4-:R-:W-:Y:S04]  /*8990*/  STG.E desc[UR4][R56.64+0xc8], R14 ;  /* 0x0000c80e38007986 */ /* 0x010fe8000c101904 */
[----:B------:R-:W-:Y:S04]  /*89a0*/  STG.E.64 desc[UR4][R56.64+0xc0], R12 ;  /* 0x0000c00c38007986 */ /* 0x000fe8000c101b04 */
[----:B-----5:R-:W-:Y:S04]  /*89b0*/  STG.E.64 desc[UR4][R56.64+0xd0], R16 ;  /* 0x0000d01038007986 */ /* 0x020fe8000c101b04 */
[----:B------:R0:W-:Y:S02]  /*89c0*/  STG.E desc[UR4][R56.64+0xd8], R18 ;  /* 0x0000d81238007986 */ /* 0x0001e4000c101904 */
[----:B0-----:R-:W-:-:S02]  /*89d0*/  MOV R56, R8 ;  /* 0x0000000800387202 */ /* 0x001fc40000000f00 */
[----:B------:R-:W-:Y:S01]  /*89e0*/  MOV R57, R9 ;  /* 0x0000000900397202 */ /* 0x000fe20000000f00 */
[----:B------:R-:W-:Y:S06]  /*89f0*/  @P1 BRA `(.L_x_111) ;  /* 0xfffffffc00181947 */ /* 0x000fec000383ffff */
.L_x_110:
[----:B------:R-:W-:Y:S05]  /*8a00*/  BSYNC.RECONVERGENT B5 ;  /* 0x0000000000057941 */ /* 0x000fea0003800200 */
.L_x_109:
[----:B------:R-:W-:Y:S01]  /*8a10*/  ISETP.GT.U32.AND P1, PT, R48, 0x4, PT ;  /* 0x000000043000780c */ /* 0x000fe20003f24070 */
[----:B------:R-:W-:Y:S03]  /*8a20*/  BSSY.RECONVERGENT B5, `(.L_x_112) ;  /* 0x0000023000057945 */ /* 0x000fe60003800200 */
[----:B------:R-:W-:-:S13]  /*8a30*/  ISETP.GT.AND.EX P1, PT, R49, RZ, PT, P1 ;  /* 0x000000ff3100720c */ /* 0x000fda0003f24310 */
[----:B------:R-:W-:Y:S05]  /*8a40*/  @!P1 BRA `(.L_x_113) ;  /* 0x0000000000809947 */ /* 0x000fea0003800000 */
[----:B--2---:R-:W2:Y:S04]  /*8a50*/  LDL.128 R8, [R7+-0x50] ;  /* 0xffffb00007087983 */ /* 0x004ea80000100c00 */
[----:B------:R-:W3:Y:S04]  /*8a60*/  LDL.128 R16, [R7+-0x30] ;  /* 0xffffd00007107983 */ /* 0x000ee80000100c00 */
[----:B0-----:R-:W4:Y:S04]  /*8a70*/  LDL.128 R36, [R7+0x10] ;  /* 0x0000100007247983 */ /* 0x001f280000100c00 */
[----:B------:R-:W5:Y:S04]  /*8a80*/  LDL.128 R28, [R7] ;  /* 0x00000000071c7983 */ /* 0x000f680000100c00 */
[----:B------:R-:W5:Y:S04]  /*8a90*/  LDL.128 R24, [R7+-0x10] ;  /* 0xfffff00007187983 */ /* 0x000f680000100c00 */
[----:B------:R-:W5:Y:S04]  /*8aa0*/  LDL.128 R20, [R7+-0x20] ;  /* 0xffffe00007147983 */ /* 0x000f680000100c00 */
[----:B------:R-:W5:Y:S04]  /*8ab0*/  LDL.128 R12, [R7+-0x40] ;  /* 0xffffc000070c7983 */ /* 0x000f680000100c00 */
[----:B------:R0:W5:Y:S01]  /*8ac0*/  LDL.128 R32, [R7+-0x60] ;  /* 0xffffa00007207983 */ /* 0x0001620000100c00 */
[----:B------:R-:W-:-:S02]  /*8ad0*/  IADD3 R48, P1, PT, R48, -0x8, RZ ;  /* 0xfffffff830307810 */ /* 0x000fc40007f3e0ff */
[----:B------:R-:W-:Y:S02]  /*8ae0*/  PLOP3.LUT P0, PT, PT, PT, PT, 0x8, 0x80 ;  /* 0x000000000080781c */ /* 0x000fe40003f0e170 */
[----:B------:R-:W-:Y:S02]  /*8af0*/  IADD3.X R49, PT, PT, R49, -0x1, RZ, P1, !PT ;  /* 0xffffffff31317810 */ /* 0x000fe40000ffe4ff */
[----:B0-----:R-:W-:Y:S02]  /*8b00*/  IADD3 R7, PT, PT, R7, -0x80, RZ ;  /* 0xffffff8007077810 */ /* 0x001fe40007ffe0ff */
[----:B--2---:R-:W-:Y:S01]  /*8b10*/  IADD3 R11, P2, PT, R56, 0x80, RZ ;  /* 0x00000080380b7810 */ /* 0x004fe20007f5e0ff */
[----:B---3--:R0:W-:Y:S04]  /*8b20*/  STG.E desc[UR4][R56.64+0x28], R18 ;  /* 0x0000281238007986 */ /* 0x0081e8000c101904 */
[----:B----4-:R-:W-:Y:S04]  /*8b30*/  STG.E desc[UR4][R56.64+-0x18], R38 ;  /* 0xffffe82638007986 */ /* 0x010fe8000c101904 */
[----:B------:R-:W-:Y:S01]  /*8b40*/  STG.E.64 desc[UR4][R56.64+-0x20], R36 ;  /* 0xffffe02438007986 */ /* 0x000fe2000c101b04 */
[----:B0-----:R-:W-:-:S03]  /*8b50*/  IMAD.X R18, RZ, RZ, R57, P2 ;  /* 0x000000ffff127224 */ /* 0x001fc600010e0639 */
[----:B-----5:R-:W-:Y:S04]  /*8b60*/  STG.E.64 desc[UR4][R56.64+-0x10], R28 ;  /* 0xfffff01c38007986 */ /* 0x020fe8000c101b04 */
[----:B------:R-:W-:Y:S04]  /*8b70*/  STG.E desc[UR4][R56.64+-0x8], R30 ;  /* 0xfffff81e38007986 */ /* 0x000fe8000c101904 */
[----:B------:R-:W-:Y:S04]  /*8b80*/  STG.E desc[UR4][R56.64+0x8], R26 ;  /* 0x0000081a38007986 */ /* 0x000fe8000c101904 */
[----:B------:R-:W-:Y:S04]  /*8b90*/  STG.E.64 desc[UR4][R56.64], R24 ;  /* 0x0000001838007986 */ /* 0x000fe8000c101b04 */
[----:B------:R-:W-:Y:S04]  /*8ba0*/  STG.E.64 desc[UR4][R56.64+0x10], R20 ;  /* 0x0000101438007986 */ /* 0x000fe8000c101b04 */
[----:B------:R-:W-:Y:S04]  /*8bb0*/  STG.E desc[UR4][R56.64+0x18], R22 ;  /* 0x0000181638007986 */ /* 0x000fe8000c101904 */
[----:B------:R-:W-:Y:S04]  /*8bc0*/  STG.E.64 desc[UR4][R56.64+0x20], R16 ;  /* 0x0000201038007986 */ /* 0x000fe8000c101b04 */
[----:B------:R-:W-:Y:S04]  /*8bd0*/  STG.E.64 desc[UR4][R56.64+0x30], R12 ;  /* 0x0000300c38007986 */ /* 0x000fe8000c101b04 */
[----:B------:R-:W-:Y:S04]  /*8be0*/  STG.E desc[UR4][R56.64+0x38], R14 ;  /* 0x0000380e38007986 */ /* 0x000fe8000c101904 */
[----:B------:R-:W-:Y:S04]  /*8bf0*/  STG.E desc[UR4][R56.64+0x48], R10 ;  /* 0x0000480a38007986 */ /* 0x000fe8000c101904 */
[----:B------:R-:W-:Y:S04]  /*8c00*/  STG.E.64 desc[UR4][R56.64+0x40], R8 ;  /* 0x0000400838007986 */ /* 0x000fe8000c101b04 */
[----:B------:R-:W-:Y:S04]  /*8c10*/  STG.E.64 desc[UR4][R56.64+0x50], R32 ;  /* 0x0000502038007986 */ /* 0x000fe8000c101b04 */
[----:B------:R0:W-:Y:S02]  /*8c20*/  STG.E desc[UR4][R56.64+0x58], R34 ;  /* 0x0000582238007986 */ /* 0x0001e4000c101904 */
[----:B0-----:R-:W-:Y:S01]  /*8c30*/  MOV R56, R11 ;  /* 0x0000000b00387202 */ /* 0x001fe20000000f00 */
[----:B------:R-:W-:-:S07]  /*8c40*/  IMAD.MOV.U32 R57, RZ, RZ, R18 ;  /* 0x000000ffff397224 */ /* 0x000fce00078e0012 */
.L_x_113:
[----:B------:R-:W-:Y:S05]  /*8c50*/  BSYNC.RECONVERGENT B5 ;  /* 0x0000000000057941 */ /* 0x000fea0003800200 */
.L_x_112:
[----:B------:R-:W-:-:S04]  /*8c60*/  ISETP.NE.U32.AND P1, PT, R48, RZ, PT ;  /* 0x000000ff3000720c */ /* 0x000fc80003f25070 */
[----:B------:R-:W-:-:S13]  /*8c70*/  ISETP.NE.OR.EX P0, PT, R49, RZ, P0, P1 ;  /* 0x000000ff3100720c */ /* 0x000fda0000705710 */
[----:B------:R-:W-:Y:S05]  /*8c80*/  @!P0 BREAK.RELIABLE B4 ;  /* 0x0000000000048942 */ /* 0x000fea0003800100 */
[----:B------:R-:W-:Y:S05]  /*8c90*/  @!P0 BRA `(.L_x_106) ;  /* 0x00000000005c8947 */ /* 0x000fea0003800000 */
.L_x_108:
[----:B------:R-:W-:Y:S05]  /*8ca0*/  BSYNC.RELIABLE B4 ;  /* 0x0000000000047941 */ /* 0x000fea0003800100 */
.L_x_107:
[----:B--2---:R-:W2:Y:S04]  /*8cb0*/  LDL.128 R8, [R7+0x10] ;  /* 0x0000100007087983 */ /* 0x004ea80000100c00 */
[----:B------:R-:W3:Y:S04]  /*8cc0*/  LDL.128 R12, [R7] ;  /* 0x00000000070c7983 */ /* 0x000ee80000100c00 */
[----:B------:R-:W4:Y:S04]  /*8cd0*/  LDL.128 R16, [R7+-0x10] ;  /* 0xfffff00007107983 */ /* 0x000f280000100c00 */
[----:B------:R1:W5:Y:S01]  /*8ce0*/  LDL.128 R20, [R7+-0x20] ;  /* 0xffffe00007147983 */ /* 0x0003620000100c00 */
[----:B------:R-:W-:-:S04]  /*8cf0*/  IADD3 R48, P0, PT, R48, -0x4, RZ ;  /* 0xfffffffc30307810 */ /* 0x000fc80007f1e0ff */
[----:B------:R-:W-:Y:S02]  /*8d00*/  IADD3.X R49, PT, PT, R49, -0x1, RZ, P0, !PT ;  /* 0xffffffff31317810 */ /* 0x000fe400007fe4ff */
[----:B------:R-:W-:Y:S02]  /*8d10*/  ISETP.NE.U32.AND P0, PT, R48, RZ, PT ;  /* 0x000000ff3000720c */ /* 0x000fe40003f05070 */
[----:B-1----:R-:W-:Y:S02]  /*8d20*/  IADD3 R7, PT, PT, R7, -0x40, RZ ;  /* 0xffffffc007077810 */ /* 0x002fe40007ffe0ff */
[----:B------:R-:W-:Y:S01]  /*8d30*/  ISETP.NE.AND.EX P0, PT, R49, RZ, PT, P0 ;  /* 0x000000ff3100720c */ /* 0x000fe20003f05300 */
[----:B--2---:R1:W-:Y:S04]  /*8d40*/  STG.E desc[UR4][R56.64+-0x18], R10 ;  /* 0xffffe80a38007986 */ /* 0x0043e8000c101904 */
[----:B------:R-:W-:Y:S04]  /*8d50*/  STG.E.64 desc[UR4][R56.64+-0x20], R8 ;  /* 0xffffe00838007986 */ /* 0x000fe8000c101b04 */
[----:B---3--:R-:W-:Y:S01]  /*8d60*/  STG.E.64 desc[UR4][R56.64+-0x10], R12 ;  /* 0xfffff00c38007986 */ /* 0x008fe2000c101b04 */
[----:B-1----:R-:W-:-:S03]  /*8d70*/  IADD3 R10, P1, PT, R56, 0x40, RZ ;  /* 0x00000040380a7810 */ /* 0x002fc60007f3e0ff */
[----:B------:R-:W-:Y:S01]  /*8d80*/  STG.E desc[UR4][R56.64+-0x8], R14 ;  /* 0xfffff80e38007986 */ /* 0x000fe2000c101904 */
[----:B------:R-:W-:-:S03]  /*8d90*/  IADD3.X R11, PT, PT, RZ, R57, RZ, P1, !PT ;  /* 0x00000039ff0b7210 */ /* 0x000fc60000ffe4ff */
[----:B----4-:R-:W-:Y:S04]  /*8da0*/  STG.E desc[UR4][R56.64+0x8], R18 ;  /* 0x0000081238007986 */ /* 0x010fe8000c101904 */
[----:B------:R-:W-:Y:S04]  /*8db0*/  STG.E.64 desc[UR4][R56.64], R16 ;  /* 0x0000001038007986 */ /* 0x000fe8000c101b04 */
[----:B-----5:R-:W-:Y:S04]  /*8dc0*/  STG.E.64 desc[UR4][R56.64+0x10], R20 ;  /* 0x0000101438007986 */ /* 0x020fe8000c101b04 */
[----:B------:R1:W-:Y:S02]  /*8dd0*/  STG.E desc[UR4][R56.64+0x18], R22 ;  /* 0x0000181638007986 */ /* 0x0003e4000c101904 */
[----:B-1----:R-:W-:Y:S01]  /*8de0*/  IMAD.MOV.U32 R56, RZ, RZ, R10 ;  /* 0x000000ffff387224 */ /* 0x002fe200078e000a */
[----:B------:R-:W-:Y:S01]  /*8df0*/  MOV R57, R11 ;  /* 0x0000000b00397202 */ /* 0x000fe20000000f00 */
[----:B------:R-:W-:Y:S06]  /*8e00*/  @P0 BRA `(.L_x_107) ;  /* 0xfffffffc00a80947 */ /* 0x000fec000383ffff */
.L_x_106:
[----:B------:R-:W-:Y:S05]  /*8e10*/  BSYNC.RECONVERGENT B3 ;  /* 0x0000000000037941 */ /* 0x000fea0003800200 */
.L_x_105:
[----:B------:R-:W-:-:S04]  /*8e20*/  ISETP.NE.U32.AND P0, PT, R2, RZ, PT ;  /* 0x000000ff0200720c */ /* 0x000fc80003f05070 */
[----:B------:R-:W-:-:S13]  /*8e30*/  ISETP.NE.AND.EX P0, PT, R4, RZ, PT, P0 ;  /* 0x000000ff0400720c */ /* 0x000fda0003f05300 */
[----:B------:R-:W-:Y:S05]  /*8e40*/  @!P0 BRA `(.L_x_104) ;  /* 0x0000000000548947 */ /* 0x000fea0003800000 */
[----:B------:R-:W1:Y:S01]  /*8e50*/  LDCU.64 UR6, c[0x0][0x3b0] ;  /* 0x00007600ff0677ac */ /* 0x000e620008000a00 */
[C---:B--2---:R-:W-:Y:S02]  /*8e60*/  IADD3 R11, P0, PT, R6.reuse, R54, RZ ;  /* 0x00000036060b7210 */ /* 0x044fe40007f1e0ff */
[----:B------:R-:W-:-:S03]  /*8e70*/  SHF.L.U32 R7, R6, 0x4, RZ ;  /* 0x0000000406077819 */ /* 0x000fc600000006ff */
[----:B------:R-:W-:Y:S01]  /*8e80*/  IMAD.X R6, R5, 0x1, R3, P0 ;  /* 0x0000000105067824 */ /* 0x000fe200000e0603 */
[----:B------:R-:W-:Y:S02]  /*8e90*/  IADD3 R0, PT, PT, R51, R0, -R7 ;  /* 0x0000000033007210 */ /* 0x000fe40007ffe807 */
[----:B-1----:R-:W-:-:S04]  /*8ea0*/  LEA R10, P1, R11, UR6, 0x4 ;  /* 0x000000060b0a7c11 */ /* 0x002fc8000f8220ff */
[----:B------:R-:W-:-:S09]  /*8eb0*/  LEA.HI.X R11, R11, UR7, R6, 0x4, P1 ;  /* 0x000000070b0b7c11 */ /* 0x000fd200088f2406 */
.L_x_114:
[----:B-1----:R-:W2:Y:S04]  /*8ec0*/  LDL.64 R6, [R0] ;  /* 0x0000000000067983 */ /* 0x002ea80000100a00 */
[----:B------:R1:W3:Y:S01]  /*8ed0*/  LDL R3, [R0+0x8] ;  /* 0x0000080000037983 */ /* 0x0002e20000100800 */
[----:B------:R-:W-:Y:S02]  /*8ee0*/  MOV R8, R10 ;  /* 0x0000000a00087202 */ /* 0x000fe40000000f00 */
[----:B------:R-:W-:Y:S02]  /*8ef0*/  MOV R9, R11 ;  /* 0x0000000b00097202 */ /* 0x000fe40000000f00 */
[----:B------:R-:W-:Y:S02]  /*8f00*/  IADD3 R2, P0, PT, R2, -0x1, RZ ;  /* 0xffffffff02027810 */ /* 0x000fe40007f1e0ff */
[----:B------:R-:W-:-:S02]  /*8f10*/  IADD3 R10, P1, PT, R8, 0x10, RZ ;  /* 0x00000010080a7810 */ /* 0x000fc40007f3e0ff */
[----:B------:R-:W-:Y:S02]  /*8f20*/  IADD3.X R4, PT, PT, R4, -0x1, RZ, P0, !PT ;  /* 0xffffffff04047810 */ /* 0x000fe400007fe4ff */
[----:B------:R-:W-:Y:S01]  /*8f30*/  ISETP.NE.U32.AND P0, PT, R2, RZ, PT ;  /* 0x000000ff0200720c */ /* 0x000fe20003f05070 */
[----:B------:R-:W-:Y:S01]  /*8f40*/  IMAD.X R11, RZ, RZ, R9, P1 ;  /* 0x000000ffff0b7224 */ /* 0x000fe200008e0609 */
[----:B-1----:R-:W-:Y:S02]  /*8f50*/  IADD3 R0, PT, PT, R0, -0x10, RZ ;  /* 0xfffffff000007810 */ /* 0x002fe40007ffe0ff */
[----:B------:R-:W-:Y:S01]  /*8f60*/  ISETP.NE.AND.EX P0, PT, R4, RZ, PT, P0 ;  /* 0x000000ff0400720c */ /* 0x000fe20003f05300 */
[----:B--2---:R1:W-:Y:S04]  /*8f70*/  STG.E.64 desc[UR4][R8.64], R6 ;  /* 0x0000000608007986 */ /* 0x0043e8000c101b04 */
[----:B---3--:R1:W-:Y:S08]  /*8f80*/  STG.E desc[UR4][R8.64+0x8], R3 ;  /* 0x0000080308007986 */ /* 0x0083f0000c101904 */
[----:B------:R-:W-:Y:S05]  /*8f90*/  @P0 BRA `(.L_x_114) ;  /* 0xfffffffc00c80947 */ /* 0x000fea000383ffff */
.L_x_104:
[----:B------:R-:W-:Y:S05]  /*8fa0*/  BSYNC.RECONVERGENT B2 ;  /* 0x0000000000027941 */ /* 0x000fea0003800200 */
.L_x_103:
[----:B------:R-:W3:Y:S01]  /*8fb0*/  LDCU.64 UR6, c[0x0][0x3b8] ;  /* 0x00007700ff0677ac */ /* 0x000ee20008000a00 */
[----:B------:R-:W-:Y:S01]  /*8fc0*/  HFMA2 R0, -RZ, RZ, 0, 5.9604644775390625e-08 ;  /* 0x00000001ff007431 */ /* 0x000fe200000001ff */
[----:B------:R-:W4:Y:S01]  /*8fd0*/  LDCU.64 UR8, c[0x0][0x3c8] ;  /* 0x00007900ff0877ac */ /* 0x000f220008000a00 */
[C---:B---3--:R-:W-:Y:S02]  /*8fe0*/  LEA R2, P0, R50.reuse, UR6, 0x3 ;  /* 0x0000000632027c11 */ /* 0x048fe4000f8018ff */
[C---:B----4-:R-:W-:Y:S02]  /*8ff0*/  IADD3 R4, P1, PT, R50.reuse, UR8, RZ ;  /* 0x0000000832047c10 */ /* 0x050fe4000ff3e0ff */
[----:B-1----:R-:W-:-:S03]  /*9000*/  LEA.HI.X R3, R50, UR7, RZ, 0x3, P0 ;  /* 0x0000000732037c11 */ /* 0x002fc600080f1cff */
[----:B------:R-:W-:Y:S02]  /*9010*/  IMAD.X R5, RZ, RZ, UR9, P1 ;  /* 0x00000009ff057e24 */ /* 0x000fe400088e06ff */
[----:B------:R-:W-:Y:S04]  /*9020*/  STG.E.64 desc[UR4][R2.64], R52 ;  /* 0x0000003402007986 */ /* 0x000fe8000c101b04 */
[----:B------:R-:W-:Y:S01]  /*9030*/  STG.E.U8 desc[UR4][R4.64], R0 ;  /* 0x0000000004007986 */ /* 0x000fe2000c101104 */
[----:B------:R-:W-:Y:S05]  /*9040*/  EXIT ;  /* 0x000000000000794d */ /* 0x000fea0003800000 */
.L_x_102:
[----:B------:R-:W1:Y:S01]  /*9050*/  LDCU.64 UR6, c[0x0][0x3b8] ;  /* 0x00007700ff0677ac */ /* 0x000e620008000a00 */
[----:B------:R-:W3:Y:S01]  /*9060*/  LDCU.64 UR8, c[0x0][0x3c8] ;  /* 0x00007900ff0877ac */ /* 0x000ee20008000a00 */
[C---:B-1----:R-:W-:Y:S02]  /*9070*/  LEA R2, P0, R50.reuse, UR6, 0x3 ;  /* 0x0000000632027c11 */ /* 0x042fe4000f8018ff */
[C---:B---3--:R-:W-:Y:S02]  /*9080*/  IADD3 R4, P1, PT, R50.reuse, UR8, RZ ;  /* 0x0000000832047c10 */ /* 0x048fe4000ff3e0ff */
[----:B------:R-:W-:Y:S02]  /*9090*/  LEA.HI.X R3, R50, UR7, RZ, 0x3, P0 ;  /* 0x0000000732037c11 */ /* 0x000fe400080f1cff */
[----:B------:R-:W-:-:S03]  /*90a0*/  IADD3.X R5, PT, PT, RZ, UR9, RZ, P1, !PT ;  /* 0x00000009ff057c10 */ /* 0x000fc60008ffe4ff */
[----:B------:R-:W-:Y:S04]  /*90b0*/  STG.E.64 desc[UR4][R2.64], RZ ;  /* 0x000000ff02007986 */ /* 0x000fe8000c101b04 */
[----:B------:R-:W-:Y:S01]  /*90c0*/  STG.E.U8 desc[UR4][R4.64], RZ ;  /* 0x000000ff04007986 */ /* 0x000fe2000c101104 */
[----:B------:R-:W-:Y:S05]  /*90d0*/  EXIT ;  /* 0x000000000000794d */ /* 0x000fea0003800000 */
        .weak           $__internal_0_$__cuda_sm20_sqrt_rn_f32_slowpath
        .type           $__internal_0_$__cuda_sm20_sqrt_rn_f32_slowpath,@function
        .size           $__internal_0_$__cuda_sm20_sqrt_rn_f32_slowpath,($__internal_1_$__cuda_sm3x_div_rn_noftz_f32_slowpath - $__internal_0_$__cuda_sm20_sqrt_rn_f32_slowpath)
$__internal_0_$__cuda_sm20_sqrt_rn_f32_slowpath:
[----:B------:R-:W-:-:S13]  /*90e0*/  LOP3.LUT P1, RZ, R7, 0x7fffffff, RZ, 0xc0, !PT ;  /* 0x7fffffff07ff7812 */ /* 0x000fda000782c0ff */
[----:B------:R-:W-:Y:S01]  /*90f0*/  @!P1 MOV R14, R7 ;  /* 0x00000007000e9202 */ /* 0x000fe20000000f00 */
[----:B------:R-:W-:Y:S06]  /*9100*/  @!P1 BRA `(.L_x_115) ;  /* 0x0000000000409947 */ /* 0x000fec0003800000 */
[----:B------:R-:W-:-:S13]  /*9110*/  FSETP.GEU.FTZ.AND P1, PT, R7, RZ, PT ;  /* 0x000000ff0700720b */ /* 0x000fda0003f3e000 */
[----:B------:R-:W-:Y:S01]  /*9120*/  @!P1 IMAD.MOV.U32 R14, RZ, RZ, 0x7fffffff ;  /* 0x7fffffffff0e9424 */ /* 0x000fe200078e00ff */
[----:B------:R-:W-:Y:S06]  /*9130*/  @!P1 BRA `(.L_x_115) ;  /* 0x0000000000349947 */ /* 0x000fec0003800000 */
[----:B------:R-:W-:-:S13]  /*9140*/  FSETP.GTU.FTZ.AND P1, PT, |R7|, +INF , PT ;  /* 0x7f8000000700780b */ /* 0x000fda0003f3c200 */
[----:B------:R-:W-:Y:S01]  /*9150*/  @P1 FADD.FTZ R14, R7, 1 ;  /* 0x3f800000070e1421 */ /* 0x000fe20000010000 */
[----:B------:R-:W-:Y:S06]  /*9160*/  @P1 BRA `(.L_x_115) ;  /* 0x0000000000281947 */ /* 0x000fec0003800000 */
[----:B------:R-:W-:-:S13]  /*9170*/  FSETP.NEU.FTZ.AND P1, PT, |R7|, +INF , PT ;  /* 0x7f8000000700780b */ /* 0x000fda0003f3d200 */
[----:B------:R-:W-:-:S04]  /*9180*/  @P1 FFMA R15, R7, 1.84467440737095516160e+19, RZ ;  /* 0x5f800000070f1823 */ /* 0x000fc800000000ff */
[----:B------:R-:W0:Y:S02]  /*9190*/  @P1 MUFU.RSQ R14, R15 ;  /* 0x0000000f000e1308 */ /* 0x000e240000001400 */
[----:B0-----:R-:W-:Y:S01]  /*91a0*/  @P1 FMUL.FTZ R24, R15, R14 ;  /* 0x0000000e0f181220 */ /* 0x001fe20000410000 */
[----:B------:R-:W-:Y:S01]  /*91b0*/  @P1 FMUL.FTZ R28, R14, 0.5 ;  /* 0x3f0000000e1c1820 */ /* 0x000fe20000410000 */
[----:B------:R-:W-:Y:S02]  /*91c0*/  @!P1 MOV R14, R7 ;  /* 0x00000007000e9202 */ /* 0x000fe40000000f00 */
[----:B------:R-:W-:-:S04]  /*91d0*/  @P1 FADD.FTZ R26, -R24, -RZ ;  /* 0x800000ff181a1221 */ /* 0x000fc80000010100 */
[----:B------:R-:W-:-:S04]  /*91e0*/  @P1 FFMA R27, R24, R26, R15 ;  /* 0x0000001a181b1223 */ /* 0x000fc8000000000f */
[----:B------:R-:W-:-:S04]  /*91f0*/  @P1 FFMA R27, R27, R28, R24 ;  /* 0x0000001c1b1b1223 */ /* 0x000fc80000000018 */
[----:B------:R-:W-:-:S07]  /*9200*/  @P1 FMUL.FTZ R14, R27, 2.3283064365386962891e-10 ;  /* 0x2f8000001b0e1820 */ /* 0x000fce0000410000 */
.L_x_115:
[----:B------:R-:W-:Y:S01]  /*9210*/  HFMA2 R15, -RZ, RZ, 0, 0 ;  /* 0x00000000ff0f7431 */ /* 0x000fe200000001ff */
[----:B------:R-:W-:Y:S01]  /*9220*/  MOV R7, R14 ;  /* 0x0000000e00077202 */ /* 0x000fe20000000f00 */
[----:B------:R-:W-:-:S04]  /*9230*/  IMAD.MOV.U32 R14, RZ, RZ, R32 ;  /* 0x000000ffff0e7224 */ /* 0x000fc800078e0020 */
[----:B------:R-:W-:Y:S05]  /*9240*/  RET.REL.NODEC R14 `(_Z19parallelAStarKernelP7Point3DmS0_mfifS0_PmmPbmm) ;  /* 0xffffff6c0e6c7950 */ /* 0x000fea0003c3ffff */
        .weak           $__internal_1_$__cuda_sm3x_div_rn_noftz_f32_slowpath
        .type           $__internal_1_$__cuda_sm3x_div_rn_noftz_f32_slowpath,@function
        .size           $__internal_1_$__cuda_sm3x_div_rn_noftz_f32_slowpath,($_Z19parallelAStarKernelP7Point3DmS0_mfifS0_PmmPbmm$__internal_accurate_pow - $__internal_1_$__cuda_sm3x_div_rn_noftz_f32_slowpath)
$__internal_1_$__cuda_sm3x_div_rn_noftz_f32_slowpath:
[----:B------:R-:W-:Y:S01]  /*9250*/  SHF.R.U32.HI R15, RZ, 0x17, R14 ;  /* 0x00000017ff0f7819 */ /* 0x000fe2000001160e */
[----:B------:R-:W-:Y:S01]  /*9260*/  BSSY.RECONVERGENT B3, `(.L_x_116) ;  /* 0x0000062000037945 */ /* 0x000fe20003800200 */
[----:B------:R-:W-:Y:S02]  /*9270*/  SHF.R.U32.HI R24, RZ, 0x17, R7 ;  /* 0x00000017ff187819 */ /* 0x000fe40000011607 */
[----:B------:R-:W-:Y:S02]  /*9280*/  LOP3.LUT R15, R15, 0xff, RZ, 0xc0, !PT ;  /* 0x000000ff0f0f7812 */ /* 0x000fe400078ec0ff */
[----:B------:R-:W-:Y:S02]  /*9290*/  LOP3.LUT R26, R24, 0xff, RZ, 0xc0, !PT ;  /* 0x000000ff181a7812 */ /* 0x000fe400078ec0ff */
[----:B------:R-:W-:-:S03]  /*92a0*/  IADD3 R27, PT, PT, R15, -0x1, RZ ;  /* 0xffffffff0f1b7810 */ /* 0x000fc60007ffe0ff */
[----:B------:R-:W-:Y:S01]  /*92b0*/  VIADD R25, R26, 0xffffffff ;  /* 0xffffffff1a197836 */ /* 0x000fe20000000000 */
[----:B------:R-:W-:-:S04]  /*92c0*/  ISETP.GT.U32.AND P1, PT, R27, 0xfd, PT ;  /* 0x000000fd1b00780c */ /* 0x000fc80003f24070 */
[----:B------:R-:W-:-:S13]  /*92d0*/  ISETP.GT.U32.OR P1, PT, R25, 0xfd, P1 ;  /* 0x000000fd1900780c */ /* 0x000fda0000f24470 */
[----:B------:R-:W-:Y:S01]  /*92e0*/  @!P1 MOV R24, RZ ;  /* 0x000000ff00189202 */ /* 0x000fe20000000f00 */
[----:B------:R-:W-:Y:S06]  /*92f0*/  @!P1 BRA `(.L_x_117) ;  /* 0x00000000005c9947 */ /* 0x000fec0003800000 */
[----:B------:R-:W-:Y:S02]  /*9300*/  FSETP.GTU.FTZ.AND P1, PT, |R7|, +INF , PT ;  /* 0x7f8000000700780b */ /* 0x000fe40003f3c200 */
[----:B------:R-:W-:-:S04]  /*9310*/  FSETP.GTU.FTZ.AND P2, PT, |R14|, +INF , PT ;  /* 0x7f8000000e00780b */ /* 0x000fc80003f5c200 */
[----:B------:R-:W-:-:S13]  /*9320*/  PLOP3.LUT P1, PT, P1, P2, PT, 0xf8, 0x8f ;  /* 0x00000000008f781c */ /* 0x000fda0000f25f70 */
[----:B------:R-:W-:Y:S05]  /*9330*/  @P1 BRA `(.L_x_118) ;  /* 0x00000004004c1947 */ /* 0x000fea0003800000 */
[----:B------:R-:W-:-:S13]  /*9340*/  LOP3.LUT P1, RZ, R14, 0x7fffffff, R7, 0xc8, !PT ;  /* 0x7fffffff0eff7812 */ /* 0x000fda000782c807 */
[----:B------:R-:W-:Y:S05]  /*9350*/  @!P1 BRA `(.L_x_119) ;  /* 0x00000004003c9947 */ /* 0x000fea0003800000 */
[C---:B------:R-:W-:Y:S02]  /*9360*/  FSETP.NEU.FTZ.AND P2, PT, |R7|.reuse, +INF , PT ;  /* 0x7f8000000700780b */ /* 0x040fe40003f5d200 */
[----:B------:R-:W-:Y:S02]  /*9370*/  FSETP.NEU.FTZ.AND P1, PT, |R14|, +INF , PT ;  /* 0x7f8000000e00780b */ /* 0x000fe40003f3d200 */
[----:B------:R-:W-:-:S11]  /*9380*/  FSETP.NEU.FTZ.AND P6, PT, |R7|, +INF , PT ;  /* 0x7f8000000700780b */ /* 0x000fd60003fdd200 */
[----:B------:R-:W-:Y:S05]  /*9390*/  @!P1 BRA !P2, `(.L_x_119) ;  /* 0x00000004002c9947 */ /* 0x000fea0005000000 */
[----:B------:R-:W-:-:S04]  /*93a0*/  LOP3.LUT P2, RZ, R7, 0x7fffffff, RZ, 0xc0, !PT ;  /* 0x7fffffff07ff7812 */ /* 0x000fc8000784c0ff */
[----:B------:R-:W-:-:S13]  /*93b0*/  PLOP3.LUT P2, PT, P1, P2, PT, 0x2f, 0xf2 ;  /* 0x0000000000f2781c */ /* 0x000fda0000f44577 */
[----:B------:R-:W-:Y:S05]  /*93c0*/  @P2 BRA `(.L_x_120) ;  /* 0x0000000400182947 */ /* 0x000fea0003800000 */
[----:B------:R-:W-:-:S04]  /*93d0*/  LOP3.LUT P1, RZ, R14, 0x7fffffff, RZ, 0xc0, !PT ;  /* 0x7fffffff0eff7812 */ /* 0x000fc8000782c0ff */
[----:B------:R-:W-:-:S13]  /*93e0*/  PLOP3.LUT P6, PT, P6, P1, PT, 0x2f, 0xf2 ;  /* 0x0000000000f2781c */ /* 0x000fda00037c2577 */
[----:B------:R-:W-:Y:S05]  /*93f0*/  @P6 BRA `(.L_x_121) ;  /* 0x0000000400006947 */ /* 0x000fea0003800000 */
[----:B------:R-:W-:Y:S02]  /*9400*/  ISETP.GE.AND P1, PT, R25, RZ, PT ;  /* 0x000000ff1900720c */ /* 0x000fe40003f26270 */
[----:B------:R-:W-:-:S11]  /*9410*/  ISETP.GE.AND P2, PT, R27, RZ, PT ;  /* 0x000000ff1b00720c */ /* 0x000fd60003f46270 */
[----:B------:R-:W-:Y:S01]  /*9420*/  @P1 MOV R24, RZ ;  /* 0x000000ff00181202 */ /* 0x000fe20000000f00 */
[----:B------:R-:W-:Y:S02]  /*9430*/  @!P1 IMAD.MOV.U32 R24, RZ, RZ, -0x40 ;  /* 0xffffffc0ff189424 */ /* 0x000fe400078e00ff */
[----:B------:R-:W-:Y:S01]  /*9440*/  @!P1 FFMA R7, R7, 1.84467440737095516160e+19, RZ ;  /* 0x5f80000007079823 */ /* 0x000fe200000000ff */
[----:B------:R-:W-:Y:S02]  /*9450*/  @!P2 FFMA R14, R14, 1.84467440737095516160e+19, RZ ;  /* 0x5f8000000e0ea823 */ /* 0x000fe400000000ff */
[----:B------:R-:W-:-:S07]  /*9460*/  @!P2 IADD3 R24, PT, PT, R24, 0x40, RZ ;  /* 0x000000401818a810 */ /* 0x000fce0007ffe0ff */
.L_x_117:
[----:B------:R-:W-:Y:S01]  /*9470*/  LEA R25, R15, 0xc0800000, 0x17 ;  /* 0xc08000000f197811 */ /* 0x000fe200078eb8ff */
[----:B------:R-:W-:Y:S01]  /*9480*/  VIADD R26, R26, 0xffffff81 ;  /* 0xffffff811a1a7836 */ /* 0x000fe20000000000 */
[----:B------:R-:W-:Y:S02]  /*9490*/  BSSY.RECONVERGENT B4, `(.L_x_122) ;  /* 0x0000035000047945 */ /* 0x000fe40003800200 */
[----:B------:R-:W-:Y:S01]  /*94a0*/  IADD3 R27, PT, PT, -R25, R14, RZ ;  /* 0x0000000e191b7210 */ /* 0x000fe20007ffe1ff */
[----:B------:R-:W-:-:S03]  /*94b0*/  IMAD R7, R26, -0x800000, R7 ;  /* 0xff8000001a077824 */ /* 0x000fc600078e0207 */
[----:B------:R0:W1:Y:S01]  /*94c0*/  MUFU.RCP R14, R27 ;  /* 0x0000001b000e7308 */ /* 0x0000620000001000 */
[----:B------:R-:W-:Y:S01]  /*94d0*/  FADD.FTZ R28, -R27, -RZ ;  /* 0x800000ff1b1c7221 */ /* 0x000fe20000010100 */
[----:B0-----:R-:W-:-:S04]  /*94e0*/  IADD3 R27, PT, PT, R26, 0x7f, -R15 ;  /* 0x0000007f1a1b7810 */ /* 0x001fc80007ffe80f */
[----:B------:R-:W-:Y:S01]  /*94f0*/  IADD3 R24, PT, PT, R27, R24, RZ ;  /* 0x000000181b187210 */ /* 0x000fe20007ffe0ff */
[----:B-1----:R-:W-:-:S04]  /*9500*/  FFMA R25, R14, R28, 1 ;  /* 0x3f8000000e197423 */ /* 0x002fc8000000001c */
[----:B------:R-:W-:-:S04]  /*9510*/  FFMA R14, R14, R25, R14 ;  /* 0x000000190e0e7223 */ /* 0x000fc8000000000e */
[----:B------:R-:W-:-:S04]  /*9520*/  FFMA R25, R7, R14, RZ ;  /* 0x0000000e07197223 */ /* 0x000fc800000000ff */
[----:B------:R-:W-:-:S04]  /*9530*/  FFMA R32, R28, R25, R7 ;  /* 0x000000191c207223 */ /* 0x000fc80000000007 */
[----:B------:R-:W-:-:S04]  /*9540*/  FFMA R25, R14, R32, R25 ;  /* 0x000000200e197223 */ /* 0x000fc80000000019 */
[----:B------:R-:W-:-:S04]  /*9550*/  FFMA R28, R28, R25, R7 ;  /* 0x000000191c1c7223 */ /* 0x000fc80000000007 */
[----:B------:R-:W-:-:S05]  /*9560*/  FFMA R7, R14, R28, R25 ;  /* 0x0000001c0e077223 */ /* 0x000fca0000000019 */
[----:B------:R-:W-:-:S04]  /*9570*/  SHF.R.U32.HI R15, RZ, 0x17, R7 ;  /* 0x00000017ff0f7819 */ /* 0x000fc80000011607 */
[----:B------:R-:W-:-:S04]  /*9580*/  LOP3.LUT R15, R15, 0xff, RZ, 0xc0, !PT ;  /* 0x000000ff0f0f7812 */ /* 0x000fc800078ec0ff */
[----:B------:R-:W-:-:S05]  /*9590*/  IADD3 R26, PT, PT, R15, R24, RZ ;  /* 0x000000180f1a7210 */ /* 0x000fca0007ffe0ff */
[----:B------:R-:W-:-:S05]  /*95a0*/  VIADD R15, R26, 0xffffffff ;  /* 0xffffffff1a0f7836 */ /* 0x000fca0000000000 */
[----:B------:R-:W-:-:S13]  /*95b0*/  ISETP.GE.U32.AND P1, PT, R15, 0xfe, PT ;  /* 0x000000fe0f00780c */ /* 0x000fda0003f26070 */
[----:B------:R-:W-:Y:S05]  /*95c0*/  @!P1 BRA `(.L_x_123) ;  /* 0x0000000000809947 */ /* 0x000fea0003800000 */
[----:B------:R-:W-:-:S13]  /*95d0*/  ISETP.GT.AND P1, PT, R26, 0xfe, PT ;  /* 0x000000fe1a00780c */ /* 0x000fda0003f24270 */
[----:B------:R-:W-:Y:S05]  /*95e0*/  @P1 BRA `(.L_x_124) ;  /* 0x00000000006c1947 */ /* 0x000fea0003800000 */
[----:B------:R-:W-:-:S13]  /*95f0*/  ISETP.GE.AND P1, PT, R26, 0x1, PT ;  /* 0x000000011a00780c */ /* 0x000fda0003f26270 */
[----:B------:R-:W-:Y:S05]  /*9600*/  @P1 BRA `(.L_x_125) ;  /* 0x0000000000741947 */ /* 0x000fea0003800000 */
[----:B------:R-:W-:Y:S02]  /*9610*/  ISETP.GE.AND P1, PT, R26, -0x18, PT ;  /* 0xffffffe81a00780c */ /* 0x000fe40003f26270 */
[----:B------:R-:W-:-:S11]  /*9620*/  LOP3.LUT R7, R7, 0x80000000, RZ, 0xc0, !PT ;  /* 0x8000000007077812 */ /* 0x000fd600078ec0ff */
[----:B------:R-:W-:Y:S05]  /*9630*/  @!P1 BRA `(.L_x_125) ;  /* 0x0000000000689947 */ /* 0x000fea0003800000 */
[-CC-:B------:R-:W-:Y:S01]  /*9640*/  FFMA.RZ R15, R14, R28.reuse, R25.reuse ;  /* 0x0000001c0e0f7223 */ /* 0x180fe2000000c019 */
[C---:B------:R-:W-:Y:S02]  /*9650*/  ISETP.NE.AND P2, PT, R26.reuse, RZ, PT ;  /* 0x000000ff1a00720c */ /* 0x040fe40003f45270 */
[----:B------:R-:W-:Y:S02]  /*9660*/  ISETP.NE.AND P1, PT, R26, RZ, PT ;  /* 0x000000ff1a00720c */ /* 0x000fe40003f25270 */
[----:B------:R-:W-:Y:S01]  /*9670*/  LOP3.LUT R24, R15, 0x7fffff, RZ, 0xc0, !PT ;  /* 0x007fffff0f187812 */ /* 0x000fe200078ec0ff */
[CCC-:B------:R-:W-:Y:S01]  /*9680*/  FFMA.RP R15, R14.reuse, R28.reuse, R25.reuse ;  /* 0x0000001c0e0f7223 */ /* 0x1c0fe20000008019 */
[----:B------:R-:W-:Y:S01]  /*9690*/  FFMA.RM R14, R14, R28, R25 ;  /* 0x0000001c0e0e7223 */ /* 0x000fe20000004019 */
[----:B------:R-:W-:Y:S02]  /*96a0*/  IADD3 R25, PT, PT, R26, 0x20, RZ ;  /* 0x000000201a197810 */ /* 0x000fe40007ffe0ff */
[----:B------:R-:W-:-:S02]  /*96b0*/  LOP3.LUT R24, R24, 0x800000, RZ, 0xfc, !PT ;  /* 0x0080000018187812 */ /* 0x000fc400078efcff */
[----:B------:R-:W-:Y:S02]  /*96c0*/  IADD3 R26, PT, PT, -R26, RZ, RZ ;  /* 0x000000ff1a1a7210 */ /* 0x000fe40007ffe1ff */
[----:B------:R-:W-:Y:S02]  /*96d0*/  SHF.L.U32 R25, R24, R25, RZ ;  /* 0x0000001918197219 */ /* 0x000fe400000006ff */
[----:B------:R-:W-:Y:S02]  /*96e0*/  FSETP.NEU.FTZ.AND P3, PT, R15, R14, PT ;  /* 0x0000000e0f00720b */ /* 0x000fe40003f7d000 */
[----:B------:R-:W-:Y:S02]  /*96f0*/  SEL R15, R26, RZ, P2 ;  /* 0x000000ff1a0f7207 */ /* 0x000fe40001000000 */
[----:B------:R-:W-:Y:S02]  /*9700*/  ISETP.NE.AND P1, PT, R25, RZ, P1 ;  /* 0x000000ff1900720c */ /* 0x000fe40000f25270 */
[----:B------:R-:W-:-:S02]  /*9710*/  SHF.R.U32.HI R15, RZ, R15, R24 ;  /* 0x0000000fff0f7219 */ /* 0x000fc40000011618 */
[----:B------:R-:W-:Y:S02]  /*9720*/  PLOP3.LUT P1, PT, P3, P1, PT, 0xf8, 0x8f ;  /* 0x00000000008f781c */ /* 0x000fe40001f23f70 */
[----:B------:R-:W-:Y:S02]  /*9730*/  SHF.R.U32.HI R25, RZ, 0x1, R15 ;  /* 0x00000001ff197819 */ /* 0x000fe4000001160f */
[----:B------:R-:W-:-:S04]  /*9740*/  SEL R14, RZ, 0x1, !P1 ;  /* 0x00000001ff0e7807 */ /* 0x000fc80004800000 */
[----:B------:R-:W-:-:S04]  /*9750*/  LOP3.LUT R14, R14, 0x1, R25, 0xf8, !PT ;  /* 0x000000010e0e7812 */ /* 0x000fc800078ef819 */
[----:B------:R-:W-:-:S05]  /*9760*/  LOP3.LUT R14, R14, R15, RZ, 0xc0, !PT ;  /* 0x0000000f0e0e7212 */ /* 0x000fca00078ec0ff */
[----:B------:R-:W-:-:S05]  /*9770*/  IMAD.IADD R14, R25, 0x1, R14 ;  /* 0x00000001190e7824 */ /* 0x000fca00078e020e */
[----:B------:R-:W-:Y:S01]  /*9780*/  LOP3.LUT R7, R14, R7, RZ, 0xfc, !PT ;  /* 0x000000070e077212 */ /* 0x000fe200078efcff */
[----:B------:R-:W-:Y:S06]  /*9790*/  BRA `(.L_x_125) ;  /* 0x0000000000107947 */ /* 0x000fec0003800000 */
.L_x_124:
[----:B------:R-:W-:-:S04]  /*97a0*/  LOP3.LUT R7, R7, 0x80000000, RZ, 0xc0, !PT ;  /* 0x8000000007077812 */ /* 0x000fc800078ec0ff */
[----:B------:R-:W-:Y:S01]  /*97b0*/  LOP3.LUT R7, R7, 0x7f800000, RZ, 0xfc, !PT ;  /* 0x7f80000007077812 */ /* 0x000fe200078efcff */
[----:B------:R-:W-:Y:S06]  /*97c0*/  BRA `(.L_x_125) ;  /* 0x0000000000047947 */ /* 0x000fec0003800000 */
.L_x_123:
[----:B------:R-:W-:-:S07]  /*97d0*/  LEA R7, R24, R7, 0x17 ;  /* 0x0000000718077211 */ /* 0x000fce00078eb8ff */
.L_x_125:
[----:B------:R-:W-:Y:S05]  /*97e0*/  BSYNC.RECONVERGENT B4 ;  /* 0x0000000000047941 */ /* 0x000fea0003800200 */
.L_x_122:
[----:B------:R-:W-:Y:S05]  /*97f0*/  BRA `(.L_x_126) ;  /* 0x0000000000207947 */ /* 0x000fea0003800000 */
.L_x_121:
[----:B------:R-:W-:-:S04]  /*9800*/  LOP3.LUT R7, R14, 0x80000000, R7, 0x48, !PT ;  /* 0x800000000e077812 */ /* 0x000fc800078e4807 */
[----:B------:R-:W-:Y:S01]  /*9810*/  LOP3.LUT R7, R7, 0x7f800000, RZ, 0xfc, !PT ;  /* 0x7f80000007077812 */ /* 0x000fe200078efcff */
[----:B------:R-:W-:Y:S06]  /*9820*/  BRA `(.L_x_126) ;  /* 0x0000000000147947 */ /* 0x000fec0003800000 */
.L_x_120:
[----:B------:R-:W-:Y:S01]  /*9830*/  LOP3.LUT R7, R14, 0x80000000, R7, 0x48, !PT ;  /* 0x800000000e077812 */ /* 0x000fe200078e4807 */
[----:B------:R-:W-:Y:S06]  /*9840*/  BRA `(.L_x_126) ;  /* 0x00000000000c7947 */ /* 0x000fec0003800000 */
.L_x_119:
[----:B------:R-:W0:Y:S01]  /*9850*/  MUFU.RSQ R7, -QNAN ;  /* 0xffc0000000077908 */ /* 0x000e220000001400 */
[----:B------:R-:W-:Y:S05]  /*9860*/  BRA `(.L_x_126) ;  /* 0x0000000000047947 */ /* 0x000fea0003800000 */
.L_x_118:
[----:B------:R-:W-:-:S07]  /*9870*/  FADD.FTZ R7, R7, R14 ;  /* 0x0000000e07077221 */ /* 0x000fce0000010000 */
.L_x_126:
[----:B------:R-:W-:Y:S05]  /*9880*/  BSYNC.RECONVERGENT B3 ;  /* 0x0000000000037941 */ /* 0x000fea0003800200 */
.L_x_116:
[----:B------:R-:W-:Y:S01]  /*9890*/  MOV R14, R23 ;  /* 0x00000017000e7202 */ /* 0x000fe20000000f00 */
[----:B------:R-:W-:-:S04]  /*98a0*/  IMAD.MOV.U32 R15, RZ, RZ, 0x0 ;  /* 0x00000000ff0f7424 */ /* 0x000fc800078e00ff */
[----:B0-----:R-:W-:Y:S05]  /*98b0*/  RET.REL.NODEC R14 `(_Z19parallelAStarKernelP7Point3DmS0_mfifS0_PmmPbmm) ;  /* 0xffffff640ed07950 */ /* 0x001fea0003c3ffff */
        .type           $_Z19parallelAStarKernelP7Point3DmS0_mfifS0_PmmPbmm$__internal_accurate_pow,@function
        .size           $_Z19parallelAStarKernelP7Point3DmS0_mfifS0_PmmPbmm$__internal_accurate_pow,(.L_x_187 - $_Z19parallelAStarKernelP7Point3DmS0_mfifS0_PmmPbmm$__internal_accurate_pow)
$_Z19parallelAStarKernelP7Point3DmS0_mfifS0_PmmPbmm$__internal_accurate_pow:
[----:B------:R-:W0:Y:S01]  /*98c0*/  MUFU.RCP64H R47, 2.25 ;  /* 0x40020000002f7908 */ /* 0x000e220000001800 */
[----:B------:R-:W-:Y:S01]  /*98d0*/  HFMA2 R14, -RZ, RZ, 0, 0 ;  /* 0x00000000ff0e7431 */ /* 0x000fe200000001ff */
[----:B------:R-:W-:Y:S01]  /*98e0*/  MOV R15, 0x40020000 ;  /* 0x40020000000f7802 */ /* 0x000fe20000000f00 */
[----:B------:R-:W-:Y:S02]  /*98f0*/  IMAD.MOV.U32 R46, RZ, RZ, RZ ;  /* 0x000000ffff2e7224 */ /* 0x000fe400078e00ff */
[----:B------:R-:W-:Y:S01]  /*9900*/  HFMA2 R23, -RZ, RZ, 2.00390625, 0 ;  /* 0x40020000ff177431 */ /* 0x000fe200000001ff */
[----:B------:R-:W-:Y:S01]  /*9910*/  MOV R22, 0x0 ;  /* 0x0000000000167802 */ /* 0x000fe20000000f00 */
[----:B------:R-:W-:Y:S01]  /*9920*/  IMAD.MOV.U32 R24, RZ, RZ, RZ ;  /* 0x000000ffff187224 */ /* 0x000fe200078e00ff */
[----:B------:R-:W-:Y:S01]  /*9930*/  UMOV UR6, 0x7d2cafe2 ;  /* 0x7d2cafe200067882 */ /* 0x000fe20000000000 */
[----:B------:R-:W1:Y:S01]  /*9940*/  MUFU.RCP64H R25, 2.25 ;  /* 0x4002000000197908 */ /* 0x000e620000001800 */
[----:B------:R-:W-:Y:S01]  /*9950*/  UMOV UR7, 0x3eb0f5ff ;  /* 0x3eb0f5ff00077882 */ /* 0x000fe20000000000 */
[----:B0-----:R-:W-:-:S08]  /*9960*/  DFMA R14, R46, -R14, 1 ;  /* 0x3ff000002e0e742b */ /* 0x001fd0000000080e */
[----:B------:R-:W-:Y:S02]  /*9970*/  DFMA R14, R14, R14, R14 ;  /* 0x0000000e0e0e722b */ /* 0x000fe4000000000e */
[----:B-1----:R-:W-:-:S06]  /*9980*/  DFMA R22, R24, -R22, 1 ;  /* 0x3ff000001816742b */ /* 0x002fcc0000000816 */
[----:B------:R-:W-:Y:S02]  /*9990*/  DFMA R46, R46, R14, R46 ;  /* 0x0000000e2e2e722b */ /* 0x000fe4000000002e */
[----:B------:R-:W-:-:S06]  /*99a0*/  DFMA R22, R22, R22, R22 ;  /* 0x000000161616722b */ /* 0x000fcc0000000016 */
[----:B------:R-:W-:Y:S02]  /*99b0*/  DMUL R40, R46, 0.25 ;  /* 0x3fd000002e287828 */ /* 0x000fe40000000000 */
[----:B------:R-:W-:-:S06]  /*99c0*/  DFMA R22, R24, R22, R24 ;  /* 0x000000161816722b */ /* 0x000fcc0000000018 */
[----:B------:R-:W-:-:S08]  /*99d0*/  DFMA R40, R46, 0.25, R40 ;  /* 0x3fd000002e28782b */ /* 0x000fd00000000028 */
[C---:B------:R-:W-:Y:S02]  /*99e0*/  DADD R14, -R40.reuse, 0.25 ;  /* 0x3fd00000280e7429 */ /* 0x040fe40000000100 */
[----:B------:R-:W-:-:S06]  /*99f0*/  DMUL R32, R40, R40 ;  /* 0x0000002828207228 */ /* 0x000fcc0000000000 */
[----:B------:R-:W-:-:S08]  /*9a00*/  DADD R14, R14, R14 ;  /* 0x000000000e0e7229 */ /* 0x000fd0000000000e */
[----:B------:R-:W-:Y:S02]  /*9a10*/  DFMA R24, -R40, 0.25, R14 ;  /* 0x3fd000002818782b */ /* 0x000fe4000000010e */
[----:B------:R-:W-:-:S06]  /*9a20*/  DMUL R14, R22, 0.25 ;  /* 0x3fd00000160e7828 */ /* 0x000fcc0000000000 */
[----:B------:R-:W-:Y:S02]  /*9a30*/  DMUL R46, R46, R24 ;  /* 0x000000182e2e7228 */ /* 0x000fe40000000000 */
[----:B------:R-:W-:Y:S02]  /*9a40*/  DFMA R14, R22, 0.25, R14 ;  /* 0x3fd00000160e782b */ /* 0x000fe4000000000e */
[C---:B------:R-:W-:Y:S02]  /*9a50*/  DFMA R24, R40.reuse, R40, -R32 ;  /* 0x000000282818722b */ /* 0x040fe40000000820 */
[----:B------:R-:W-:-:S04]  /*9a60*/  DMUL R22, R40, R32 ;  /* 0x0000002028167228 */ /* 0x000fc80000000000 */
[----:B------:R-:W-:Y:S02]  /*9a70*/  IADD3 R27, PT, PT, R47, 0x100000, RZ ;  /* 0x001000002f1b7810 */ /* 0x000fe40007ffe0ff */
[----:B------:R-:W-:-:S06]  /*9a80*/  MOV R26, R46 ;  /* 0x0000002e001a7202 */ /* 0x000fcc0000000f00 */
[C---:B------:R-:W-:Y:S02]  /*9a90*/  DFMA R26, R40.reuse, R26, R24 ;  /* 0x0000001a281a722b */ /* 0x040fe40000000018 */
[C---:B------:R-:W-:Y:S02]  /*9aa0*/  DFMA R24, R40.reuse, R32, -R22 ;  /* 0x000000202818722b */ /* 0x040fe40000000816 */
[----:B------:R-:W-:-:S06]  /*9ab0*/  DMUL R40, R40, R40 ;  /* 0x0000002828287228 */ /* 0x000fcc0000000000 */
[----:B------:R-:W-:Y:S01]  /*9ac0*/  DFMA R24, R46, R32, R24 ;  /* 0x000000202e18722b */ /* 0x000fe20000000018 */
[----:B------:R-:W-:Y:S01]  /*9ad0*/  IMAD.MOV.U32 R32, RZ, RZ, 0x41ad3b5a ;  /* 0x41ad3b5aff207424 */ /* 0x000fe200078e00ff */
[----:B------:R-:W-:-:S06]  /*9ae0*/  MOV R33, 0x3ed0f5d2 ;  /* 0x3ed0f5d200217802 */ /* 0x000fcc0000000f00 */
[----:B------:R-:W-:Y:S02]  /*9af0*/  DFMA R24, R14, R26, R24 ;  /* 0x0000001a0e18722b */ /* 0x000fe40000000018 */
[----:B------:R-:W-:Y:S01]  /*9b00*/  DFMA R32, R40, UR6, R32 ;  /* 0x0000000628207c2b */ /* 0x000fe20008000020 */
[----:B------:R-:W-:Y:S01]  /*9b10*/  UMOV UR6, 0x75488a3f ;  /* 0x75488a3f00067882 */ /* 0x000fe20000000000 */
[----:B------:R-:W-:-:S06]  /*9b20*/  UMOV UR7, 0x3ef3b20a ;  /* 0x3ef3b20a00077882 */ /* 0x000fcc0000000000 */
[----:B------:R-:W-:Y:S01]  /*9b30*/  DFMA R38, R40, R32, UR6 ;  /* 0x0000000628267e2b */ /* 0x000fe20008000020 */
        /* <DEDUP_REMOVED lines=14> */
[----:B------:R-:W-:-:S08]  /*9c20*/  DFMA R26, R40, R38, UR6 ;  /* 0x00000006281a7e2b */ /* 0x000fd00008000026 */
[----:B------:R-:W-:Y:S01]  /*9c30*/  DADD R32, -R26, UR6 ;  /* 0x000000061a207e29 */ /* 0x000fe20008000100 */
[----:B------:R-:W-:Y:S01]  /*9c40*/  UMOV UR6, 0xb9e7b0 ;  /* 0x00b9e7b000067882 */ /* 0x000fe20000000000 */
[----:B------:R-:W-:-:S06]  /*9c50*/  UMOV UR7, 0x3c46a4cb ;  /* 0x3c46a4cb00077882 */ /* 0x000fcc0000000000 */
[----:B------:R-:W-:-:S08]  /*9c60*/  DFMA R38, R40, R38, R32 ;  /* 0x000000262826722b */ /* 0x000fd00000000020 */
[----:B------:R-:W-:Y:S01]  /*9c70*/  DADD R38, R38, -UR6 ;  /* 0x8000000626267e29 */ /* 0x000fe20008000000 */
[----:B------:R-:W-:Y:S01]  /*9c80*/  UMOV UR6, 0x0 ;  /* 0x0000000000067882 */ /* 0x000fe20000000000 */
[----:B------:R-:W-:-:S06]  /*9c90*/  UMOV UR7, 0x40080000 ;  /* 0x4008000000077882 */ /* 0x000fcc0000000000 */
[----:B------:R-:W-:-:S08]  /*9ca0*/  DADD R40, R26, R38 ;  /* 0x000000001a287229 */ /* 0x000fd00000000026 */
[----:B------:R-:W-:-:S08]  /*9cb0*/  DADD R26, R26, -R40 ;  /* 0x000000001a1a7229 */ /* 0x000fd00000000828 */
[----:B------:R-:W-:Y:S02]  /*9cc0*/  DADD R38, R38, R26 ;  /* 0x0000000026267229 */ /* 0x000fe4000000001a */
[----:B------:R-:W-:-:S08]  /*9cd0*/  DMUL R26, R40, R22 ;  /* 0x00000016281a7228 */ /* 0x000fd00000000000 */
[----:B------:R-:W-:-:S08]  /*9ce0*/  DFMA R32, R40, R22, -R26 ;  /* 0x000000162820722b */ /* 0x000fd0000000081a */
[----:B------:R-:W-:-:S08]  /*9cf0*/  DFMA R24, R40, R24, R32 ;  /* 0x000000182818722b */ /* 0x000fd00000000020 */
[----:B------:R-:W-:-:S08]  /*9d00*/  DFMA R38, R38, R22, R24 ;  /* 0x000000162626722b */ /* 0x000fd00000000018 */
[----:B------:R-:W-:-:S08]  /*9d10*/  DADD R24, R26, R38 ;  /* 0x000000001a187229 */ /* 0x000fd00000000026 */
[--C-:B------:R-:W-:Y:S02]  /*9d20*/  DADD R22, R14, R24.reuse ;  /* 0x000000000e167229 */ /* 0x100fe40000000018 */
[----:B------:R-:W-:-:S06]  /*9d30*/  DADD R26, R26, -R24 ;  /* 0x000000001a1a7229 */ /* 0x000fcc0000000818 */
[----:B------:R-:W-:Y:S02]  /*9d40*/  DADD R14, R14, -R22 ;  /* 0x000000000e0e7229 */ /* 0x000fe40000000816 */
[----:B------:R-:W-:-:S06]  /*9d50*/  DADD R26, R38, R26 ;  /* 0x00000000261a7229 */ /* 0x000fcc000000001a */
[----:B------:R-:W-:Y:S01]  /*9d60*/  DADD R14, R24, R14 ;  /* 0x00000000180e7229 */ /* 0x000fe2000000000e */
[----:B------:R-:W-:Y:S01]  /*9d70*/  MOV R24, 0xfefa39ef ;  /* 0xfefa39ef00187802 */ /* 0x000fe20000000f00 */
[----:B------:R-:W-:-:S06]  /*9d80*/  IMAD.MOV.U32 R25, RZ, RZ, 0x3fe62e42 ;  /* 0x3fe62e42ff197424 */ /* 0x000fcc00078e00ff */
[----:B------:R-:W-:-:S08]  /*9d90*/  DADD R14, R26, R14 ;  /* 0x000000001a0e7229 */ /* 0x000fd0000000000e */
[----:B------:R-:W-:Y:S01]  /*9da0*/  DADD R46, R46, R14 ;  /* 0x000000002e2e7229 */ /* 0x000fe2000000000e */
[----:B------:R-:W-:Y:S01]  /*9db0*/  HFMA2 R15, -RZ, RZ, 1.974609375, 0.0977783203125 ;  /* 0x3fe62e42ff0f7431 */ /* 0x000fe200000001ff */
[----:B------:R-:W-:-:S06]  /*9dc0*/  MOV R14, 0xfefa39ef ;  /* 0xfefa39ef000e7802 */ /* 0x000fcc0000000f00 */
[----:B------:R-:W-:-:S08]  /*9dd0*/  DADD R26, R22, R46 ;  /* 0x00000000161a7229 */ /* 0x000fd0000000002e */
[--C-:B------:R-:W-:Y:S02]  /*9de0*/  DFMA R24, R24, UR6, R26.reuse ;  /* 0x0000000618187c2b */ /* 0x100fe4000800001a */
[----:B------:R-:W-:-:S06]  /*9df0*/  DADD R32, R22, -R26 ;  /* 0x0000000016207229 */ /* 0x000fcc000000081a */
[----:B------:R-:W-:Y:S02]  /*9e00*/  DFMA R22, -R14, 3, R24 ;  /* 0x400800000e16782b */ /* 0x000fe40000000118 */
[----:B------:R-:W-:-:S06]  /*9e10*/  DADD R32, R46, R32 ;  /* 0x000000002e207229 */ /* 0x000fcc0000000020 */
[----:B------:R-:W-:Y:S01]  /*9e20*/  DADD R22, -R26, R22 ;  /* 0x000000001a167229 */ /* 0x000fe20000000116 */
[----:B------:R-:W-:Y:S01]  /*9e30*/  IMAD.MOV.U32 R26, RZ, RZ, 0x3b39803f ;  /* 0x3b39803fff1a7424 */ /* 0x000fe200078e00ff */
[----:B------:R-:W-:-:S06]  /*9e40*/  MOV R27, 0x3c7abc9e ;  /* 0x3c7abc9e001b7802 */ /* 0x000fcc0000000f00 */
[----:B------:R-:W-:Y:S01]  /*9e50*/  DADD R32, R32, -R22 ;  /* 0x0000000020207229 */ /* 0x000fe20000000816 */
[----:B------:R-:W-:-:S04]  /*9e60*/  SHF.L.U32 R22, R7, 0x1, RZ ;  /* 0x0000000107167819 */ /* 0x000fc800000006ff */
[----:B------:R-:W-:-:S03]  /*9e70*/  ISETP.GT.U32.AND P1, PT, R22, -0x2000001, PT ;  /* 0xfdffffff1600780c */ /* 0x000fc60003f24070 */
[----:B------:R-:W-:Y:S01]  /*9e80*/  DFMA R26, R26, UR6, R32 ;  /* 0x000000061a1a7c2b */ /* 0x000fe20008000020 */
[----:B------:R-:W-:Y:S01]  /*9e90*/  UMOV UR6, 0x3b39803f ;  /* 0x3b39803f00067882 */ /* 0x000fe20000000000 */
[----:B------:R-:W-:Y:S01]  /*9ea0*/  LOP3.LUT R32, R7, 0xff0fffff, RZ, 0xc0, !PT ;  /* 0xff0fffff07207812 */ /* 0x000fe200078ec0ff */
[----:B------:R-:W-:-:S03]  /*9eb0*/  UMOV UR7, 0x3c7abc9e ;  /* 0x3c7abc9e00077882 */ /* 0x000fc60000000000 */
[----:B------:R-:W-:Y:S02]  /*9ec0*/  SEL R45, R32, R7, P1 ;  /* 0x00000007202d7207 */ /* 0x000fe40000800000 */
[----:B------:R-:W-:-:S08]  /*9ed0*/  DADD R22, R24, R26 ;  /* 0x0000000018167229 */ /* 0x000fd0000000001a */
[----:B------:R-:W-:Y:S02]  /*9ee0*/  DADD R24, R24, -R22 ;  /* 0x0000000018187229 */ /* 0x000fe40000000816 */
[----:B------:R-:W-:-:S06]  /*9ef0*/  DMUL R32, R22, R44 ;  /* 0x0000002c16207228 */ /* 0x000fcc0000000000 */
[----:B------:R-:W-:Y:S02]  /*9f00*/  DADD R24, R26, R24 ;  /* 0x000000001a187229 */ /* 0x000fe40000000018 */
[----:B------:R-:W-:-:S08]  /*9f10*/  DFMA R22, R22, R44, -R32 ;  /* 0x0000002c1616722b */ /* 0x000fd00000000820 */
[----:B------:R-:W-:Y:S01]  /*9f20*/  DFMA R44, R24, R44, R22 ;  /* 0x0000002c182c722b */ /* 0x000fe20000000016 */
[----:B------:R-:W-:Y:S01]  /*9f30*/  IMAD.MOV.U32 R22, RZ, RZ, 0x652b82fe ;  /* 0x652b82feff167424 */ /* 0x000fe200078e00ff */
[----:B------:R-:W-:-:S06]  /*9f40*/  MOV R23, 0x3ff71547 ;  /* 0x3ff7154700177802 */ /* 0x000fcc0000000f00 */
[----:B------:R-:W-:-:S08]  /*9f50*/  DADD R24, R32, R44 ;  /* 0x0000000020187229 */ /* 0x000fd0000000002c */
[----:B------:R-:W-:Y:S02]  /*9f60*/  DFMA R22, R24, R22, 6.75539944105574400000e+15 ;  /* 0x433800001816742b */ /* 0x000fe40000000016 */
[----:B------:R-:W-:Y:S01]  /*9f70*/  FSETP.GEU.AND P1, PT, |R25|, 4.1917929649353027344, PT ;  /* 0x4086232b1900780b */ /* 0x000fe20003f2e200 */
[----:B------:R-:W-:-:S05]  /*9f80*/  DADD R32, R32, -R24 ;  /* 0x0000000020207229 */ /* 0x000fca0000000818 */
[----:B------:R-:W-:-:S03]  /*9f90*/  DADD R26, R22, -6.75539944105574400000e+15 ;  /* 0xc3380000161a7429 */ /* 0x000fc60000000000 */
[----:B------:R-:W-:-:S05]  /*9fa0*/  DADD R44, R44, R32 ;  /* 0x000000002c2c7229 */ /* 0x000fca0000000020 */
[----:B------:R-:W-:-:S08]  /*9fb0*/  DFMA R14, R26, -R14, R24 ;  /* 0x8000000e1a0e722b */ /* 0x000fd00000000018 */
[----:B------:R-:W-:Y:S01]  /*9fc0*/  DFMA R26, R26, -UR6, R14 ;  /* 0x800000061a1a7c2b */ /* 0x000fe2000800000e */
[----:B------:R-:W-:Y:S01]  /*9fd0*/  UMOV UR6, 0x69ce2bdf ;  /* 0x69ce2bdf00067882 */ /* 0x000fe20000000000 */
[----:B------:R-:W-:Y:S01]  /*9fe0*/  MOV R14, 0xfca213ea ;  /* 0xfca213ea000e7802 */ /* 0x000fe20000000f00 */
[----:B------:R-:W-:Y:S01]  /*9ff0*/  IMAD.MOV.U32 R15, RZ, RZ, 0x3e928af3 ;  /* 0x3e928af3ff0f7424 */ /* 0x000fe200078e00ff */
[----:B------:R-:W-:-:S05]  /*a000*/  UMOV UR7, 0x3e5ade15 ;  /* 0x3e5ade1500077882 */ /* 0x000fca0000000000 */
        /* <DEDUP_REMOVED lines=25> */
[----:B------:R-:W-:-:S08]  /*a1a0*/  DFMA R14, R26, R14, 1 ;  /* 0x3ff000001a0e742b */ /* 0x000fd0000000000e */
[----:B------:R-:W-:-:S10]  /*a1b0*/  DFMA R14, R26, R14, 1 ;  /* 0x3ff000001a0e742b */ /* 0x000fd4000000000e */
[----:B------:R-:W-:Y:S02]  /*a1c0*/  LEA R27, R22, R15, 0x14 ;  /* 0x0000000f161b7211 */ /* 0x000fe400078ea0ff */
[----:B------:R-:W-:Y:S01]  /*a1d0*/  MOV R26, R14 ;  /* 0x0000000e001a7202 */ /* 0x000fe20000000f00 */
[----:B------:R-:W-:Y:S06]  /*a1e0*/  @!P1 BRA `(.L_x_127) ;  /* 0x0000000000349947 */ /* 0x000fec0003800000 */
[----:B------:R-:W-:Y:S01]  /*a1f0*/  FSETP.GEU.AND P1, PT, |R25|, 4.2275390625, PT ;  /* 0x408748001900780b */ /* 0x000fe20003f2e200 */
[C---:B------:R-:W-:Y:S02]  /*a200*/  DADD R26, R24.reuse, +INF ;  /* 0x7ff00000181a7429 */ /* 0x040fe40000000000 */
[----:B------:R-:W-:-:S08]  /*a210*/  DSETP.GEU.AND P2, PT, R24, RZ, PT ;  /* 0x000000ff1800722a */ /* 0x000fd00003f4e000 */
[----:B------:R-:W-:Y:S02]  /*a220*/  FSEL R26, R26, RZ, P2 ;  /* 0x000000ff1a1a7208 */ /* 0x000fe40001000000 */
[----:B------:R-:W-:Y:S02]  /*a230*/  @!P1 LEA.HI R7, R22, R22, RZ, 0x1 ;  /* 0x0000001616079211 */ /* 0x000fe400078f08ff */
[----:B------:R-:W-:Y:S02]  /*a240*/  FSEL R27, R27, RZ, P2 ;  /* 0x000000ff1b1b7208 */ /* 0x000fe40001000000 */
[----:B------:R-:W-:-:S04]  /*a250*/  @!P1 SHF.R.S32.HI R7, RZ, 0x1, R7 ;  /* 0x00000001ff079819 */ /* 0x000fc80000011407 */
[----:B------:R-:W-:Y:S01]  /*a260*/  @!P1 LEA R23, R7, R15, 0x14 ;  /* 0x0000000f07179211 */ /* 0x000fe200078ea0ff */
[----:B------:R-:W-:-:S05]  /*a270*/  @!P1 IMAD.IADD R22, R22, 0x1, -R7 ;  /* 0x0000000116169824 */ /* 0x000fca00078e0a07 */
[----:B------:R-:W-:Y:S02]  /*a280*/  @!P1 LEA R15, R22, 0x3ff00000, 0x14 ;  /* 0x3ff00000160f9811 */ /* 0x000fe400078ea0ff */
[----:B------:R-:W-:Y:S01]  /*a290*/  @!P1 MOV R22, R14 ;  /* 0x0000000e00169202 */ /* 0x000fe20000000f00 */
[----:B------:R-:W-:-:S06]  /*a2a0*/  @!P1 IMAD.MOV.U32 R14, RZ, RZ, RZ ;  /* 0x000000ffff0e9224 */ /* 0x000fcc00078e00ff */
[----:B------:R-:W-:-:S11]  /*a2b0*/  @!P1 DMUL R26, R22, R14 ;  /* 0x0000000e161a9228 */ /* 0x000fd60000000000 */
.L_x_127:
[----:B------:R-:W-:Y:S01]  /*a2c0*/  DFMA R44, R44, R26, R26 ;  /* 0x0000001a2c2c722b */ /* 0x000fe2000000001a */
[----:B------:R-:W-:Y:S01]  /*a2d0*/  MOV R14, R28 ;  /* 0x0000001c000e7202 */ /* 0x000fe20000000f00 */
[----:B------:R-:W-:Y:S01]  /*a2e0*/  DSETP.NEU.AND P1, PT, |R26|, +INF , PT ;  /* 0x7ff000001a00742a */ /* 0x000fe20003f2d200 */
[----:B------:R-:W-:-:S07]  /*a2f0*/  MOV R15, 0x0 ;  /* 0x00000000000f7802 */ /* 0x000fce0000000f00 */
[----:B------:R-:W-:Y:S02]  /*a300*/  FSEL R7, R26, R44, !P1 ;  /* 0x0000002c1a077208 */ /* 0x000fe40004800000 */
[----:B------:R-:W-:Y:S01]  /*a310*/  FSEL R26, R27, R45, !P1 ;  /* 0x0000002d1b1a7208 */ /* 0x000fe20004800000 */
[----:B------:R-:W-:Y:S06]  /*a320*/  RET.REL.NODEC R14 `(_Z19parallelAStarKernelP7Point3DmS0_mfifS0_PmmPbmm) ;  /* 0xffffff5c0e347950 */ /* 0x000fec0003c3ffff */
.L_x_128:
        /* <DEDUP_REMOVED lines=13> */
.L_x_187:


//--------------------- .text._Z25generateValidPointsKernelP7Point3DPmfffffffiS0_mm --------------------------
	.section	.text._Z25generateValidPointsKernelP7Point3DPmfffffffiS0_mm,"ax",@progbits
	.align	128
        .global         _Z25generateValidPointsKernelP7Point3DPmfffffffiS0_mm
        .type           _Z25generateValidPointsKernelP7Point3DPmfffffffiS0_mm,@function
        .size           _Z25generateValidPointsKernelP7Point3DPmfffffffiS0_mm,(.L_x_190 - _Z25generateValidPointsKernelP7Point3DPmfffffffiS0_mm)
        .other          _Z25generateValidPointsKernelP7Point3DPmfffffffiS0_mm,@"STO_CUDA_ENTRY STV_DEFAULT"
_Z25generateValidPointsKernelP7Point3DPmfffffffiS0_mm:
.text._Z25generateValidPointsKernelP7Point3DPmfffffffiS0_mm:
[----:B------:R-:W0:Y:S01]  /*0000*/  LDC R1, c[0x0][0x37c] ;  /* 0x0000df00ff017b82 */ /* 0x000e220000000800 */
[----:B------:R-:W1:Y:S01]  /*0010*/  S2R R31, SR_TID.X ;  /* 0x00000000001f7919 */ /* 0x000e620000002100 */
[----:B------:R-:W2:Y:S06]  /*0020*/  LDCU UR5, c[0x0][0x2fc] ;  /* 0x00005f80ff0577ac */ /* 0x000eac0008000800 */
[----:B------:R-:W1:Y:S01]  /*0030*/  S2UR UR6, SR_CTAID.X ;  /* 0x00000000000679c3 */ /* 0x000e620000002500 */
[----:B0-----:R-:W-:Y:S01]  /*0040*/  VIADD R1, R1, 0xffffffd8 ;  /* 0xffffffd801017836 */ /* 0x001fe20000000000 */
[----:B------:R-:W-:Y:S01]  /*0050*/  BSSY.RECONVERGENT B6, `(.L_x_129) ;  /* 0x000001d000067945 */ /* 0x000fe20003800200 */
[----:B------:R-:W0:Y:S05]  /*0060*/  LDCU UR4, c[0x0][0x2f8] ;  /* 0x00005f00ff0477ac */ /* 0x000e2a0008000800 */
[----:B------:R-:W1:Y:S01]  /*0070*/  LDC R34, c[0x0][0x360] ;  /* 0x0000d800ff227b82 */ /* 0x000e620000000800 */
[----:B------:R-:W3:Y:S01]  /*0080*/  LDCU UR7, c[0x0][0x370] ;  /* 0x00006e00ff0777ac */ /* 0x000ee20008000800 */
[----:B0-----:R-:W-:-:S05]  /*0090*/  IADD3 R2, P1, PT, R1, UR4, RZ ;  /* 0x0000000401027c10 */ /* 0x001fca000ff3e0ff */
[----:B--2---:R-:W-:Y:S02]  /*00a0*/  IMAD.X R32, RZ, RZ, UR5, P1 ;  /* 0x00000005ff207e24 */ /* 0x004fe400088e06ff */
[C---:B-1----:R-:W-:Y:S02]  /*00b0*/  IMAD R30, R34.reuse, UR6, R31 ;  /* 0x00000006221e7c24 */ /* 0x042fe4000f8e021f */
[----:B------:R-:W-:Y:S02]  /*00c0*/  HFMA2 R31, -RZ, RZ, 0, 0 ;  /* 0x00000000ff1f7431 */ /* 0x000fe400000001ff */
[----:B---3--:R-:W-:Y:S01]  /*00d0*/  IMAD R34, R34, UR7, RZ ;  /* 0x0000000722227c24 */ /* 0x008fe2000f8e02ff */
[----:B------:R-:W-:-:S13]  /*00e0*/  ISETP.NE.AND P0, PT, R30, RZ, PT ;  /* 0x000000ff1e00720c */ /* 0x000fda0003f05270 */
[----:B------:R-:W-:Y:S05]  /*00f0*/  @P0 BRA `(.L_x_130) ;  /* 0x0000000000480947 */ /* 0x000fea0003800000 */
[----:B------:R-:W0:Y:S01]  /*0100*/  LDC.64 R16, c[0x0][0x3a8] ;  /* 0x0000ea00ff107b82 */ /* 0x000e220000000a00 */
[----:B------:R-:W1:Y:S01]  /*0110*/  LDCU.64 UR4, c[0x0][0x390] ;  /* 0x00007200ff0477ac */ /* 0x000e620008000a00 */
[----:B------:R-:W-:Y:S01]  /*0120*/  MOV R0, 0x190 ;  /* 0x0000019000007802 */ /* 0x000fe20000000f00 */
[----:B------:R-:W-:Y:S01]  /*0130*/  IMAD.MOV.U32 R7, RZ, RZ, R32 ;  /* 0x000000ffff077224 */ /* 0x000fe200078e0020 */
[----:B------:R-:W-:-:S04]  /*0140*/  MOV R6, R2 ;  /* 0x0000000200067202 */ /* 0x000fc80000000f00 */
[----:B------:R2:W3:Y:S01]  /*0150*/  LDC.64 R14, c[0x4][R0] ;  /* 0x01000000000e7b82 */ /* 0x0004e20000000a00 */
[----:B-1----:R-:W1:Y:S01]  /*0160*/  F2F.F64.F32 R8, UR4 ;  /* 0x0000000400087d10 */ /* 0x002e620008201800 */
[----:B0-----:R2:W-:Y:S07]  /*0170*/  STL [R1+0x18], R17 ;  /* 0x0000181101007387 */ /* 0x0015ee0000100800 */
[----:B------:R-:W0:Y:S01]  /*0180*/  F2F.F64.F32 R10, UR5 ;  /* 0x00000005000a7d10 */ /* 0x000e220008201800 */
[----:B------:R-:W4:Y:S01]  /*0190*/  LDCU.64 UR4, c[0x4][0x168] ;  /* 0x01002d00ff0477ac */ /* 0x000f220008000a00 */
[----:B-1----:R2:W-:Y:S06]  /*01a0*/  STL.64 [R1], R8 ;  /* 0x0000000801007387 */ /* 0x0025ec0000100a00 */
[----:B------:R-:W1:Y:S01]  /*01b0*/  F2F.F64.F32 R12, R16 ;  /* 0x00000010000c7310 */ /* 0x000e620000201800 */
[----:B0-----:R2:W-:Y:S01]  /*01c0*/  STL.64 [R1+0x8], R10 ;  /* 0x0000080a01007387 */ /* 0x0015e20000100a00 */
[----:B----4-:R-:W-:-:S02]  /*01d0*/  IMAD.U32 R4, RZ, RZ, UR4 ;  /* 0x00000004ff047e24 */ /* 0x010fc4000f8e00ff */
[----:B------:R-:W-:Y:S01]  /*01e0*/  IMAD.U32 R5, RZ, RZ, UR5 ;  /* 0x00000005ff057e24 */ /* 0x000fe2000f8e00ff */
[----:B-1-3--:R2:W-:Y:S06]  /*01f0*/  STL.64 [R1+0x10], R12 ;  /* 0x0000100c01007387 */ /* 0x00a5ec0000100a00 */
[----:B------:R-:W-:-:S07]  /*0200*/  LEPC R20, `(.L_x_130) ;  /* 0x000000001014794e */ /* 0x000fce0000000000 */
[----:B--2---:R-:W-:Y:S05]  /*0210*/  CALL.ABS.NOINC R14 ;  /* 0x000000000e007343 */ /* 0x004fea0003c00000 */
.L_x_130:
[----:B------:R-:W-:Y:S05]  /*0220*/  BSYNC.RECONVERGENT B6 ;  /* 0x0000000000067941 */ /* 0x000fea0003800200 */
.L_x_129:
[----:B------:R-:W0:Y:S08]  /*0230*/  LDC R9, c[0x0][0x3a8] ;  /* 0x0000ea00ff097b82 */ /* 0x000e300000000800 */
[----:B------:R-:W1:Y:S01]  /*0240*/  LDC.64 R6, c[0x0][0x3a0] ;  /* 0x0000e800ff067b82 */ /* 0x000e620000000a00 */
[----:B0-----:R-:W0:Y:S01]  /*0250*/  MUFU.RCP R3, R9 ;  /* 0x0000000900037308 */ /* 0x001e220000001000 */
[----:B-1----:R-:W-:-:S07]  /*0260*/  FADD R0, R7, -R6 ;  /* 0x8000000607007221 */ /* 0x002fce0000000000 */
[----:B------:R-:W1:Y:S01]  /*0270*/  FCHK P0, R0, R9 ;  /* 0x0000000900007302 */ /* 0x000e620000000000 */
[----:B0-----:R-:W-:-:S04]  /*0280*/  FFMA R4, R3, -R9, 1 ;  /* 0x3f80000003047423 */ /* 0x001fc80000000809 */
[----:B------:R-:W-:-:S04]  /*0290*/  FFMA R3, R3, R4, R3 ;  /* 0x0000000403037223 */ /* 0x000fc80000000003 */
[----:B------:R-:W-:-:S04]  /*02a0*/  FFMA R4, R0, R3, RZ ;  /* 0x0000000300047223 */ /* 0x000fc800000000ff */
[----:B------:R-:W-:-:S04]  /*02b0*/  FFMA R5, R4, -R9, R0 ;  /* 0x8000000904057223 */ /* 0x000fc80000000000 */
[----:B------:R-:W-:Y:S01]  /*02c0*/  FFMA R3, R3, R5, R4 ;  /* 0x0000000503037223 */ /* 0x000fe20000000004 */
[----:B-1----:R-:W-:Y:S06]  /*02d0*/  @!P0 BRA `(.L_x_131) ;  /* 0x0000000000148947 */ /* 0x002fec0003800000 */
[----:B------:R-:W0:Y:S01]  /*02e0*/  LDCU UR4, c[0x0][0x3a8] ;  /* 0x00007500ff0477ac */ /* 0x000e220008000800 */
[----:B------:R-:W-:Y:S01]  /*02f0*/  MOV R6, 0x320 ;  /* 0x0000032000067802 */ /* 0x000fe20000000f00 */
[----:B0-----:R-:W-:-:S07]  /*0300*/  IMAD.U32 R3, RZ, RZ, UR4 ;  /* 0x00000004ff037e24 */ /* 0x001fce000f8e00ff */
[----:B------:R-:W-:Y:S05]  /*0310*/  CALL.REL.NOINC `($__internal_3_$__cuda_sm3x_div_rn_noftz_f32_slowpath) ;  /* 0x0000002400707944 */ /* 0x000fea0003c00000 */
[----:B------:R-:W-:-:S07]  /*0320*/  MOV R3, R0 ;  /* 0x0000000000037202 */ /* 0x000fce0000000f00 */
.L_x_131:
[----:B------:R-:W0:Y:S01]  /*0330*/  LDC R8, c[0x0][0x3a8] ;  /* 0x0000ea00ff087b82 */ /* 0x000e220000000800 */
[----:B------:R-:W1:Y:S07]  /*0340*/  FRND.CEIL R3, R3 ;  /* 0x0000000300037307 */ /* 0x000e6e0000209000 */
[----:B------:R-:W2:Y:S01]  /*0350*/  LDC.64 R6, c[0x0][0x398] ;  /* 0x0000e600ff067b82 */ /* 0x000ea20000000a00 */
[----:B-1----:R-:W-:-:S06]  /*0360*/  FADD R4, R3, 1 ;  /* 0x3f80000003047421 */ /* 0x002fcc0000000000 */
[----:B------:R-:W1:Y:S08]  /*0370*/  F2I.U64.TRUNC R4, R4 ;  /* 0x0000000400047311 */ /* 0x000e70000020d800 */
[----:B0-----:R-:W0:Y:S01]  /*0380*/  MUFU.RCP R9, R8 ;  /* 0x0000000800097308 */ /* 0x001e220000001000 */
[----:B--2---:R-:W-:-:S07]  /*0390*/  FADD R7, R7, -R6 ;  /* 0x8000000607077221 */ /* 0x004fce0000000000 */
[----:B------:R-:W2:Y:S01]  /*03a0*/  FCHK P0, R7, R8 ;  /* 0x0000000807007302 */ /* 0x000ea20000000000 */
[----:B0-----:R-:W-:-:S04]  /*03b0*/  FFMA R0, R9, -R8, 1 ;  /* 0x3f80000009007423 */ /* 0x001fc80000000808 */
[----:B------:R-:W-:-:S04]  /*03c0*/  FFMA R0, R9, R0, R9 ;  /* 0x0000000009007223 */ /* 0x000fc80000000009 */
[----:B------:R-:W-:-:S04]  /*03d0*/  FFMA R6, R0, R7, RZ ;  /* 0x0000000700067223 */ /* 0x000fc800000000ff */
[----:B------:R-:W-:-:S04]  /*03e0*/  FFMA R9, R6, -R8, R7 ;  /* 0x8000000806097223 */ /* 0x000fc80000000007 */
[----:B------:R-:W-:Y:S01]  /*03f0*/  FFMA R6, R0, R9, R6 ;  /* 0x0000000900067223 */ /* 0x000fe20000000006 */
[----:B-12---:R-:W-:Y:S06]  /*0400*/  @!P0 BRA `(.L_x_132) ;  /* 0x0000000000188947 */ /* 0x006fec0003800000 */
[----:B------:R-:W0:Y:S01]  /*0410*/  LDCU UR4, c[0x0][0x3a8] ;  /* 0x00007500ff0477ac */ /* 0x000e220008000800 */
[----:B------:R-:W-:Y:S01]  /*0420*/  IMAD.MOV.U32 R0, RZ, RZ, R7 ;  /* 0x000000ffff007224 */ /* 0x000fe200078e0007 */
[----:B------:R-:W-:Y:S01]  /*0430*/  MOV R6, 0x460 ;  /* 0x0000046000067802 */ /* 0x000fe20000000f00 */
[----:B0-----:R-:W-:-:S07]  /*0440*/  IMAD.U32 R3, RZ, RZ, UR4 ;  /* 0x00000004ff037e24 */ /* 0x001fce000f8e00ff */
[----:B------:R-:W-:Y:S05]  /*0450*/  CALL.REL.NOINC `($__internal_3_$__cuda_sm3x_div_rn_noftz_f32_slowpath) ;  /* 0x0000002400207944 */ /* 0x000fea0003c00000 */
[----:B------:R-:W-:-:S07]  /*0460*/  MOV R6, R0 ;  /* 0x0000000000067202 */ /* 0x000fce0000000f00 */
.L_x_132:
[----:B------:R-:W0:Y:S01]  /*0470*/  LDC R10, c[0x0][0x3a8] ;  /* 0x0000ea00ff0a7b82 */ /* 0x000e220000000800 */
[----:B------:R-:W1:Y:S07]  /*0480*/  FRND.CEIL R6, R6 ;  /* 0x0000000600067307 */ /* 0x000e6e0000209000 */
[----:B------:R-:W2:Y:S01]  /*0490*/  LDC.64 R8, c[0x0][0x390] ;  /* 0x0000e400ff087b82 */ /* 0x000ea20000000a00 */
[----:B-1----:R-:W-:-:S06]  /*04a0*/  FADD R22, R6, 1 ;  /* 0x3f80000006167421 */ /* 0x002fcc0000000000 */
[----:B------:R-:W1:Y:S08]  /*04b0*/  F2I.U64.TRUNC R22, R22 ;  /* 0x0000001600167311 */ /* 0x000e70000020d800 */
[----:B0-----:R-:W0:Y:S01]  /*04c0*/  MUFU.RCP R7, R10 ;  /* 0x0000000a00077308 */ /* 0x001e220000001000 */
[----:B--2---:R-:W-:-:S07]  /*04d0*/  FADD R3, -R8, R9 ;  /* 0x0000000908037221 */ /* 0x004fce0000000100 */
        /* <DEDUP_REMOVED lines=12> */
.L_x_133:
[----:B------:R-:W0:Y:S01]  /*05a0*/  FRND.CEIL R0, R0 ;  /* 0x0000000000007307 */ /* 0x000e220000209000 */
[-C--:B------:R-:W-:Y:S01]  /*05b0*/  IMAD R3, R5, R22.reuse, RZ ;  /* 0x0000001605037224 */ /* 0x080fe200078e02ff */
[----:B------:R-:W-:Y:S01]  /*05c0*/  ISETP.NE.AND P0, PT, R30, RZ, PT ;  /* 0x000000ff1e00720c */ /* 0x000fe20003f05270 */
[C---:B------:R-:W-:Y:S01]  /*05d0*/  IMAD.WIDE.U32 R6, R4.reuse, R22, RZ ;  /* 0x0000001604067225 */ /* 0x040fe200078e00ff */
[----:B------:R-:W-:Y:S03]  /*05e0*/  BSSY.RECONVERGENT B6, `(.L_x_134) ;  /* 0x0000015000067945 */ /* 0x000fe60003800200 */
[----:B------:R-:W-:-:S05]  /*05f0*/  IMAD R3, R4, R23, R3 ;  /* 0x0000001704037224 */ /* 0x000fca00078e0203 */
[----:B------:R-:W-:Y:S01]  /*0600*/  IADD3 R3, PT, PT, R7, R3, RZ ;  /* 0x0000000307037210 */ /* 0x000fe20007ffe0ff */
[----:B0-----:R-:W-:-:S06]  /*0610*/  FADD R26, R0, 1 ;  /* 0x3f800000001a7421 */ /* 0x001fcc0000000000 */
[----:B------:R-:W0:Y:S02]  /*0620*/  F2I.U64.TRUNC R26, R26 ;  /* 0x0000001a001a7311 */ /* 0x000e24000020d800 */
[-C--:B0-----:R-:W-:Y:S02]  /*0630*/  IMAD R3, R3, R26.reuse, RZ ;  /* 0x0000001a03037224 */ /* 0x081fe400078e02ff */
[----:B------:R-:W-:-:S04]  /*0640*/  IMAD.WIDE.U32 R24, R6, R26, RZ ;  /* 0x0000001a06187225 */ /* 0x000fc800078e00ff */
[----:B------:R-:W-:-:S04]  /*0650*/  IMAD R3, R27, R6, R3 ;  /* 0x000000061b037224 */ /* 0x000fc800078e0203 */
[----:B------:R-:W-:Y:S01]  /*0660*/  IMAD.IADD R17, R25, 0x1, R3 ;  /* 0x0000000119117824 */ /* 0x000fe200078e0203 */
[----:B------:R-:W-:Y:S06]  /*0670*/  @P0 BRA `(.L_x_135) ;  /* 0x00000000002c0947 */ /* 0x000fec0003800000 */
[----:B------:R-:W-:Y:S01]  /*0680*/  IMAD.MOV.U32 R16, RZ, RZ, R24 ;  /* 0x000000ffff107224 */ /* 0x000fe200078e0018 */
[----:B------:R-:W-:Y:S01]  /*0690*/  MOV R0, 0x190 ;  /* 0x0000019000007802 */ /* 0x000fe20000000f00 */
[----:B------:R-:W0:Y:S01]  /*06a0*/  LDCU.64 UR4, c[0x4][0x170] ;  /* 0x01002e00ff0477ac */ /* 0x000e220008000a00 */
[----:B------:R-:W-:Y:S01]  /*06b0*/  IMAD.MOV.U32 R6, RZ, RZ, R2 ;  /* 0x000000ffff067224 */ /* 0x000fe200078e0002 */
[----:B------:R-:W-:Y:S01]  /*06c0*/  MOV R7, R32 ;  /* 0x0000002000077202 */ /* 0x000fe20000000f00 */
[----:B------:R1:W-:Y:S01]  /*06d0*/  STL.64 [R1], R16 ;  /* 0x0000001001007387 */ /* 0x0003e20000100a00 */
[----:B------:R1:W2:Y:S01]  /*06e0*/  LDC.64 R8, c[0x4][R0] ;  /* 0x0100000000087b82 */ /* 0x0002a20000000a00 */
[----:B0-----:R-:W-:Y:S01]  /*06f0*/  MOV R4, UR4 ;  /* 0x0000000400047c02 */ /* 0x001fe20008000f00 */
[----:B-1----:R-:W-:-:S07]  /*0700*/  IMAD.U32 R5, RZ, RZ, UR5 ;  /* 0x00000005ff057e24 */ /* 0x002fce000f8e00ff */
[----:B------:R-:W-:-:S07]  /*0710*/  LEPC R20, `(.L_x_135) ;  /* 0x000000001014794e */ /* 0x000fce0000000000 */
[----:B--2---:R-:W-:Y:S05]  /*0720*/  CALL.ABS.NOINC R8 ;  /* 0x0000000008007343 */ /* 0x004fea0003c00000 */
.L_x_135:
[----:B------:R-:W-:Y:S05]  /*0730*/  BSYNC.RECONVERGENT B6 ;  /* 0x0000000000067941 */ /* 0x000fea0003800200 */
.L_x_134:
[----:B------:R-:W-:-:S04]  /*0740*/  ISETP.GT.U32.AND P0, PT, R24, R30, PT ;  /* 0x0000001e1800720c */ /* 0x000fc80003f04070 */
[----:B------:R-:W-:-:S13]  /*0750*/  ISETP.GT.U32.AND.EX P0, PT, R17, RZ, PT, P0 ;  /* 0x000000ff1100720c */ /* 0x000fda0003f04100 */
[----:B------:R-:W-:Y:S05]  /*0760*/  @!P0 EXIT ;  /* 0x000000000000894d */ /* 0x000fea0003800000 */
[----:B------:R-:W0:Y:S01]  /*0770*/  LDC R6, c[0x0][0x3a8] ;  /* 0x0000ea00ff067b82 */ /* 0x000e220000000800 */
[----:B------:R-:W1:Y:S01]  /*0780*/  LDCU UR4, c[0x0][0x3a0] ;  /* 0x00007400ff0477ac */ /* 0x000e620008000800 */
[----:B------:R-:W-:-:S04]  /*0790*/  IMAD R5, R27, R22, RZ ;  /* 0x000000161b057224 */ /* 0x000fc800078e02ff */
[----:B------:R-:W-:Y:S02]  /*07a0*/  IMAD R5, R23, R26, R5 ;  /* 0x0000001a17057224 */ /* 0x000fe400078e0205 */
[----:B------:R-:W-:-:S04]  /*07b0*/  IMAD.WIDE.U32 R22, R26, R22, RZ ;  /* 0x000000161a167225 */ /* 0x000fc800078e00ff */
[----:B------:R-:W-:Y:S02]  /*07c0*/  IMAD.IADD R35, R23, 0x1, R5 ;  /* 0x0000000117237824 */ /* 0x000fe400078e0205 */
[----:B-1----:R-:W-:Y:S01]  /*07d0*/  IMAD.U32 R7, RZ, RZ, UR4 ;  /* 0x00000004ff077e24 */ /* 0x002fe2000f8e00ff */
[----:B0-----:R-:W0:Y:S08]  /*07e0*/  MUFU.RCP R3, R6 ;  /* 0x0000000600037308 */ /* 0x001e300000001000 */
[----:B------:R-:W1:Y:S01]  /*07f0*/  FCHK P0, R7, R6 ;  /* 0x0000000607007302 */ /* 0x000e620000000000 */
[----:B0-----:R-:W-:-:S04]  /*0800*/  FFMA R0, R3, -R6, 1 ;  /* 0x3f80000003007423 */ /* 0x001fc80000000806 */
[----:B------:R-:W-:-:S04]  /*0810*/  FFMA R0, R3, R0, R3 ;  /* 0x0000000003007223 */ /* 0x000fc80000000003 */
[----:B------:R-:W-:-:S04]  /*0820*/  FFMA R3, R0, UR4, RZ ;  /* 0x0000000400037c23 */ /* 0x000fc800080000ff */
[----:B------:R-:W-:-:S04]  /*0830*/  FFMA R4, R3, -R6, UR4 ;  /* 0x0000000403047e23 */ /* 0x000fc80008000806 */
[----:B------:R-:W-:Y:S01]  /*0840*/  FFMA R0, R0, R4, R3 ;  /* 0x0000000400007223 */ /* 0x000fe20000000003 */
[----:B-1----:R-:W-:Y:S06]  /*0850*/  @!P0 BRA `(.L_x_136) ;  /* 0x0000000000188947 */ /* 0x002fec0003800000 */
[----:B------:R-:W0:Y:S01]  /*0860*/  LDCU UR4, c[0x0][0x3a0] ;  /* 0x00007400ff0477ac */ /* 0x000e220008000800 */
[----:B------:R-:W-:Y:S01]  /*0870*/  MOV R6, 0x8c0 ;  /* 0x000008c000067802 */ /* 0x000fe20000000f00 */
[----:B------:R-:W1:Y:S01]  /*0880*/  LDCU UR5, c[0x0][0x3a8] ;  /* 0x00007500ff0577ac */ /* 0x000e620008000800 */
[----:B0-----:R-:W-:Y:S01]  /*0890*/  MOV R0, UR4 ;  /* 0x0000000400007c02 */ /* 0x001fe20008000f00 */
[----:B-1----:R-:W-:-:S07]  /*08a0*/  IMAD.U32 R3, RZ, RZ, UR5 ;  /* 0x00000005ff037e24 */ /* 0x002fce000f8e00ff */
[----:B------:R-:W-:Y:S05]  /*08b0*/  CALL.REL.NOINC `($__internal_3_$__cuda_sm3x_div_rn_noftz_f32_slowpath) ;  /* 0x0000002000087944 */ /* 0x000fea0003c00000 */
.L_x_136:
[----:B------:R-:W-:Y:S01]  /*08c0*/  IMAD.MOV.U32 R3, RZ, RZ, 0x3f000000 ;  /* 0x3f000000ff037424 */ /* 0x000fe200078e00ff */
[----:B------:R-:W0:Y:S01]  /*08d0*/  LDCU.64 UR4, c[0x0][0x3a8] ;  /* 0x00007500ff0477ac */ /* 0x000e220008000a00 */
[----:B------:R-:W1:Y:S01]  /*08e0*/  LDC.64 R18, c[0x0][0x358] ;  /* 0x0000d600ff127b82 */ /* 0x000e620000000a00 */
[----:B------:R-:W-:Y:S01]  /*08f0*/  MOV R39, R30 ;  /* 0x0000001e00277202 */ /* 0x000fe20000000f00 */
[----:B------:R-:W-:Y:S01]  /*0900*/  IMAD.MOV.U32 R40, RZ, RZ, RZ ;  /* 0x000000ffff287224 */ /* 0x000fe200078e00ff */
[----:B------:R-:W-:-:S05]  /*0910*/  LOP3.LUT R3, R3, 0x80000000, R0, 0xb8, !PT ;  /* 0x8000000003037812 */ /* 0x000fca00078eb800 */
[----:B------:R-:W-:-:S06]  /*0920*/  FADD.RZ R3, R3, R0 ;  /* 0x0000000003037221 */ /* 0x000fcc000000c000 */
[----:B------:R-:W2:Y:S08]  /*0930*/  FRND.TRUNC R3, R3 ;  /* 0x0000000300037307 */ /* 0x000eb0000020d000 */
[----:B0-----:R-:W0:Y:S01]  /*0940*/  I2F.F64 R28, UR5 ;  /* 0x00000005001c7d12 */ /* 0x001e220008201c00 */
[----:B--2---:R-:W-:-:S07]  /*0950*/  FMUL R38, R3, UR4 ;  /* 0x0000000403267c20 */ /* 0x004fce0008400000 */
.L_x_171:
[----:B------:R-:W-:Y:S01]  /*0960*/  LOP3.LUT R0, R40, R35, RZ, 0xfc, !PT ;  /* 0x0000002328007212 */ /* 0x000fe200078efcff */
[----:B------:R-:W-:Y:S05]  /*0970*/  YIELD ;  /* 0x0000000000007946 */ /* 0x000fea0003800000 */
[----:B------:R-:W-:Y:S01]  /*0980*/  ISETP.NE.U32.AND P0, PT, R0, RZ, PT ;  /* 0x000000ff0000720c */ /* 0x000fe20003f05070 */
[----:B------:R-:W-:-:S12]  /*0990*/  BSSY.RECONVERGENT B0, `(.L_x_137) ;  /* 0x0000029000007945 */ /* 0x000fd80003800200 */
[----:B-1----:R-:W-:Y:S05]  /*09a0*/  @P0 BRA `(.L_x_138) ;  /* 0x00000000005c0947 */ /* 0x002fea0003800000 */
[----:B------:R-:W2:Y:S01]  /*09b0*/  I2F.U32.RP R0, R22 ;  /* 0x0000001600007306 */ /* 0x000ea20000209000 */
[----:B------:R-:W-:Y:S01]  /*09c0*/  ISETP.NE.U32.AND P2, PT, R22, RZ, PT ;  /* 0x000000ff1600720c */ /* 0x000fe20003f45070 */
[----:B------:R-:W-:-:S06]  /*09d0*/  IMAD.MOV.U32 R9, RZ, RZ, RZ ;  /* 0x000000ffff097224 */ /* 0x000fcc00078e00ff */
[----:B--2---:R-:W2:Y:S02]  /*09e0*/  MUFU.RCP R0, R0 ;  /* 0x0000000000007308 */ /* 0x004ea40000001000 */
[----:B--2---:R-:W-:-:S06]  /*09f0*/  VIADD R4, R0, 0xffffffe ;  /* 0x0ffffffe00047836 */ /* 0x004fcc0000000000 */
[----:B------:R2:W3:Y:S02]  /*0a00*/  F2I.FTZ.U32.TRUNC.NTZ R5, R4 ;  /* 0x0000000400057305 */ /* 0x0004e4000021f000 */
[----:B--2---:R-:W-:Y:S01]  /*0a10*/  IMAD.MOV.U32 R4, RZ, RZ, RZ ;  /* 0x000000ffff047224 */ /* 0x004fe200078e00ff */
[----:B---3--:R-:W-:-:S05]  /*0a20*/  IADD3 R3, PT, PT, RZ, -R5, RZ ;  /* 0x80000005ff037210 */ /* 0x008fca0007ffe0ff */
[----:B------:R-:W-:-:S04]  /*0a30*/  IMAD R3, R3, R22, RZ ;  /* 0x0000001603037224 */ /* 0x000fc800078e02ff */
[----:B------:R-:W-:-:S06]  /*0a40*/  IMAD.HI.U32 R6, R5, R3, R4 ;  /* 0x0000000305067227 */ /* 0x000fcc00078e0004 */
[----:B------:R-:W-:-:S04]  /*0a50*/  IMAD.HI.U32 R8, R6, R39, RZ ;  /* 0x0000002706087227 */ /* 0x000fc800078e00ff */
[----:B------:R-:W-:-:S04]  /*0a60*/  IMAD.MOV R3, RZ, RZ, -R8 ;  /* 0x000000ffff037224 */ /* 0x000fc800078e0a08 */
[----:B------:R-:W-:-:S05]  /*0a70*/  IMAD R3, R22, R3, R39 ;  /* 0x0000000316037224 */ /* 0x000fca00078e0227 */
[----:B------:R-:W-:-:S13]  /*0a80*/  ISETP.GE.U32.AND P0, PT, R3, R22, PT ;  /* 0x000000160300720c */ /* 0x000fda0003f06070 */
[----:B------:R-:W-:Y:S01]  /*0a90*/  @P0 IADD3 R3, PT, PT, R3, -R22, RZ ;  /* 0x8000001603030210 */ /* 0x000fe20007ffe0ff */
[----:B------:R-:W-:-:S03]  /*0aa0*/  @P0 VIADD R8, R8, 0x1 ;  /* 0x0000000108080836 */ /* 0x000fc60000000000 */
[----:B------:R-:W-:Y:S01]  /*0ab0*/  ISETP.GE.U32.AND P1, PT, R3, R22, PT ;  /* 0x000000160300720c */ /* 0x000fe20003f26070 */
[----:B------:R-:W-:-:S12]  /*0ac0*/  IMAD.MOV.U32 R3, RZ, RZ, RZ ;  /* 0x000000ffff037224 */ /* 0x000fd800078e00ff */
[----:B------:R-:W-:Y:S01]  /*0ad0*/  @P1 VIADD R8, R8, 0x1 ;  /* 0x0000000108081836 */ /* 0x000fe20000000000 */
[----:B------:R-:W-:-:S04]  /*0ae0*/  @!P2 LOP3.LUT R8, RZ, R22, RZ, 0x33, !PT ;  /* 0x00000016ff08a212 */ /* 0x000fc800078e33ff */
[----:B------:R-:W-:-:S05]  /*0af0*/  IADD3 R6, PT, PT, -R8, RZ, RZ ;  /* 0x000000ff08067210 */ /* 0x000fca0007ffe1ff */
[----:B------:R-:W-:Y:S01]  /*0b00*/  IMAD R6, R22, R6, R39 ;  /* 0x0000000616067224 */ /* 0x000fe200078e0227 */
[----:B------:R-:W-:Y:S06]  /*0b10*/  BRA `(.L_x_139) ;  /* 0x0000000000407947 */ /* 0x000fec0003800000 */
.L_x_138:
[----:B------:R-:W-:Y:S01]  /*0b20*/  MOV R6, R39 ;  /* 0x0000002700067202 */ /* 0x000fe20000000f00 */
[----:B------:R-:W-:Y:S01]  /*0b30*/  IMAD.MOV.U32 R3, RZ, RZ, R40 ;  /* 0x000000ffff037224 */ /* 0x000fe200078e0028 */
[----:B------:R-:W-:Y:S01]  /*0b40*/  MOV R5, R35 ;  /* 0x0000002300057202 */ /* 0x000fe20000000f00 */
[----:B------:R-:W-:Y:S01]  /*0b50*/  IMAD.MOV.U32 R4, RZ, RZ, R22 ;  /* 0x000000ffff047224 */ /* 0x000fe200078e0016 */
[----:B------:R-:W-:-:S07]  /*0b60*/  MOV R0, 0xb80 ;  /* 0x00000b8000007802 */ /* 0x000fce0000000f00 */
[----:B01----:R-:W-:Y:S05]  /*0b70*/  CALL.REL.NOINC `($__internal_2_$__cuda_sm20_div_u64) ;  /* 0x0000001800487944 */ /* 0x003fea0003c00000 */
[----:B------:R-:W-:Y:S01]  /*0b80*/  IADD3 R3, P0, PT, RZ, -R4, RZ ;  /* 0x80000004ff037210 */ /* 0x000fe20007f1e0ff */
[----:B------:R-:W-:Y:S01]  /*0b90*/  IMAD.MOV.U32 R6, RZ, RZ, R39 ;  /* 0x000000ffff067224 */ /* 0x000fe200078e0027 */
[----:B------:R-:W-:Y:S01]  /*0ba0*/  MOV R9, R5 ;  /* 0x0000000500097202 */ /* 0x000fe20000000f00 */
[----:B------:R-:W-:Y:S02]  /*0bb0*/  IMAD.MOV.U32 R8, RZ, RZ, R4 ;  /* 0x000000ffff087224 */ /* 0x000fe400078e0004 */
[----:B------:R-:W-:-:S04]  /*0bc0*/  IMAD.X R7, RZ, RZ, ~R5, P0 ;  /* 0x000000ffff077224 */ /* 0x000fc800000e0e05 */
[----:B------:R-:W-:Y:S01]  /*0bd0*/  IMAD R0, R7, R22, RZ ;  /* 0x0000001607007224 */ /* 0x000fe200078e02ff */
[----:B------:R-:W-:-:S03]  /*0be0*/  MOV R7, R40 ;  /* 0x0000002800077202 */ /* 0x000fc60000000f00 */
[----:B------:R-:W-:-:S04]  /*0bf0*/  IMAD.WIDE.U32 R6, R22, R3, R6 ;  /* 0x0000000316067225 */ /* 0x000fc800078e0006 */
[----:B------:R-:W-:-:S04]  /*0c00*/  IMAD R3, R35, R3, R0 ;  /* 0x0000000323037224 */ /* 0x000fc800078e0200 */
[----:B------:R-:W-:-:S07]  /*0c10*/  IMAD.IADD R3, R7, 0x1, R3 ;  /* 0x0000000107037824 */ /* 0x000fce00078e0203 */
.L_x_139:
[----:B------:R-:W-:Y:S05]  /*0c20*/  BSYNC.RECONVERGENT B0 ;  /* 0x0000000000007941 */ /* 0x000fea0003800200 */
.L_x_137:
[----:B------:R-:W-:Y:S01]  /*0c30*/  LOP3.LUT R0, R3, R27, RZ, 0xfc, !PT ;  /* 0x0000001b03007212 */ /* 0x000fe200078efcff */
[----:B------:R-:W-:Y:S03]  /*0c40*/  BSSY.RECONVERGENT B0, `(.L_x_140) ;  /* 0x0000025000007945 */ /* 0x000fe60003800200 */
[----:B------:R-:W-:-:S13]  /*0c50*/  ISETP.NE.U32.AND P0, PT, R0, RZ, PT ;  /* 0x000000ff0000720c */ /* 0x000fda0003f05070 */
[----:B------:R-:W-:Y:S05]  /*0c60*/  @P0 BRA `(.L_x_141) ;  /* 0x00000000005c0947 */ /* 0x000fea0003800000 */
[----:B------:R-:W2:Y:S01]  /*0c70*/  I2F.U32.RP R0, R26 ;  /* 0x0000001a00007306 */ /* 0x000ea20000209000 */
[----:B------:R-:W-:Y:S01]  /*0c80*/  IMAD.MOV R3, RZ, RZ, -R26 ;  /* 0x000000ffff037224 */ /* 0x000fe200078e0a1a */
[----:B------:R-:W-:Y:S02]  /*0c90*/  ISETP.NE.U32.AND P2, PT, R26, RZ, PT ;  /* 0x000000ff1a00720c */ /* 0x000fe40003f45070 */
[----:B------:R-:W-:-:S04]  /*0ca0*/  MOV R7, RZ ;  /* 0x000000ff00077202 */ /* 0x000fc80000000f00 */
[----:B--2---:R-:W2:Y:S02]  /*0cb0*/  MUFU.RCP R0, R0 ;  /* 0x0000000000007308 */ /* 0x004ea40000001000 */
[----:B--2---:R-:W-:-:S06]  /*0cc0*/  VIADD R4, R0, 0xffffffe ;  /* 0x0ffffffe00047836 */ /* 0x004fcc0000000000 */
[----:B------:R2:W3:Y:S02]  /*0cd0*/  F2I.FTZ.U32.TRUNC.NTZ R5, R4 ;  /* 0x0000000400057305 */ /* 0x0004e4000021f000 */
[----:B--2---:R-:W-:Y:S02]  /*0ce0*/  HFMA2 R4, -RZ, RZ, 0, 0 ;  /* 0x00000000ff047431 */ /* 0x004fe400000001ff */
[----:B---3--:R-:W-:-:S04]  /*0cf0*/  IMAD R3, R3, R5, RZ ;  /* 0x0000000503037224 */ /* 0x008fc800078e02ff */
[----:B------:R-:W-:-:S06]  /*0d00*/  IMAD.HI.U32 R5, R5, R3, R4 ;  /* 0x0000000305057227 */ /* 0x000fcc00078e0004 */
[----:B------:R-:W-:-:S04]  /*0d10*/  IMAD.HI.U32 R4, R5, R6, RZ ;  /* 0x0000000605047227 */ /* 0x000fc800078e00ff */
[----:B------:R-:W-:Y:S02]  /*0d20*/  IMAD.MOV R3, RZ, RZ, -R4 ;  /* 0x000000ffff037224 */ /* 0x000fe400078e0a04 */
[----:B------:R-:W-:Y:S02]  /*0d30*/  IMAD.MOV.U32 R5, RZ, RZ, RZ ;  /* 0x000000ffff057224 */ /* 0x000fe400078e00ff */
[----:B------:R-:W-:-:S05]  /*0d40*/  IMAD R3, R26, R3, R6 ;  /* 0x000000031a037224 */ /* 0x000fca00078e0206 */
[----:B------:R-:W-:-:S13]  /*0d50*/  ISETP.GE.U32.AND P0, PT, R3, R26, PT ;  /* 0x0000001a0300720c */ /* 0x000fda0003f06070 */
[----:B------:R-:W-:Y:S01]  /*0d60*/  @P0 IMAD.IADD R3, R3, 0x1, -R26 ;  /* 0x0000000103030824 */ /* 0x000fe200078e0a1a */
[----:B------:R-:W-:-:S04]  /*0d70*/  @P0 IADD3 R4, PT, PT, R4, 0x1, RZ ;  /* 0x0000000104040810 */ /* 0x000fc80007ffe0ff */
[----:B------:R-:W-:-:S13]  /*0d80*/  ISETP.GE.U32.AND P1, PT, R3, R26, PT ;  /* 0x0000001a0300720c */ /* 0x000fda0003f26070 */
[----:B------:R-:W-:Y:S01]  /*0d90*/  @P1 VIADD R4, R4, 0x1 ;  /* 0x0000000104041836 */ /* 0x000fe20000000000 */
[----:B------:R-:W-:-:S05]  /*0da0*/  @!P2 LOP3.LUT R4, RZ, R26, RZ, 0x33, !PT ;  /* 0x0000001aff04a212 */ /* 0x000fca00078e33ff */
[----:B------:R-:W-:-:S04]  /*0db0*/  IMAD.MOV R3, RZ, RZ, -R4 ;  /* 0x000000ffff037224 */ /* 0x000fc800078e0a04 */
[----:B------:R-:W-:Y:S01]  /*0dc0*/  IMAD R6, R26, R3, R6 ;  /* 0x000000031a067224 */ /* 0x000fe200078e0206 */
[----:B------:R-:W-:Y:S06]  /*0dd0*/  BRA `(.L_x_142) ;  /* 0x00000000002c7947 */ /* 0x000fec0003800000 */
.L_x_141:
[----:B------:R-:W-:Y:S01]  /*0de0*/  IMAD.MOV.U32 R4, RZ, RZ, R26 ;  /* 0x000000ffff047224 */ /* 0x000fe200078e001a */
[----:B------:R-:W-:Y:S02]  /*0df0*/  MOV R5, R27 ;  /* 0x0000001b00057202 */ /* 0x000fe40000000f00 */
[----:B------:R-:W-:-:S07]  /*0e00*/  MOV R0, 0xe20 ;  /* 0x00000e2000007802 */ /* 0x000fce0000000f00 */
[----:B01----:R-:W-:Y:S05]  /*0e10*/  CALL.REL.NOINC `($__internal_2_$__cuda_sm20_div_u64) ;  /* 0x0000001400a07944 */ /* 0x003fea0003c00000 */
[----:B------:R-:W-:Y:S01]  /*0e20*/  IADD3 R13, P0, PT, RZ, -R4, RZ ;  /* 0x80000004ff0d7210 */ /* 0x000fe20007f1e0ff */
[----:B------:R-:W-:-:S04]  /*0e30*/  IMAD.MOV.U32 R7, RZ, RZ, R3 ;  /* 0x000000ffff077224 */ /* 0x000fc800078e0003 */
[----:B------:R-:W-:Y:S02]  /*0e40*/  IMAD.X R11, RZ, RZ, ~R5, P0 ;  /* 0x000000ffff0b7224 */ /* 0x000fe400000e0e05 */
[----:B------:R-:W-:-:S04]  /*0e50*/  IMAD.WIDE.U32 R6, R26, R13, R6 ;  /* 0x0000000d1a067225 */ /* 0x000fc800078e0006 */
[----:B------:R-:W-:-:S04]  /*0e60*/  IMAD R11, R11, R26, RZ ;  /* 0x0000001a0b0b7224 */ /* 0x000fc800078e02ff */
[----:B------:R-:W-:-:S05]  /*0e70*/  IMAD R11, R27, R13, R11 ;  /* 0x0000000d1b0b7224 */ /* 0x000fca00078e020b */
[----:B------:R-:W-:-:S07]  /*0e80*/  IADD3 R7, PT, PT, R7, R11, RZ ;  /* 0x0000000b07077210 */ /* 0x000fce0007ffe0ff */
.L_x_142:
[----:B------:R-:W-:Y:S05]  /*0e90*/  BSYNC.RECONVERGENT B0 ;  /* 0x0000000000007941 */ /* 0x000fea0003800200 */
.L_x_140:
[----:B------:R-:W2:Y:S01]  /*0ea0*/  LDC R33, c[0x0][0x3a0] ;  /* 0x0000e800ff217b82 */ /* 0x000ea20000000800 */
[----:B------:R3:W-:Y:S01]  /*0eb0*/  I2F.U64 R37, R4 ;  /* 0x0000000400257312 */ /* 0x0007e20000301000 */
[----:B------:R-:W2:Y:S01]  /*0ec0*/  LDCU UR4, c[0x0][0x3a8] ;  /* 0x00007500ff0477ac */ /* 0x000ea20008000800 */
[----:B------:R-:W-:Y:S01]  /*0ed0*/  ISETP.GT.U32.AND P0, PT, R39, 0x4, PT ;  /* 0x000000042700780c */ /* 0x000fe20003f04070 */
[----:B------:R-:W-:Y:S03]  /*0ee0*/  BSSY.RECONVERGENT B6, `(.L_x_143) ;  /* 0x0000020000067945 */ /* 0x000fe60003800200 */
[----:B------:R-:W-:Y:S01]  /*0ef0*/  ISETP.GT.U32.AND.EX P1, PT, R40, RZ, PT, P0 ;  /* 0x000000ff2800720c */ /* 0x000fe20003f24100 */
[----:B------:R-:W4:Y:S01]  /*0f00*/  LDC R0, c[0x0][0x398] ;  /* 0x0000e600ff007b82 */ /* 0x000f220000000800 */
[----:B------:R-:W2:Y:S01]  /*0f10*/  I2F.U64 R8, R8 ;  /* 0x0000000800087312 */ /* 0x000ea20000301000 */
[----:B---3--:R-:W-:Y:S01]  /*0f20*/  IMAD.MOV.U32 R4, RZ, RZ, R6 ;  /* 0x000000ffff047224 */ /* 0x008fe200078e0006 */
[----:B------:R-:W-:Y:S01]  /*0f30*/  P2R R41, PR, RZ, 0x2 ;  /* 0x00000002ff297803 */ /* 0x000fe20000000000 */
[----:B------:R-:W-:-:S04]  /*0f40*/  IMAD.MOV.U32 R5, RZ, RZ, R7 ;  /* 0x000000ffff057224 */ /* 0x000fc800078e0007 */
[----:B------:R-:W3:Y:S01]  /*0f50*/  LDC R3, c[0x0][0x390] ;  /* 0x0000e400ff037b82 */ /* 0x000ee20000000800 */
[----:B------:R-:W3:Y:S01]  /*0f60*/  I2F.U64 R36, R4 ;  /* 0x0000000400247312 */ /* 0x000ee20000301000 */
[----:B--2---:R-:W-:Y:S01]  /*0f70*/  FFMA R33, R8, UR4, R33 ;  /* 0x0000000408217c23 */ /* 0x004fe20008000021 */
[----:B----4-:R-:W-:Y:S01]  /*0f80*/  FFMA R37, R37, UR4, R0 ;  /* 0x0000000425257c23 */ /* 0x010fe20008000000 */
[----:B---3--:R-:W-:Y:S01]  /*0f90*/  FFMA R36, R36, UR4, R3 ;  /* 0x0000000424247c23 */ /* 0x008fe20008000003 */
[----:B------:R-:W-:Y:S06]  /*0fa0*/  @P1 BRA `(.L_x_144) ;  /* 0x00000000004c1947 */ /* 0x000fec0003800000 */
[----:B------:R-:W2:Y:S01]  /*0fb0*/  F2F.F64.F32 R10, R37 ;  /* 0x00000025000a7310 */ /* 0x000ea20000201800 */
[----:B------:R-:W-:Y:S01]  /*0fc0*/  MOV R8, 0x190 ;  /* 0x0000019000087802 */ /* 0x000fe20000000f00 */
[----:B------:R-:W-:Y:S01]  /*0fd0*/  STL.64 [R1], R30 ;  /* 0x0000001e01007387 */ /* 0x000fe20000100a00 */
[----:B------:R-:W3:Y:S04]  /*0fe0*/  LDCU.64 UR4, c[0x4][0x178] ;  /* 0x01002f00ff0477ac */ /* 0x000ee80008000a00 */
[----:B------:R-:W4:Y:S01]  /*0ff0*/  LDC.64 R8, c[0x4][R8] ;  /* 0x0100000008087b82 */ /* 0x000f220000000a00 */
[----:B------:R-:W5:Y:S01]  /*1000*/  F2F.F64.F32 R12, R33 ;  /* 0x00000021000c7310 */ /* 0x000f620000201800 */
[----:B--2---:R2:W-:Y:S07]  /*1010*/  STL.64 [R1+0x18], R10 ;  /* 0x0000180a01007387 */ /* 0x0045ee0000100a00 */
[----:B------:R-:W0:Y:S01]  /*1020*/  F2F.F64.F32 R6, R36 ;  /* 0x0000002400067310 */ /* 0x000e220000201800 */
[----:B---3--:R-:W-:Y:S01]  /*1030*/  IMAD.U32 R4, RZ, RZ, UR4 ;  /* 0x00000004ff047e24 */ /* 0x008fe2000f8e00ff */
[----:B------:R-:W-:Y:S01]  /*1040*/  MOV R5, UR5 ;  /* 0x0000000500057c02 */ /* 0x000fe20008000f00 */
[----:B-----5:R-:W-:Y:S01]  /*1050*/  STL.64 [R1+0x20], R12 ;  /* 0x0000200c01007387 */ /* 0x020fe20000100a00 */
[----:B--2---:R-:W-:Y:S01]  /*1060*/  MOV R10, R39 ;  /* 0x00000027000a7202 */ /* 0x004fe20000000f00 */
[----:B------:R-:W-:-:S02]  /*1070*/  IMAD.MOV.U32 R11, RZ, RZ, R40 ;  /* 0x000000ffff0b7224 */ /* 0x000fc400078e0028 */
[----:B0-----:R0:W-:Y:S04]  /*1080*/  STL.64 [R1+0x10], R6 ;  /* 0x0000100601007387 */ /* 0x0011e80000100a00 */
[----:B------:R2:W-:Y:S01]  /*1090*/  STL.64 [R1+0x8], R10 ;  /* 0x0000080a01007387 */ /* 0x0005e20000100a00 */
[----:B0-----:R-:W-:Y:S02]  /*10a0*/  IMAD.MOV.U32 R6, RZ, RZ, R2 ;  /* 0x000000ffff067224 */ /* 0x001fe400078e0002 */
[----:B------:R-:W-:-:S07]  /*10b0*/  IMAD.MOV.U32 R7, RZ, RZ, R32 ;  /* 0x000000ffff077224 */ /* 0x000fce00078e0020 */
[----:B------:R-:W-:-:S07]  /*10c0*/  LEPC R20, `(.L_x_144) ;  /* 0x000000001014794e */ /* 0x000fce0000000000 */
[----:B-12-4-:R-:W-:Y:S05]  /*10d0*/  CALL.ABS.NOINC R8 ;  /* 0x0000000008007343 */ /* 0x016fea0003c00000 */
.L_x_144:
[----:B------:R-:W-:Y:S05]  /*10e0*/  BSYNC.RECONVERGENT B6 ;  /* 0x0000000000067941 */ /* 0x000fea0003800200 */
.L_x_143:
[----:B------:R-:W2:Y:S02]  /*10f0*/  LDC R7, c[0x0][0x3a8] ;  /* 0x0000ea00ff077b82 */ /* 0x000ea40000000800 */
[----:B--2---:R-:W-:-:S13]  /*1100*/  FSETP.NEU.AND P1, PT, R7, RZ, PT ;  /* 0x000000ff0700720b */ /* 0x004fda0003f2d000 */
[----:B------:R-:W-:Y:S05]  /*1110*/  @!P1 BRA `(.L_x_145) ;  /* 0x0000000000d09947 */ /* 0x000fea0003800000 */
[----:B------:R-:W2:Y:S01]  /*1120*/  MUFU.RCP R0, R7 ;  /* 0x0000000700007308 */ /* 0x000ea20000001000 */
[----:B------:R-:W3:Y:S01]  /*1130*/  LDCU UR4, c[0x0][0x3ac] ;  /* 0x00007580ff0477ac */ /* 0x000ee20008000800 */
[----:B------:R-:W-:Y:S06]  /*1140*/  BSSY.RECONVERGENT B0, `(.L_x_146) ;  /* 0x000000e000007945 */ /* 0x000fec0003800200 */
[----:B------:R-:W4:Y:S01]  /*1150*/  FCHK P0, R36, R7 ;  /* 0x0000000724007302 */ /* 0x000f220000000000 */
[----:B--2---:R-:W-:Y:S01]  /*1160*/  FFMA R3, R0, -R7, 1 ;  /* 0x3f80000000037423 */ /* 0x004fe20000000807 */
[----:B---3--:R-:W-:-:S03]  /*1170*/  ISETP.NE.AND P2, PT, RZ, UR4, PT ;  /* 0x00000004ff007c0c */ /* 0x008fc6000bf45270 */
[----:B------:R-:W-:-:S04]  /*1180*/  FFMA R3, R0, R3, R0 ;  /* 0x0000000300037223 */ /* 0x000fc80000000000 */
[----:B------:R-:W-:-:S04]  /*1190*/  FFMA R5, R3, R36, RZ ;  /* 0x0000002403057223 */ /* 0x000fc800000000ff */
[----:B------:R-:W-:-:S04]  /*11a0*/  FFMA R0, R5, -R7, R36 ;  /* 0x8000000705007223 */ /* 0x000fc80000000024 */
[----:B------:R-:W-:Y:S01]  /*11b0*/  FFMA R0, R3, R0, R5 ;  /* 0x0000000003007223 */ /* 0x000fe20000000005 */
[----:B----4-:R-:W-:Y:S06]  /*11c0*/  @!P0 BRA `(.L_x_147) ;  /* 0x0000000000148947 */ /* 0x010fec0003800000 */
[----:B------:R-:W2:Y:S01]  /*11d0*/  LDCU UR4, c[0x0][0x3a8] ;  /* 0x00007500ff0477ac */ /* 0x000ea20008000800 */
[----:B------:R-:W-:Y:S02]  /*11e0*/  MOV R0, R36 ;  /* 0x0000002400007202 */ /* 0x000fe40000000f00 */
[----:B------:R-:W-:Y:S01]  /*11f0*/  MOV R6, 0x1220 ;  /* 0x0000122000067802 */ /* 0x000fe20000000f00 */
[----:B--2---:R-:W-:-:S07]  /*1200*/  IMAD.U32 R3, RZ, RZ, UR4 ;  /* 0x00000004ff037e24 */ /* 0x004fce000f8e00ff */
[----:B01----:R-:W-:Y:S05]  /*1210*/  CALL.REL.NOINC `($__internal_3_$__cuda_sm3x_div_rn_noftz_f32_slowpath) ;  /* 0x0000001400b07944 */ /* 0x003fea0003c00000 */
.L_x_147:
[----:B------:R-:W-:Y:S05]  /*1220*/  BSYNC.RECONVERGENT B0 ;  /* 0x0000000000007941 */ /* 0x000fea0003800200 */
.L_x_146:
[----:B------:R-:W-:Y:S01]  /*1230*/  IMAD.MOV.U32 R3, RZ, RZ, 0x3f000000 ;  /* 0x3f000000ff037424 */ /* 0x000fe200078e00ff */
[----:B------:R-:W2:Y:S01]  /*1240*/  LDCU UR4, c[0x0][0x3a8] ;  /* 0x00007500ff0477ac */ /* 0x000ea20008000800 */
[----:B------:R-:W-:Y:S01]  /*1250*/  BSSY.RECONVERGENT B0, `(.L_x_148) ;  /* 0x0000009000007945 */ /* 0x000fe20003800200 */
[----:B0-----:R-:W-:Y:S02]  /*1260*/  MOV R44, R28 ;  /* 0x0000001c002c7202 */ /* 0x001fe40000000f00 */
[----:B------:R-:W-:-:S05]  /*1270*/  LOP3.LUT R3, R3, 0x80000000, R0, 0xb8, !PT ;  /* 0x8000000003037812 */ /* 0x000fca00078eb800 */
[----:B------:R-:W-:Y:S01]  /*1280*/  FADD.RZ R4, R3, R0 ;  /* 0x0000000003047221 */ /* 0x000fe2000000c000 */
[----:B------:R-:W-:Y:S01]  /*1290*/  IMAD.MOV.U32 R0, RZ, RZ, R29 ;  /* 0x000000ffff007224 */ /* 0x000fe200078e001d */
[----:B------:R-:W-:-:S04]  /*12a0*/  MOV R3, 0x12e0 ;  /* 0x000012e000037802 */ /* 0x000fc80000000f00 */
[----:B------:R-:W2:Y:S02]  /*12b0*/  FRND.TRUNC R4, R4 ;  /* 0x0000000400047307 */ /* 0x000ea4000020d000 */
[----:B--2---:R-:W-:-:S07]  /*12c0*/  FMUL R36, R4, UR4 ;  /* 0x0000000404247c20 */ /* 0x004fce0008400000 */
[----:B-1----:R-:W-:Y:S05]  /*12d0*/  CALL.REL.NOINC `($_Z25generateValidPointsKernelP7Point3DPmfffffffiS0_mm$__internal_accurate_pow) ;  /* 0x0000001c00187944 */ /* 0x002fea0003c00000 */
[----:B------:R-:W-:Y:S05]  /*12e0*/  BSYNC.RECONVERGENT B0 ;  /* 0x0000000000007941 */ /* 0x000fea0003800200 */
.L_x_148:
[----:B------:R-:W-:Y:S01]  /*12f0*/  IMAD.MOV.U32 R4, RZ, RZ, R0 ;  /* 0x000000ffff047224 */ /* 0x000fe200078e0000 */
[----:B------:R-:W-:Y:S01]  /*1300*/  MOV R5, R11 ;  /* 0x0000000b00057202 */ /* 0x000fe20000000f00 */
[----:B------:R-:W-:Y:S01]  /*1310*/  IMAD.MOV.U32 R3, RZ, RZ, 0x3f000000 ;  /* 0x3f000000ff037424 */ /* 0x000fe200078e00ff */
        /* <DEDUP_REMOVED lines=17> */
[----:B------:R-:W-:Y:S05]  /*1430*/  CALL.REL.NOINC `($__internal_3_$__cuda_sm3x_div_rn_noftz_f32_slowpath) ;  /* 0x0000001400287944 */ /* 0x000fea0003c00000 */
[----:B------:R-:W-:-:S07]  /*1440*/  MOV R36, R0 ;  /* 0x0000000000247202 */ /* 0x000fce0000000f00 */
.L_x_149:
[----:B------:R-:W-:Y:S05]  /*1450*/  BSYNC.RECONVERGENT B0 ;  /* 0x0000000000007941 */ /* 0x000fea0003800200 */
.L_x_145:
[----:B------:R-:W-:Y:S05]  /*1460*/  @!P1 BRA `(.L_x_150) ;  /* 0x0000000000d09947 */ /* 0x000fea0003800000 */
[----:B------:R-:W2:Y:S01]  /*1470*/  LDC.64 R6, c[0x0][0x3a8] ;  /* 0x0000ea00ff067b82 */ /* 0x000ea20000000a00 */
[----:B------:R-:W-:Y:S01]  /*1480*/  BSSY.RECONVERGENT B0, `(.L_x_151) ;  /* 0x000000f000007945 */ /* 0x000fe20003800200 */
[----:B--2---:R-:W2:Y:S01]  /*1490*/  MUFU.RCP R3, R6 ;  /* 0x0000000600037308 */ /* 0x004ea20000001000 */
[----:B------:R-:W-:-:S07]  /*14a0*/  ISETP.NE.AND P2, PT, R7, RZ, PT ;  /* 0x000000ff0700720c */ /* 0x000fce0003f45270 */
[----:B------:R-:W3:Y:S01]  /*14b0*/  FCHK P0, R37, R6 ;  /* 0x0000000625007302 */ /* 0x000ee20000000000 */
[----:B--2---:R-:W-:-:S04]  /*14c0*/  FFMA R0, R3, -R6, 1 ;  /* 0x3f80000003007423 */ /* 0x004fc80000000806 */
[----:B------:R-:W-:-:S04]  /*14d0*/  FFMA R0, R3, R0, R3 ;  /* 0x0000000003007223 */ /* 0x000fc80000000003 */
[----:B------:R-:W-:-:S04]  /*14e0*/  FFMA R4, R0, R37, RZ ;  /* 0x0000002500047223 */ /* 0x000fc800000000ff */
[----:B------:R-:W-:-:S04]  /*14f0*/  FFMA R3, R4, -R6, R37 ;  /* 0x8000000604037223 */ /* 0x000fc80000000025 */
[----:B------:R-:W-:Y:S01]  /*1500*/  FFMA R0, R0, R3, R4 ;  /* 0x0000000300007223 */ /* 0x000fe20000000004 */
[----:B---3--:R-:W-:Y:S06]  /*1510*/  @!P0 BRA `(.L_x_152) ;  /* 0x0000000000148947 */ /* 0x008fec0003800000 */
[----:B------:R-:W2:Y:S01]  /*1520*/  LDCU UR4, c[0x0][0x3a8] ;  /* 0x00007500ff0477ac */ /* 0x000ea20008000800 */
[----:B------:R-:W-:Y:S01]  /*1530*/  IMAD.MOV.U32 R0, RZ, RZ, R37 ;  /* 0x000000ffff007224 */ /* 0x000fe200078e0025 */
[----:B------:R-:W-:Y:S01]  /*1540*/  MOV R6, 0x1570 ;  /* 0x0000157000067802 */ /* 0x000fe20000000f00 */
[----:B--2---:R-:W-:-:S07]  /*1550*/  IMAD.U32 R3, RZ, RZ, UR4 ;  /* 0x00000004ff037e24 */ /* 0x004fce000f8e00ff */
[----:B01----:R-:W-:Y:S05]  /*1560*/  CALL.REL.NOINC `($__internal_3_$__cuda_sm3x_div_rn_noftz_f32_slowpath) ;  /* 0x0000001000dc7944 */ /* 0x003fea0003c00000 */
.L_x_152:
[----:B------:R-:W-:Y:S05]  /*1570*/  BSYNC.RECONVERGENT B0 ;  /* 0x0000000000007941 */ /* 0x000fea0003800200 */
.L_x_151:
[----:B------:R-:W-:Y:S01]  /*1580*/  HFMA2 R3, -RZ, RZ, 1.75, 0 ;  /* 0x3f000000ff037431 */ /* 0x000fe200000001ff */
[----:B------:R-:W2:Y:S01]  /*1590*/  LDCU UR4, c[0x0][0x3a8] ;  /* 0x00007500ff0477ac */ /* 0x000ea20008000800 */
[----:B------:R-:W-:Y:S01]  /*15a0*/  BSSY.RECONVERGENT B0, `(.L_x_153) ;  /* 0x0000009000007945 */ /* 0x000fe20003800200 */
[----:B0-----:R-:W-:Y:S02]  /*15b0*/  IMAD.MOV.U32 R44, RZ, RZ, R28 ;  /* 0x000000ffff2c7224 */ /* 0x001fe400078e001c */
        /* <DEDUP_REMOVED lines=8> */
.L_x_153:
[----:B------:R-:W-:Y:S01]  /*1640*/  MOV R4, R0 ;  /* 0x0000000000047202 */ /* 0x000fe20000000f00 */
[----:B------:R-:W-:Y:S01]  /*1650*/  IMAD.MOV.U32 R5, RZ, RZ, R11 ;  /* 0x000000ffff057224 */ /* 0x000fe200078e000b */
[----:B------:R-:W-:Y:S01]  /*1660*/  BSSY.RECONVERGENT B0, `(.L_x_150) ;  /* 0x0000014000007945 */ /* 0x000fe20003800200 */
[----:B------:R-:W-:-:S03]  /*1670*/  IMAD.MOV.U32 R0, RZ, RZ, 0x3f000000 ;  /* 0x3f000000ff007424 */ /* 0x000fc600078e00ff */
        /* <DEDUP_REMOVED lines=16> */
[----:B------:R-:W-:Y:S05]  /*1780*/  CALL.REL.NOINC `($__internal_3_$__cuda_sm3x_div_rn_noftz_f32_slowpath) ;  /* 0x0000001000547944 */ /* 0x000fea0003c00000 */
[----:B------:R-:W-:-:S07]  /*1790*/  IMAD.MOV.U32 R37, RZ, RZ, R0 ;  /* 0x000000ffff257224 */ /* 0x000fce00078e0000 */
.L_x_154:
[----:B------:R-:W-:Y:S05]  /*17a0*/  BSYNC.RECONVERGENT B0 ;  /* 0x0000000000007941 */ /* 0x000fea0003800200 */
.L_x_150:
[----:B------:R-:W2:Y:S02]  /*17b0*/  LDCU UR4, c[0x0][0x3a0] ;  /* 0x00007400ff0477ac */ /* 0x000ea40008000800 */
[----:B--2---:R-:W-:Y:S01]  /*17c0*/  IMAD.U32 R4, RZ, RZ, UR4 ;  /* 0x00000004ff047e24 */ /* 0x004fe2000f8e00ff */
[----:B------:R-:W-:Y:S06]  /*17d0*/  @!P1 BRA `(.L_x_155) ;  /* 0x00000000007c9947 */ /* 0x000fec0003800000 */
[----:B------:R-:W2:Y:S01]  /*17e0*/  LDCU UR4, c[0x0][0x3ac] ;  /* 0x00007580ff0477ac */ /* 0x000ea20008000800 */
[----:B------:R-:W-:Y:S01]  /*17f0*/  BSSY.RECONVERGENT B0, `(.L_x_156) ;  /* 0x0000006000007945 */ /* 0x000fe20003800200 */
[----:B0-----:R-:W-:Y:S01]  /*1800*/  MOV R44, R28 ;  /* 0x0000001c002c7202 */ /* 0x001fe20000000f00 */
[----:B------:R-:W-:Y:S01]  /*1810*/  IMAD.MOV.U32 R0, RZ, RZ, R29 ;  /* 0x000000ffff007224 */ /* 0x000fe200078e001d */
[----:B------:R-:W-:Y:S02]  /*1820*/  MOV R3, 0x1850 ;  /* 0x0000185000037802 */ /* 0x000fe40000000f00 */
[----:B--2---:R-:W-:-:S13]  /*1830*/  ISETP.NE.AND P2, PT, RZ, UR4, PT ;  /* 0x00000004ff007c0c */ /* 0x004fda000bf45270 */
[----:B-1----:R-:W-:Y:S05]  /*1840*/  CALL.REL.NOINC `($_Z25generateValidPointsKernelP7Point3DPmfffffffiS0_mm$__internal_accurate_pow) ;  /* 0x0000001400bc7944 */ /* 0x002fea0003c00000 */
[----:B------:R-:W-:Y:S05]  /*1850*/  BSYNC.RECONVERGENT B0 ;  /* 0x0000000000007941 */ /* 0x000fea0003800200 */
.L_x_156:
        /* <DEDUP_REMOVED lines=22> */
.L_x_157:
[----:B------:R-:W-:Y:S05]  /*19c0*/  BSYNC.RECONVERGENT B0 ;  /* 0x0000000000007941 */ /* 0x000fea0003800200 */
.L_x_155:
[----:B------:R-:W-:Y:S05]  /*19d0*/  @!P1 BRA `(.L_x_158) ;  /* 0x0000000000d49947 */ /* 0x000fea0003800000 */
[----:B------:R-:W2:Y:S01]  /*19e0*/  LDC.64 R6, c[0x0][0x3a8] ;  /* 0x0000ea00ff067b82 */ /* 0x000ea20000000a00 */
[----:B------:R-:W-:Y:S01]  /*19f0*/  FADD R33, R33, -R4 ;  /* 0x8000000421217221 */ /* 0x000fe20000000000 */
        /* <DEDUP_REMOVED lines=15> */
.L_x_160:
[----:B------:R-:W-:Y:S05]  /*1af0*/  BSYNC.RECONVERGENT B0 ;  /* 0x0000000000007941 */ /* 0x000fea0003800200 */
.L_x_159:
[----:B------:R-:W-:Y:S01]  /*1b00*/  HFMA2 R3, -RZ, RZ, 1.75, 0 ;  /* 0x3f000000ff037431 */ /* 0x000fe200000001ff */
[----:B------:R-:W2:Y:S01]  /*1b10*/  LDCU UR4, c[0x0][0x3a8] ;  /* 0x00007500ff0477ac */ /* 0x000ea20008000800 */
[----:B------:R-:W-:Y:S01]  /*1b20*/  BSSY.RECONVERGENT B0, `(.L_x_161) ;  /* 0x0000009000007945 */ /* 0x000fe20003800200 */
[----:B0-----:R-:W-:Y:S02]  /*1b30*/  IMAD.MOV.U32 R44, RZ, RZ, R28 ;  /* 0x000000ffff2c7224 */ /* 0x001fe400078e001c */
[----:B------:R-:W-:-:S05]  /*1b40*/  LOP3.LUT R3, R3, 0x80000000, R0, 0xb8, !PT ;  /* 0x8000000003037812 */ /* 0x000fca00078eb800 */
[----:B------:R-:W-:Y:S01]  /*1b50*/  FADD.RZ R5, R3, R0 ;  /* 0x0000000003057221 */ /* 0x000fe2000000c000 */
[----:B------:R-:W-:Y:S02]  /*1b60*/  MOV R0, R29 ;  /* 0x0000001d00007202 */ /* 0x000fe40000000f00 */
[----:B------:R-:W-:-:S03]  /*1b70*/  MOV R3, 0x1bb0 ;  /* 0x00001bb000037802 */ /* 0x000fc60000000f00 */
[----:B------:R-:W2:Y:S02]  /*1b80*/  FRND.TRUNC R5, R5 ;  /* 0x0000000500057307 */ /* 0x000ea4000020d000 */
[----:B--2---:R-:W-:-:S07]  /*1b90*/  FFMA R33, R5, UR4, R4 ;  /* 0x0000000405217c23 */ /* 0x004fce0008000004 */
[----:B-1----:R-:W-:Y:S05]  /*1ba0*/  CALL.REL.NOINC `($_Z25generateValidPointsKernelP7Point3DPmfffffffiS0_mm$__internal_accurate_pow) ;  /* 0x0000001000e47944 */ /* 0x002fea0003c00000 */
[----:B------:R-:W-:Y:S05]  /*1bb0*/  BSYNC.RECONVERGENT B0 ;  /* 0x0000000000007941 */ /* 0x000fea0003800200 */
.L_x_161:
        /* <DEDUP_REMOVED lines=22> */
.L_x_162:
[----:B------:R-:W-:Y:S05]  /*1d20*/  BSYNC.RECONVERGENT B0 ;  /* 0x0000000000007941 */ /* 0x000fea0003800200 */
.L_x_158:
[----:B------:R-:W-:Y:S01]  /*1d30*/  ISETP.NE.AND P0, PT, R41, RZ, PT ;  /* 0x000000ff2900720c */ /* 0x000fe20003f05270 */
[----:B------:R-:W-:-:S12]  /*1d40*/  BSSY.RECONVERGENT B6, `(.L_x_163) ;  /* 0x0000015000067945 */ /* 0x000fd80003800200 */
[----:B------:R-:W-:Y:S05]  /*1d50*/  @P0 BRA `(.L_x_164) ;  /* 0x00000000004c0947 */ /* 0x000fea0003800000 */
        /* <DEDUP_REMOVED lines=8> */
[----:B---3--:R-:W-:Y:S01]  /*1de0*/  MOV R4, UR4 ;  /* 0x0000000400047c02 */ /* 0x008fe20008000f00 */
[----:B------:R-:W-:Y:S01]  /*1df0*/  IMAD.U32 R5, RZ, RZ, UR5 ;  /* 0x00000005ff057e24 */ /* 0x000fe2000f8e00ff */
[----:B-----5:R-:W-:Y:S01]  /*1e00*/  STL.64 [R1+0x20], R12 ;  /* 0x0000200c01007387 */ /* 0x020fe20000100a00 */
[----:B--2---:R-:W-:Y:S01]  /*1e10*/  MOV R10, R39 ;  /* 0x00000027000a7202 */ /* 0x004fe20000000f00 */
[----:B------:R-:W-:-:S02]  /*1e20*/  IMAD.MOV.U32 R11, RZ, RZ, R40 ;  /* 0x000000ffff0b7224 */ /* 0x000fc400078e0028 */
[----:B0-----:R0:W-:Y:S04]  /*1e30*/  STL.64 [R1+0x10], R6 ;  /* 0x0000100601007387 */ /* 0x0011e80000100a00 */
[----:B------:R2:W-:Y:S01]  /*1e40*/  STL.64 [R1+0x8], R10 ;  /* 0x0000080a01007387 */ /* 0x0005e20000100a00 */
[----:B0-----:R-:W-:Y:S01]  /*1e50*/  MOV R6, R2 ;  /* 0x0000000200067202 */ /* 0x001fe20000000f00 */
[----:B------:R-:W-:-:S07]  /*1e60*/  IMAD.MOV.U32 R7, RZ, RZ, R32 ;  /* 0x000000ffff077224 */ /* 0x000fce00078e0020 */
[----:B------:R-:W-:-:S07]  /*1e70*/  LEPC R20, `(.L_x_164) ;  /* 0x000000001014794e */ /* 0x000fce0000000000 */
[----:B-12-4-:R-:W-:Y:S05]  /*1e80*/  CALL.ABS.NOINC R8 ;  /* 0x0000000008007343 */ /* 0x016fea0003c00000 */
.L_x_164:
[----:B------:R-:W-:Y:S05]  /*1e90*/  BSYNC.RECONVERGENT B6 ;  /* 0x0000000000067941 */ /* 0x000fea0003800200 */
.L_x_163:
[----:B------:R-:W2:Y:S01]  /*1ea0*/  LDCU.64 UR4, c[0x0][0x3b8] ;  /* 0x00007700ff0477ac */ /* 0x000ea20008000a00 */
[----:B------:R-:W-:Y:S01]  /*1eb0*/  BSSY.RECONVERGENT B6, `(.L_x_165) ;  /* 0x0000058000067945 */ /* 0x000fe20003800200 */
[----:B--2---:R-:W-:-:S04]  /*1ec0*/  UISETP.NE.U32.AND UP0, UPT, UR4, URZ, UPT ;  /* 0x000000ff0400728c */ /* 0x004fc8000bf05070 */
[----:B------:R-:W-:-:S09]  /*1ed0*/  UISETP.NE.AND.EX UP0, UPT, UR5, URZ, UPT, UP0 ;  /* 0x000000ff0500728c */ /* 0x000fd2000bf05300 */
[----:B------:R-:W-:Y:S05]  /*1ee0*/  BRA.U !UP0, `(.L_x_166) ;  /* 0x0000000108707547 */ /* 0x000fea000b800000 */
[----:B------:R-:W-:-:S07]  /*1ef0*/  CS2R R6, SRZ ;  /* 0x0000000000067805 */ /* 0x000fce000001ff00 */
.L_x_170:
[----:B------:R-:W2:Y:S01]  /*1f00*/  LDCU.64 UR4, c[0x0][0x3b0] ;  /* 0x00007600ff0477ac */ /* 0x000ea20008000a00 */
[----:B-1----:R-:W-:Y:S02]  /*1f10*/  R2UR UR6, R18 ;  /* 0x00000000120672ca */ /* 0x002fe400000e0000 */
[----:B------:R-:W-:Y:S02]  /*1f20*/  R2UR UR7, R19 ;  /* 0x00000000130772ca */ /* 0x000fe400000e0000 */
[----:B--2---:R-:W-:-:S04]  /*1f30*/  LEA R4, P0, R6, UR4, 0x4 ;  /* 0x0000000406047c11 */ /* 0x004fc8000f8020ff */
[----:B------:R-:W-:-:S07]  /*1f40*/  LEA.HI.X R5, R6, UR5, R7, 0x4, P0 ;  /* 0x0000000506057c11 */ /* 0x000fce00080f2407 */
[----:B------:R-:W2:Y:S01]  /*1f50*/  LDG.E R3, desc[UR6][R4.64] ;  /* 0x0000000604037981 */ /* 0x000ea2000c1e1900 */
[----:B------:R-:W-:Y:S01]  /*1f60*/  BSSY.RELIABLE B0, `(.L_x_167) ;  /* 0x000000e000007945 */ /* 0x000fe20003800100 */
[----:B--2---:R-:W-:-:S13]  /*1f70*/  FSETP.NEU.AND P0, PT, R36, R3, PT ;  /* 0x000000032400720b */ /* 0x004fda0003f0d000 */
[----:B------:R-:W-:Y:S05]  /*1f80*/  @P0 BRA `(.L_x_168) ;  /* 0x00000000002c0947 */ /* 0x000fea0003800000 */
[----:B------:R-:W-:Y:S02]  /*1f90*/  R2UR UR4, R18 ;  /* 0x00000000120472ca */ /* 0x000fe400000e0000 */
[----:B------:R-:W-:-:S13]  /*1fa0*/  R2UR UR5, R19 ;  /* 0x00000000130572ca */ /* 0x000fda00000e0000 */
[----:B------:R-:W2:Y:S02]  /*1fb0*/  LDG.E R0, desc[UR4][R4.64+0x4] ;  /* 0x0000040404007981 */ /* 0x000ea4000c1e1900 */
[----:B--2---:R-:W-:-:S13]  /*1fc0*/  FSETP.NEU.AND P0, PT, R37, R0, PT ;  /* 0x000000002500720b */ /* 0x004fda0003f0d000 */
[----:B------:R-:W-:Y:S05]  /*1fd0*/  @P0 BRA `(.L_x_168) ;  /* 0x0000000000180947 */ /* 0x000fea0003800000 */
[----:B------:R-:W-:Y:S02]  /*1fe0*/  R2UR UR4, R18 ;  /* 0x00000000120472ca */ /* 0x000fe400000e0000 */
[----:B------:R-:W-:-:S13]  /*1ff0*/  R2UR UR5, R19 ;  /* 0x00000000130572ca */ /* 0x000fda00000e0000 */
[----:B------:R-:W2:Y:S02]  /*2000*/  LDG.E R4, desc[UR4][R4.64+0x8] ;  /* 0x0000080404047981 */ /* 0x000ea4000c1e1900 */
[----:B--2---:R-:W-:-:S13]  /*2010*/  FSETP.NEU.AND P0, PT, R33, R4, PT ;  /* 0x000000042100720b */ /* 0x004fda0003f0d000 */
[----:B------:R-:W-:Y:S05]  /*2020*/  @!P0 BREAK.RELIABLE B0 ;  /* 0x0000000000008942 */ /* 0x000fea0003800100 */
[----:B------:R-:W-:Y:S05]  /*2030*/  @!P0 BRA `(.L_x_169) ;  /* 0x0000000000fc8947 */ /* 0x000fea0003800000 */
.L_x_168:
[----:B------:R-:W-:Y:S05]  /*2040*/  BSYNC.RELIABLE B0 ;  /* 0x0000000000007941 */ /* 0x000fea0003800100 */
.L_x_167:
[----:B------:R-:W1:Y:S01]  /*2050*/  LDCU.64 UR4, c[0x0][0x3b8] ;  /* 0x00007700ff0477ac */ /* 0x000e620008000a00 */
[----:B------:R-:W-:-:S04]  /*2060*/  IADD3 R6, P0, PT, R6, 0x1, RZ ;  /* 0x0000000106067810 */ /* 0x000fc80007f1e0ff */
[----:B------:R-:W-:Y:S02]  /*2070*/  IADD3.X R7, PT, PT, RZ, R7, RZ, P0, !PT ;  /* 0x00000007ff077210 */ /* 0x000fe400007fe4ff */
[----:B-1----:R-:W-:-:S04]  /*2080*/  ISETP.NE.U32.AND P0, PT, R6, UR4, PT ;  /* 0x0000000406007c0c */ /* 0x002fc8000bf05070 */
[----:B------:R-:W-:-:S13]  /*2090*/  ISETP.NE.AND.EX P0, PT, R7, UR5, PT, P0 ;  /* 0x0000000507007c0c */ /* 0x000fda000bf05300 */
[----:B------:R-:W-:Y:S05]  /*20a0*/  @P0 BRA `(.L_x_170) ;  /* 0xfffffffc00940947 */ /* 0x000fea000383ffff */
.L_x_166:
[----:B------:R-:W2:Y:S01]  /*20b0*/  S2R R0, SR_LANEID ;  /* 0x0000000000007919 */ /* 0x000ea20000000000 */
[----:B------:R-:W-:Y:S01]  /*20c0*/  VOTEU.ANY UR5, UPT, PT ;  /* 0x0000000000057886 */ /* 0x000fe200038e0100 */
[----:B------:R-:W3:Y:S01]  /*20d0*/  LDC.64 R4, c[0x0][0x388] ;  /* 0x0000e200ff047b82 */ /* 0x000ee20000000a00 */
[----:B------:R-:W2:Y:S01]  /*20e0*/  FLO.U32 R3, UR5 ;  /* 0x0000000500037d00 */ /* 0x000ea200080e0000 */
[----:B------:R-:W-:Y:S01]  /*20f0*/  UPOPC UR6, UR5 ;  /* 0x00000005000672bf */ /* 0x000fe20008000000 */
[----:B------:R-:W-:-:S03]  /*2100*/  UMOV UR4, URZ ;  /* 0x000000ff00047c82 */ /* 0x000fc60008000000 */
[----:B------:R-:W-:-:S04]  /*2110*/  UIMAD.WIDE.U32 UR6, UR6, 0x1, URZ ;  /* 0x00000001060678a5 */ /* 0x000fc8000f8e00ff */
[----:B------:R-:W-:Y:S02]  /*2120*/  UIADD3 UR4, UPT, UPT, UR7, UR4, URZ ;  /* 0x0000000407047290 */ /* 0x000fe4000fffe0ff */
[----:B------:R-:W-:Y:S01]  /*2130*/  MOV R7, UR7 ;  /* 0x0000000700077c02 */ /* 0x000fe20008000f00 */
[----:B------:R-:W-:-:S03]  /*2140*/  IMAD.U32 R6, RZ, RZ, UR6 ;  /* 0x00000006ff067e24 */ /* 0x000fc6000f8e00ff */
[----:B------:R-:W-:Y:S01]  /*2150*/  IMAD.U32 R7, RZ, RZ, UR4 ;  /* 0x00000004ff077e24 */ /* 0x000fe2000f8e00ff */
[----:B------:R-:W4:Y:S01]  /*2160*/  LDCU.64 UR6, c[0x0][0x3c0] ;  /* 0x00007800ff0677ac */ /* 0x000f220008000a00 */
[----:B--2---:R-:W-:-:S13]  /*2170*/  ISETP.EQ.U32.AND P0, PT, R3, R0, PT ;  /* 0x000000000300720c */ /* 0x004fda0003f02070 */
[----:B-1----:R-:W-:Y:S02]  /*2180*/  @P0 R2UR UR8, R18 ;  /* 0x00000000120802ca */ /* 0x002fe400000e0000 */
[----:B------:R-:W-:-:S13]  /*2190*/  @P0 R2UR UR9, R19 ;  /* 0x00000000130902ca */ /* 0x000fda00000e0000 */
[----:B---3--:R-:W2:Y:S01]  /*21a0*/  @P0 ATOMG.E.ADD.64.STRONG.GPU PT, R4, desc[UR8][R4.64], R6 ;  /* 0x80000006040409a8 */ /* 0x008ea200081ef508 */
[----:B------:R-:W-:Y:S01]  /*21b0*/  UMOV UR4, URZ ;  /* 0x000000ff00047c82 */ /* 0x000fe20008000000 */
[----:B------:R-:W1:Y:S02]  /*21c0*/  S2R R0, SR_LTMASK ;  /* 0x0000000000007919 */ /* 0x000e640000003900 */
[----:B-1----:R-:W-:-:S04]  /*21d0*/  LOP3.LUT R0, R0, UR5, RZ, 0xc0, !PT ;  /* 0x0000000500007c12 */ /* 0x002fc8000f8ec0ff */
[----:B------:R-:W1:Y:S01]  /*21e0*/  POPC R9, R0 ;  /* 0x0000000000097309 */ /* 0x000e620000000000 */
[----:B--2---:R-:W-:Y:S04]  /*21f0*/  SHFL.IDX PT, R10, R4, R3, 0x1f ;  /* 0x00001f03040a7589 */ /* 0x004fe800000e0000 */
[----:B------:R-:W1:Y:S02]  /*2200*/  SHFL.IDX PT, R11, R5, R3, 0x1f ;  /* 0x00001f03050b7589 */ /* 0x000e6400000e0000 */
[----:B-1----:R-:W-:-:S03]  /*2210*/  IMAD.WIDE.U32 R10, R9, 0x1, R10 ;  /* 0x00000001090a7825 */ /* 0x002fc600078e000a */
[----:B----4-:R-:W-:Y:S02]  /*2220*/  ISETP.GE.U32.AND P0, PT, R10, UR6, PT ;  /* 0x000000060a007c0c */ /* 0x010fe4000bf06070 */
[----:B------:R-:W-:-:S04]  /*2230*/  IADD3 R21, PT, PT, R11, UR4, RZ ;  /* 0x000000040b157c10 */ /* 0x000fc8000fffe0ff */
[----:B------:R-:W-:-:S13]  /*2240*/  ISETP.GE.U32.AND.EX P0, PT, R21, UR7, PT, P0 ;  /* 0x0000000715007c0c */ /* 0x000fda000bf06100 */
[----:B------:R-:W-:Y:S05]  /*2250*/  @P0 BRA `(.L_x_169) ;  /* 0x0000000000740947 */ /* 0x000fea0003800000 */
[----:B------:R-:W1:Y:S01]  /*2260*/  LDCU.64 UR4, c[0x0][0x380] ;  /* 0x00007000ff0477ac */ /* 0x000e620008000a00 */
[C---:B------:R-:W-:Y:S02]  /*2270*/  R2UR UR6, R18.reuse ;  /* 0x00000000120672ca */ /* 0x040fe400000e0000 */
[C---:B------:R-:W-:Y:S02]  /*2280*/  R2UR UR7, R19.reuse ;  /* 0x00000000130772ca */ /* 0x040fe400000e0000 */
[----:B------:R-:W-:Y:S02]  /*2290*/  R2UR UR8, R18 ;  /* 0x00000000120872ca */ /* 0x000fe400000e0000 */
[----:B------:R-:W-:Y:S02]  /*22a0*/  R2UR UR9, R19 ;  /* 0x00000000130972ca */ /* 0x000fe400000e0000 */
[----:B-1----:R-:W-:-:S04]  /*22b0*/  LEA R4, P0, R10, UR4, 0x4 ;  /* 0x000000040a047c11 */ /* 0x002fc8000f8020ff */
[C---:B------:R-:W-:Y:S02]  /*22c0*/  LEA.HI.X R5, R10.reuse, UR5, R21, 0x4, P0 ;  /* 0x000000050a057c11 */ /* 0x040fe400080f2415 */
[----:B------:R-:W-:-:S03]  /*22d0*/  ISETP.GT.U32.AND P0, PT, R10, 0x4, PT ;  /* 0x000000040a00780c */ /* 0x000fc60003f04070 */
[----:B------:R1:W-:Y:S01]  /*22e0*/  STG.E.64 desc[UR6][R4.64], R36 ;  /* 0x0000002404007986 */ /* 0x0003e2000c101b06 */
[----:B------:R-:W-:-:S03]  /*22f0*/  ISETP.GT.U32.AND.EX P0, PT, R21, RZ, PT, P0 ;  /* 0x000000ff1500720c */ /* 0x000fc60003f04100 */
[----:B------:R1:W-:Y:S10]  /*2300*/  STG.E desc[UR8][R4.64+0x8], R33 ;  /* 0x0000082104007986 */ /* 0x0003f4000c101908 */
[----:B------:R-:W-:Y:S05]  /*2310*/  @P0 BRA `(.L_x_169) ;  /* 0x0000000000440947 */ /* 0x000fea0003800000 */
[----:B------:R-:W2:Y:S01]  /*2320*/  F2F.F64.F32 R8, R36 ;  /* 0x0000002400087310 */ /* 0x000ea20000201800 */
[----:B------:R-:W-:Y:S01]  /*2330*/  IMAD.MOV.U32 R11, RZ, RZ, R21 ;  /* 0x000000ffff0b7224 */ /* 0x000fe200078e0015 */
[----:B------:R-:W-:Y:S01]  /*2340*/  MOV R0, 0x190 ;  /* 0x0000019000007802 */ /* 0x000fe20000000f00 */
[----:B------:R-:W1:Y:S01]  /*2350*/  LDCU.64 UR4, c[0x4][0x188] ;  /* 0x01003100ff0477ac */ /* 0x000e620008000a00 */
[----:B------:R-:W-:Y:S01]  /*2360*/  MOV R6, R2 ;  /* 0x0000000200067202 */ /* 0x000fe20000000f00 */
[----:B------:R-:W-:Y:S01]  /*2370*/  IMAD.MOV.U32 R7, RZ, RZ, R32 ;  /* 0x000000ffff077224 */ /* 0x000fe200078e0020 */
[----:B------:R3:W-:Y:S01]  /*2380*/  STL.64 [R1], R10 ;  /* 0x0000000a01007387 */ /* 0x0007e20000100a00 */
[----:B------:R3:W4:Y:S01]  /*2390*/  LDC.64 R42, c[0x4][R0] ;  /* 0x01000000002a7b82 */ /* 0x0007220000000a00 */
[----:B------:R-:W5:Y:S02]  /*23a0*/  F2F.F64.F32 R12, R37 ;  /* 0x00000025000c7310 */ /* 0x000f640000201800 */
[----:B--2---:R3:W-:Y:S06]  /*23b0*/  STL.64 [R1+0x8], R8 ;  /* 0x0000080801007387 */ /* 0x0047ec0000100a00 */
[----:B------:R-:W2:Y:S01]  /*23c0*/  F2F.F64.F32 R14, R33 ;  /* 0x00000021000e7310 */ /* 0x000ea20000201800 */
[----:B-1----:R-:W-:Y:S01]  /*23d0*/  MOV R4, UR4 ;  /* 0x0000000400047c02 */ /* 0x002fe20008000f00 */
[----:B------:R-:W-:Y:S01]  /*23e0*/  IMAD.U32 R5, RZ, RZ, UR5 ;  /* 0x00000005ff057e24 */ /* 0x000fe2000f8e00ff */
[----:B-----5:R3:W-:Y:S04]  /*23f0*/  STL.64 [R1+0x10], R12 ;  /* 0x0000100c01007387 */ /* 0x0207e80000100a00 */
[----:B--2---:R3:W-:Y:S02]  /*2400*/  STL.64 [R1+0x18], R14 ;  /* 0x0000180e01007387 */ /* 0x0047e40000100a00 */
[----:B------:R-:W-:-:S07]  /*2410*/  LEPC R20, `(.L_x_169) ;  /* 0x000000001014794e */ /* 0x000fce0000000000 */
[----:B0--34-:R-:W-:Y:S05]  /*2420*/  CALL.ABS.NOINC R42 ;  /* 0x000000002a007343 */ /* 0x019fea0003c00000 */
.L_x_169:
[----:B------:R-:W-:Y:S05]  /*2430*/  BSYNC.RECONVERGENT B6 ;  /* 0x0000000000067941 */ /* 0x000fea0003800200 */
.L_x_165:
[----:B------:R-:W-:-:S04]  /*2440*/  IADD3 R39, P0, PT, R34, R39, RZ ;  /* 0x0000002722277210 */ /* 0x000fc80007f1e0ff */
[----:B------:R-:W-:Y:S02]  /*2450*/  IADD3.X R40, PT, PT, RZ, R40, RZ, P0, !PT ;  /* 0x00000028ff287210 */ /* 0x000fe400007fe4ff */
[----:B------:R-:W-:-:S04]  /*2460*/  ISETP.GE.U32.AND P0, PT, R39, R24, PT ;  /* 0x000000182700720c */ /* 0x000fc80003f06070 */
[----:B------:R-:W-:-:S13]  /*2470*/  ISETP.GE.U32.AND.EX P0, PT, R40, R17, PT, P0 ;  /* 0x000000112800720c */ /* 0x000fda0003f06100 */
[----:B------:R-:W-:Y:S05]  /*2480*/  @!P0 BRA `(.L_x_171) ;  /* 0xffffffe400348947 */ /* 0x000fea000383ffff */
[----:B------:R-:W-:Y:S05]  /*2490*/  EXIT ;  /* 0x000000000000794d */ /* 0x000fea0003800000 */
        .weak           $__internal_2_$__cuda_sm20_div_u64
        .type           $__internal_2_$__cuda_sm20_div_u64,@function
        .size           $__internal_2_$__cuda_sm20_div_u64,($__internal_3_$__cuda_sm3x_div_rn_noftz_f32_slowpath - $__internal_2_$__cuda_sm20_div_u64)
$__internal_2_$__cuda_sm20_div_u64:
[----:B------:R-:W0:Y:S08]  /*24a0*/  I2F.U64.RP R7, R4 ;  /* 0x0000000400077312 */ /* 0x000e300000309000 */
[----:B0-----:R-:W0:Y:S02]  /*24b0*/  MUFU.RCP R7, R7 ;  /* 0x0000000700077308 */ /* 0x001e240000001000 */
[----:B0-----:R-:W-:-:S06]  /*24c0*/  VIADD R10, R7, 0x1ffffffe ;  /* 0x1ffffffe070a7836 */ /* 0x001fcc0000000000 */
[----:B------:R-:W0:Y:S02]  /*24d0*/  F2I.U64.TRUNC R10, R10 ;  /* 0x0000000a000a7311 */ /* 0x000e24000020d800 */
[----:B0-----:R-:W-:-:S04]  /*24e0*/  IMAD.WIDE.U32 R12, R10, R4, RZ ;  /* 0x000000040a0c7225 */ /* 0x001fc800078e00ff */
[----:B------:R-:W-:Y:S01]  /*24f0*/  IMAD R13, R10, R5, R13 ;  /* 0x000000050a0d7224 */ /* 0x000fe200078e020d */
[----:B------:R-:W-:-:S03]  /*2500*/  IADD3 R15, P0, PT, RZ, -R12, RZ ;  /* 0x8000000cff0f7210 */ /* 0x000fc60007f1e0ff */
[----:B------:R-:W-:Y:S02]  /*2510*/  IMAD R13, R11, R4, R13 ;  /* 0x000000040b0d7224 */ /* 0x000fe400078e020d */
[----:B------:R-:W-:-:S03]  /*2520*/  IMAD.HI.U32 R12, R10, R15, RZ ;  /* 0x0000000f0a0c7227 */ /* 0x000fc600078e00ff */
[----:B------:R-:W-:Y:S01]  /*2530*/  IADD3.X R21, PT, PT, RZ, ~R13, RZ, P0, !PT ;  /* 0x8000000dff157210 */ /* 0x000fe200007fe4ff */
[----:B------:R-:W-:-:S04]  /*2540*/  IMAD.MOV.U32 R13, RZ, RZ, R10 ;  /* 0x000000ffff0d7224 */ /* 0x000fc800078e000a */
[----:B------:R-:W-:-:S04]  /*2550*/  IMAD.WIDE.U32 R12, P0, R10, R21, R12 ;  /* 0x000000150a0c7225 */ /* 0x000fc8000780000c */
[C---:B------:R-:W-:Y:S02]  /*2560*/  IMAD R33, R11.reuse, R21, RZ ;  /* 0x000000150b217224 */ /* 0x040fe400078e02ff */
[----:B------:R-:W-:-:S04]  /*2570*/  IMAD.HI.U32 R12, P1, R11, R15, R12 ;  /* 0x0000000f0b0c7227 */ /* 0x000fc8000782000c */
[----:B------:R-:W-:Y:S01]  /*2580*/  IMAD.HI.U32 R7, R11, R21, RZ ;  /* 0x000000150b077227 */ /* 0x000fe200078e00ff */
[----:B------:R-:W-:-:S04]  /*2590*/  IADD3 R13, P2, PT, R33, R12, RZ ;  /* 0x0000000c210d7210 */ /* 0x000fc80007f5e0ff */
[----:B------:R-:W-:Y:S01]  /*25a0*/  IADD3.X R7, PT, PT, R7, R11, RZ, P0, !PT ;  /* 0x0000000b07077210 */ /* 0x000fe200007fe4ff */
[----:B------:R-:W-:-:S03]  /*25b0*/  IMAD.WIDE.U32 R10, R13, R4, RZ ;  /* 0x000000040d0a7225 */ /* 0x000fc600078e00ff */
[----:B------:R-:W-:Y:S01]  /*25c0*/  IADD3.X R7, PT, PT, RZ, RZ, R7, P2, P1 ;  /* 0x000000ffff077210 */ /* 0x000fe200017e2407 */
[----:B------:R-:W-:Y:S01]  /*25d0*/  IMAD R11, R13, R5, R11 ;  /* 0x000000050d0b7224 */ /* 0x000fe200078e020b */
[----:B------:R-:W-:-:S03]  /*25e0*/  IADD3 R15, P0, PT, RZ, -R10, RZ ;  /* 0x8000000aff0f7210 */ /* 0x000fc60007f1e0ff */
[----:B------:R-:W-:Y:S02]  /*25f0*/  IMAD R11, R7, R4, R11 ;  /* 0x00000004070b7224 */ /* 0x000fe400078e020b */
[----:B------:R-:W-:-:S04]  /*2600*/  IMAD.HI.U32 R12, R13, R15, RZ ;  /* 0x0000000f0d0c7227 */ /* 0x000fc800078e00ff */
[----:B------:R-:W-:Y:S02]  /*2610*/  IMAD.X R10, RZ, RZ, ~R11, P0 ;  /* 0x000000ffff0a7224 */ /* 0x000fe400000e0e0b */
[----:B------:R-:W-:Y:S02]  /*2620*/  IMAD.MOV.U32 R11, RZ, RZ, RZ ;  /* 0x000000ffff0b7224 */ /* 0x000fe400078e00ff */
[----:B------:R-:W-:-:S04]  /*2630*/  IMAD.WIDE.U32 R12, P0, R13, R10, R12 ;  /* 0x0000000a0d0c7225 */ /* 0x000fc8000780000c */
[C---:B------:R-:W-:Y:S02]  /*2640*/  IMAD R14, R7.reuse, R10, RZ ;  /* 0x0000000a070e7224 */ /* 0x040fe400078e02ff */
[----:B------:R-:W-:-:S04]  /*2650*/  IMAD.HI.U32 R13, P1, R7, R15, R12 ;  /* 0x0000000f070d7227 */ /* 0x000fc8000782000c */
[----:B------:R-:W-:Y:S01]  /*2660*/  IMAD.HI.U32 R10, R7, R10, RZ ;  /* 0x0000000a070a7227 */ /* 0x000fe200078e00ff */
[----:B------:R-:W-:-:S04]  /*2670*/  IADD3 R13, P2, PT, R14, R13, RZ ;  /* 0x0000000d0e0d7210 */ /* 0x000fc80007f5e0ff */
[----:B------:R-:W-:Y:S01]  /*2680*/  IADD3.X R7, PT, PT, R10, R7, RZ, P0, !PT ;  /* 0x000000070a077210 */ /* 0x000fe200007fe4ff */
[----:B------:R-:W-:-:S03]  /*2690*/  IMAD.HI.U32 R10, R13, R6, RZ ;  /* 0x000000060d0a7227 */ /* 0x000fc600078e00ff */
[----:B------:R-:W-:Y:S01]  /*26a0*/  IADD3.X R7, PT, PT, RZ, RZ, R7, P2, P1 ;  /* 0x000000ffff077210 */ /* 0x000fe200017e2407 */
[----:B------:R-:W-:-:S04]  /*26b0*/  IMAD.WIDE.U32 R10, R13, R3, R10 ;  /* 0x000000030d0a7225 */ /* 0x000fc800078e000a */
[C---:B------:R-:W-:Y:S02]  /*26c0*/  IMAD R13, R7.reuse, R3, RZ ;  /* 0x00000003070d7224 */ /* 0x040fe400078e02ff */
[----:B------:R-:W-:-:S04]  /*26d0*/  IMAD.HI.U32 R10, P0, R7, R6, R10 ;  /* 0x00000006070a7227 */ /* 0x000fc8000780000a */
[----:B------:R-:W-:Y:S01]  /*26e0*/  IMAD.HI.U32 R7, R7, R3, RZ ;  /* 0x0000000307077227 */ /* 0x000fe200078e00ff */
[----:B------:R-:W-:-:S04]  /*26f0*/  IADD3 R13, P1, PT, R13, R10, RZ ;  /* 0x0000000a0d0d7210 */ /* 0x000fc80007f3e0ff */
[----:B------:R-:W-:Y:S01]  /*2700*/  IADD3.X R7, PT, PT, R7, RZ, RZ, P0, !PT ;  /* 0x000000ff07077210 */ /* 0x000fe200007fe4ff */
[C---:B------:R-:W-:Y:S01]  /*2710*/  IMAD.WIDE.U32 R10, R13.reuse, R4, RZ ;  /* 0x000000040d0a7225 */ /* 0x040fe200078e00ff */
[----:B------:R-:W-:-:S03]  /*2720*/  IADD3 R12, P2, PT, R13, 0x1, RZ ;  /* 0x000000010d0c7810 */ /* 0x000fc60007f5e0ff */
[----:B------:R-:W-:Y:S01]  /*2730*/  IMAD.X R7, RZ, RZ, R7, P1 ;  /* 0x000000ffff077224 */ /* 0x000fe200008e0607 */
[----:B------:R-:W-:Y:S01]  /*2740*/  IADD3 R21, P1, PT, -R10, R6, RZ ;  /* 0x000000060a157210 */ /* 0x000fe20007f3e1ff */
[----:B------:R-:W-:-:S03]  /*2750*/  IMAD R11, R13, R5, R11 ;  /* 0x000000050d0b7224 */ /* 0x000fc600078e020b */
[-C--:B------:R-:W-:Y:S01]  /*2760*/  ISETP.GE.U32.AND P0, PT, R21, R4.reuse, PT ;  /* 0x000000041500720c */ /* 0x080fe20003f06070 */
[----:B------:R-:W-:-:S05]  /*2770*/  IMAD R10, R7, R4, R11 ;  /* 0x00000004070a7224 */ /* 0x000fca00078e020b */
[----:B------:R-:W-:Y:S02]  /*2780*/  IADD3.X R20, PT, PT, ~R10, R3, RZ, P1, !PT ;  /* 0x000000030a147210 */ /* 0x000fe40000ffe5ff */
[----:B------:R-:W-:Y:S02]  /*2790*/  IADD3 R15, P1, PT, -R4, R21, RZ ;  /* 0x00000015040f7210 */ /* 0x000fe40007f3e1ff */
[C---:B------:R-:W-:Y:S02]  /*27a0*/  ISETP.GE.U32.AND.EX P0, PT, R20.reuse, R5, PT, P0 ;  /* 0x000000051400720c */ /* 0x040fe40003f06100 */
[----:B------:R-:W-:Y:S01]  /*27b0*/  IADD3.X R10, PT, PT, RZ, R7, RZ, P2, !PT ;  /* 0x00000007ff0a7210 */ /* 0x000fe200017fe4ff */
[----:B------:R-:W-:Y:S01]  /*27c0*/  IMAD.X R14, R20, 0x1, ~R5, P1 ;  /* 0x00000001140e7824 */ /* 0x000fe200008e0e05 */
[----:B------:R-:W-:Y:S02]  /*27d0*/  SEL R12, R12, R13, P0 ;  /* 0x0000000d0c0c7207 */ /* 0x000fe40000000000 */
[----:B------:R-:W-:-:S02]  /*27e0*/  SEL R15, R15, R21, P0 ;  /* 0x000000150f0f7207 */ /* 0x000fc40000000000 */
[----:B------:R-:W-:Y:S02]  /*27f0*/  SEL R11, R10, R7, P0 ;  /* 0x000000070a0b7207 */ /* 0x000fe40000000000 */
[----:B------:R-:W-:Y:S02]  /*2800*/  IADD3 R7, P2, PT, R12, 0x1, RZ ;  /* 0x000000010c077810 */ /* 0x000fe40007f5e0ff */
[----:B------:R-:W-:Y:S02]  /*2810*/  SEL R14, R14, R20, P0 ;  /* 0x000000140e0e7207 */ /* 0x000fe40000000000 */
[----:B------:R-:W-:Y:S01]  /*2820*/  ISETP.GE.U32.AND P0, PT, R15, R4, PT ;  /* 0x000000040f00720c */ /* 0x000fe20003f06070 */
[----:B------:R-:W-:Y:S01]  /*2830*/  IMAD.X R10, RZ, RZ, R11, P2 ;  /* 0x000000ffff0a7224 */ /* 0x000fe200010e060b */
[----:B------:R-:W-:Y:S02]  /*2840*/  ISETP.NE.U32.AND P1, PT, R4, RZ, PT ;  /* 0x000000ff0400720c */ /* 0x000fe40003f25070 */
[----:B------:R-:W-:-:S02]  /*2850*/  ISETP.GE.U32.AND.EX P0, PT, R14, R5, PT, P0 ;  /* 0x000000050e00720c */ /* 0x000fc40003f06100 */
[----:B------:R-:W-:Y:S02]  /*2860*/  ISETP.NE.AND.EX P1, PT, R5, RZ, PT, P1 ;  /* 0x000000ff0500720c */ /* 0x000fe40003f25310 */
[----:B------:R-:W-:Y:S01]  /*2870*/  SEL R5, R10, R11, P0 ;  /* 0x0000000b0a057207 */ /* 0x000fe20000000000 */
[----:B------:R-:W-:Y:S01]  /*2880*/  IMAD.MOV.U32 R11, RZ, RZ, 0x0 ;  /* 0x00000000ff0b7424 */ /* 0x000fe200078e00ff */
[----:B------:R-:W-:Y:S02]  /*2890*/  MOV R10, R0 ;  /* 0x00000000000a7202 */ /* 0x000fe40000000f00 */
[----:B------:R-:W-:Y:S02]  /*28a0*/  SEL R4, R7, R12, P0 ;  /* 0x0000000c07047207 */ /* 0x000fe40000000000 */
[----:B------:R-:W-:Y:S02]  /*28b0*/  SEL R5, R5, 0xffffffff, P1 ;  /* 0xffffffff05057807 */ /* 0x000fe40000800000 */
[----:B------:R-:W-:Y:S01]  /*28c0*/  SEL R4, R4, 0xffffffff, P1 ;  /* 0xffffffff04047807 */ /* 0x000fe20000800000 */
[----:B------:R-:W-:Y:S06]  /*28d0*/  RET.REL.NODEC R10 `(_Z25generateValidPointsKernelP7Point3DPmfffffffiS0_mm) ;  /* 0xffffffd40ac87950 */ /* 0x000fec0003c3ffff */
        .weak           $__internal_3_$__cuda_sm3x_div_rn_noftz_f32_slowpath
        .type           $__internal_3_$__cuda_sm3x_div_rn_noftz_f32_slowpath,@function
        .size           $__internal_3_$__cuda_sm3x_div_rn_noftz_f32_slowpath,($_Z25generateValidPointsKernelP7Point3DPmfffffffiS0_mm$__internal_accurate_pow - $__internal_3_$__cuda_sm3x_div_rn_noftz_f32_slowpath)
$__internal_3_$__cuda_sm3x_div_rn_noftz_f32_slowpath:
        /* <DEDUP_REMOVED lines=29> */
[----:B------:R-:W-:Y:S01]  /*2ab0*/  @P0 IMAD.MOV.U32 R8, RZ, RZ, RZ ;  /* 0x000000ffff080224 */ /* 0x000fe200078e00ff */
[----:B------:R-:W-:Y:S01]  /*2ac0*/  @!P0 MOV R8, 0xffffffc0 ;  /* 0xffffffc000088802 */ /* 0x000fe20000000f00 */
[----:B------:R-:W-:Y:S01]  /*2ad0*/  @!P0 FFMA R0, R0, 1.84467440737095516160e+19, RZ ;  /* 0x5f80000000008823 */ /* 0x000fe200000000ff */
[----:B------:R-:W-:-:S03]  /*2ae0*/  @!P3 FFMA R3, R3, 1.84467440737095516160e+19, RZ ;  /* 0x5f8000000303b823 */ /* 0x000fc600000000ff */
[----:B------:R-:W-:-:S07]  /*2af0*/  @!P3 VIADD R8, R8, 0x40 ;  /* 0x000000400808b836 */ /* 0x000fce0000000000 */
.L_x_173:
[----:B------:R-:W-:Y:S01]  /*2b00*/  LEA R10, R7, 0xc0800000, 0x17 ;  /* 0xc0800000070a7811 */ /* 0x000fe200078eb8ff */
[----:B------:R-:W-:Y:S01]  /*2b10*/  VIADD R11, R11, 0xffffff81 ;  /* 0xffffff810b0b7836 */ /* 0x000fe20000000000 */
[----:B------:R-:W-:Y:S02]  /*2b20*/  BSSY.RECONVERGENT B2, `(.L_x_178) ;  /* 0x0000035000027945 */ /* 0x000fe40003800200 */
[----:B------:R-:W-:Y:S01]  /*2b30*/  IADD3 R12, PT, PT, -R10, R3, RZ ;  /* 0x000000030a0c7210 */ /* 0x000fe20007ffe1ff */
[C---:B------:R-:W-:Y:S01]  /*2b40*/  IMAD R0, R11.reuse, -0x800000, R0 ;  /* 0xff8000000b007824 */ /* 0x040fe200078e0200 */
[----:B------:R-:W-:Y:S02]  /*2b50*/  IADD3 R11, PT, PT, R11, 0x7f, -R7 ;  /* 0x0000007f0b0b7810 */ /* 0x000fe40007ffe807 */
[----:B------:R-:W0:Y:S01]  /*2b60*/  MUFU.RCP R3, R12 ;  /* 0x0000000c00037308 */ /* 0x000e220000001000 */
[----:B------:R-:W-:Y:S01]  /*2b70*/  FADD.FTZ R9, -R12, -RZ ;  /* 0x800000ff0c097221 */ /* 0x000fe20000010100 */
[----:B------:R-:W-:-:S03]  /*2b80*/  IADD3 R11, PT, PT, R11, R8, RZ ;  /* 0x000000080b0b7210 */ /* 0x000fc60007ffe0ff */
[----:B0-----:R-:W-:-:S04]  /*2b90*/  FFMA R10, R3, R9, 1 ;  /* 0x3f800000030a7423 */ /* 0x001fc80000000009 */
[----:B------:R-:W-:-:S04]  /*2ba0*/  FFMA R3, R3, R10, R3 ;  /* 0x0000000a03037223 */ /* 0x000fc80000000003 */
[----:B------:R-:W-:-:S04]  /*2bb0*/  FFMA R10, R0, R3, RZ ;  /* 0x00000003000a7223 */ /* 0x000fc800000000ff */
[----:B------:R-:W-:-:S04]  /*2bc0*/  FFMA R13, R9, R10, R0 ;  /* 0x0000000a090d7223 */ /* 0x000fc80000000000 */
[----:B------:R-:W-:-:S04]  /*2bd0*/  FFMA R10, R3, R13, R10 ;  /* 0x0000000d030a7223 */ /* 0x000fc8000000000a */
[----:B------:R-:W-:-:S04]  /*2be0*/  FFMA R9, R9, R10, R0 ;  /* 0x0000000a09097223 */ /* 0x000fc80000000000 */
[----:B------:R-:W-:-:S05]  /*2bf0*/  FFMA R0, R3, R9, R10 ;  /* 0x0000000903007223 */ /* 0x000fca000000000a */
[----:B------:R-:W-:-:S04]  /*2c00*/  SHF.R.U32.HI R7, RZ, 0x17, R0 ;  /* 0x00000017ff077819 */ /* 0x000fc80000011600 */
[----:B------:R-:W-:-:S05]  /*2c10*/  LOP3.LUT R7, R7, 0xff, RZ, 0xc0, !PT ;  /* 0x000000ff07077812 */ /* 0x000fca00078ec0ff */
[----:B------:R-:W-:-:S05]  /*2c20*/  IMAD.IADD R12, R7, 0x1, R11 ;  /* 0x00000001070c7824 */ /* 0x000fca00078e020b */
[----:B------:R-:W-:-:S04]  /*2c30*/  IADD3 R7, PT, PT, R12, -0x1, RZ ;  /* 0xffffffff0c077810 */ /* 0x000fc80007ffe0ff */
        /* <DEDUP_REMOVED lines=11> */
[C---:B------:R-:W-:Y:S02]  /*2cf0*/  ISETP.NE.AND P0, PT, R12.reuse, RZ, PT ;  /* 0x000000ff0c00720c */ /* 0x040fe40003f05270 */
[----:B------:R-:W-:Y:S01]  /*2d00*/  LOP3.LUT R8, R7, 0x7fffff, RZ, 0xc0, !PT ;  /* 0x007fffff07087812 */ /* 0x000fe200078ec0ff */
[CCC-:B------:R-:W-:Y:S01]  /*2d10*/  FFMA.RP R7, R3.reuse, R9.reuse, R10.reuse ;  /* 0x0000000903077223 */ /* 0x1c0fe2000000800a */
[----:B------:R-:W-:Y:S01]  /*2d20*/  FFMA.RM R10, R3, R9, R10 ;  /* 0x00000009030a7223 */ /* 0x000fe2000000400a */
[----:B------:R-:W-:Y:S01]  /*2d30*/  VIADD R3, R12, 0x20 ;  /* 0x000000200c037836 */ /* 0x000fe20000000000 */
[----:B------:R-:W-:Y:S02]  /*2d40*/  LOP3.LUT R8, R8, 0x800000, RZ, 0xfc, !PT ;  /* 0x0080000008087812 */ /* 0x000fe400078efcff */
[----:B------:R-:W-:-:S02]  /*2d50*/  IADD3 R9, PT, PT, -R12, RZ, RZ ;  /* 0x000000ff0c097210 */ /* 0x000fc40007ffe1ff */
[----:B------:R-:W-:Y:S02]  /*2d60*/  SHF.L.U32 R3, R8, R3, RZ ;  /* 0x0000000308037219 */ /* 0x000fe400000006ff */
[----:B------:R-:W-:Y:S02]  /*2d70*/  FSETP.NEU.FTZ.AND P3, PT, R7, R10, PT ;  /* 0x0000000a0700720b */ /* 0x000fe40003f7d000 */
[----:B------:R-:W-:Y:S02]  /*2d80*/  SEL R7, R9, RZ, P4 ;  /* 0x000000ff09077207 */ /* 0x000fe40002000000 */
[----:B------:R-:W-:Y:S02]  /*2d90*/  ISETP.NE.AND P0, PT, R3, RZ, P0 ;  /* 0x000000ff0300720c */ /* 0x000fe40000705270 */
[----:B------:R-:W-:Y:S02]  /*2da0*/  SHF.R.U32.HI R7, RZ, R7, R8 ;  /* 0x00000007ff077219 */ /* 0x000fe40000011608 */
[----:B------:R-:W-:-:S02]  /*2db0*/  PLOP3.LUT P0, PT, P3, P0, PT, 0xf8, 0x8f ;  /* 0x00000000008f781c */ /* 0x000fc40001f01f70 */
[----:B------:R-:W-:Y:S02]  /*2dc0*/  SHF.R.U32.HI R8, RZ, 0x1, R7 ;  /* 0x00000001ff087819 */ /* 0x000fe40000011607 */
[----:B------:R-:W-:-:S04]  /*2dd0*/  SEL R3, RZ, 0x1, !P0 ;  /* 0x00000001ff037807 */ /* 0x000fc80004000000 */
[----:B------:R-:W-:-:S04]  /*2de0*/  LOP3.LUT R10, R3, 0x1, R8, 0xf8, !PT ;  /* 0x00000001030a7812 */ /* 0x000fc800078ef808 */
[----:B------:R-:W-:-:S05]  /*2df0*/  LOP3.LUT R7, R10, R7, RZ, 0xc0, !PT ;  /* 0x000000070a077212 */ /* 0x000fca00078ec0ff */
[----:B------:R-:W-:-:S05]  /*2e00*/  IMAD.IADD R7, R8, 0x1, R7 ;  /* 0x0000000108077824 */ /* 0x000fca00078e0207 */
[----:B------:R-:W-:Y:S01]  /*2e10*/  LOP3.LUT R0, R7, R0, RZ, 0xfc, !PT ;  /* 0x0000000007007212 */ /* 0x000fe200078efcff */
[----:B------:R-:W-:Y:S06]  /*2e20*/  BRA `(.L_x_181) ;  /* 0x0000000000107947 */ /* 0x000fec0003800000 */
.L_x_180:
[----:B------:R-:W-:-:S04]  /*2e30*/  LOP3.LUT R0, R0, 0x80000000, RZ, 0xc0, !PT ;  /* 0x8000000000007812 */ /* 0x000fc800078ec0ff */
[----:B------:R-:W-:Y:S01]  /*2e40*/  LOP3.LUT R0, R0, 0x7f800000, RZ, 0xfc, !PT ;  /* 0x7f80000000007812 */ /* 0x000fe200078efcff */
[----:B------:R-:W-:Y:S06]  /*2e50*/  BRA `(.L_x_181) ;  /* 0x0000000000047947 */ /* 0x000fec0003800000 */
.L_x_179:
[----:B------:R-:W-:-:S07]  /*2e60*/  LEA R0, R11, R0, 0x17 ;  /* 0x000000000b007211 */ /* 0x000fce00078eb8ff */
.L_x_181:
[----:B------:R-:W-:Y:S05]  /*2e70*/  BSYNC.RECONVERGENT B2 ;  /* 0x0000000000027941 */ /* 0x000fea0003800200 */
.L_x_178:
[----:B------:R-:W-:Y:S05]  /*2e80*/  BRA `(.L_x_182) ;  /* 0x0000000000207947 */ /* 0x000fea0003800000 */
.L_x_177:
[----:B------:R-:W-:-:S04]  /*2e90*/  LOP3.LUT R0, R3, 0x80000000, R0, 0x48, !PT ;  /* 0x8000000003007812 */ /* 0x000fc800078e4800 */
[----:B------:R-:W-:Y:S01]  /*2ea0*/  LOP3.LUT R0, R0, 0x7f800000, RZ, 0xfc, !PT ;  /* 0x7f80000000007812 */ /* 0x000fe200078efcff */
[----:B------:R-:W-:Y:S06]  /*2eb0*/  BRA `(.L_x_182) ;  /* 0x0000000000147947 */ /* 0x000fec0003800000 */
.L_x_176:
[----:B------:R-:W-:Y:S01]  /*2ec0*/  LOP3.LUT R0, R3, 0x80000000, R0, 0x48, !PT ;  /* 0x8000000003007812 */ /* 0x000fe200078e4800 */
[----:B------:R-:W-:Y:S06]  /*2ed0*/  BRA `(.L_x_182) ;  /* 0x00000000000c7947 */ /* 0x000fec0003800000 */
.L_x_175:
[----:B------:R-:W0:Y:S01]  /*2ee0*/  MUFU.RSQ R0, -QNAN ;  /* 0xffc0000000007908 */ /* 0x000e220000001400 */
[----:B------:R-:W-:Y:S05]  /*2ef0*/  BRA `(.L_x_182) ;  /* 0x0000000000047947 */ /* 0x000fea0003800000 */
.L_x_174:
[----:B------:R-:W-:-:S07]  /*2f00*/  FADD.FTZ R0, R0, R3 ;  /* 0x0000000300007221 */ /* 0x000fce0000010000 */
.L_x_182:
[----:B------:R-:W-:Y:S05]  /*2f10*/  BSYNC.RECONVERGENT B1 ;  /* 0x0000000000017941 */ /* 0x000fea0003800200 */
.L_x_172:
[----:B------:R-:W-:-:S04]  /*2f20*/  IMAD.MOV.U32 R7, RZ, RZ, 0x0 ;  /* 0x00000000ff077424 */ /* 0x000fc800078e00ff */
[----:B0-----:R-:W-:Y:S05]  /*2f30*/  RET.REL.NODEC R6 `(_Z25generateValidPointsKernelP7Point3DPmfffffffiS0_mm) ;  /* 0xffffffd006307950 */ /* 0x001fea0003c3ffff */
        .type           $_Z25generateValidPointsKernelP7Point3DPmfffffffiS0_mm$__internal_accurate_pow,@function
        .size           $_Z25generateValidPointsKernelP7Point3DPmfffffffiS0_mm$__internal_accurate_pow,(.L_x_190 - $_Z25generateValidPointsKernelP7Point3DPmfffffffiS0_mm$__internal_accurate_pow)
$_Z25generateValidPointsKernelP7Point3DPmfffffffiS0_mm$__internal_accurate_pow:
[----:B------:R-:W0:Y:S01]  /*2f40*/  MUFU.RCP64H R7, 2.25 ;  /* 0x4002000000077908 */ /* 0x000e220000001800 */
[----:B------:R-:W-:Y:S02]  /*2f50*/  HFMA2 R4, -RZ, RZ, 0, 0 ;  /* 0x00000000ff047431 */ /* 0x000fe400000001ff */
[----:B------:R-:W-:Y:S01]  /*2f60*/  IMAD.MOV.U32 R5, RZ, RZ, 0x40020000 ;  /* 0x40020000ff057424 */ /* 0x000fe200078e00ff */
[----:B------:R-:W-:Y:S01]  /*2f70*/  MOV R6, RZ ;  /* 0x000000ff00067202 */ /* 0x000fe20000000f00 */
[----:B------:R-:W-:Y:S01]  /*2f80*/  UMOV UR4, 0x7d2cafe2 ;  /* 0x7d2cafe200047882 */ /* 0x000fe20000000000 */
[----:B------:R-:W-:Y:S01]  /*2f90*/  UMOV UR5, 0x3eb0f5ff ;  /* 0x3eb0f5ff00057882 */ /* 0x000fe20000000000 */
[----:B------:R-:W-:-:S03]  /*2fa0*/  LOP3.LUT R45, R0, 0xff0fffff, RZ, 0xc0, !PT ;  /* 0xff0fffff002d7812 */ /* 0x000fc600078ec0ff */
[----:B0-----:R-:W-:-:S08]  /*2fb0*/  DFMA R4, R6, -R4, 1 ;  /* 0x3ff000000604742b */ /* 0x001fd00000000804 */
[----:B------:R-:W-:-:S08]  /*2fc0*/  DFMA R4, R4, R4, R4 ;  /* 0x000000040404722b */ /* 0x000fd00000000004 */
[----:B------:R-:W-:Y:S01]  /*2fd0*/  DFMA R4, R6, R4, R6 ;  /* 0x000000040604722b */ /* 0x000fe20000000006 */
[----:B------:R-:W-:Y:S01]  /*2fe0*/  IMAD.MOV.U32 R6, RZ, RZ, 0x41ad3b5a ;  /* 0x41ad3b5aff067424 */ /* 0x000fe200078e00ff */
[----:B------:R-:W-:-:S06]  /*2ff0*/  MOV R7, 0x3ed0f5d2 ;  /* 0x3ed0f5d200077802 */ /* 0x000fcc0000000f00 */
[----:B------:R-:W-:-:S08]  /*3000*/  DMUL R42, R4, 0.25 ;  /* 0x3fd00000042a7828 */ /* 0x000fd00000000000 */
[----:B------:R-:W-:-:S08]  /*3010*/  DFMA R42, R4, 0.25, R42 ;  /* 0x3fd00000042a782b */ /* 0x000fd0000000002a */
[C---:B------:R-:W-:Y:S02]  /*3020*/  DMUL R10, R42.reuse, R42 ;  /* 0x0000002a2a0a7228 */ /* 0x040fe40000000000 */
[----:B------:R-:W-:-:S06]  /*3030*/  DADD R20, -R42, 0.25 ;  /* 0x3fd000002a147429 */ /* 0x000fcc0000000100 */
[----:B------:R-:W-:Y:S01]  /*3040*/  DFMA R6, R10, UR4, R6 ;  /* 0x000000040a067c2b */ /* 0x000fe20008000006 */
[----:B------:R-:W-:Y:S01]  /*3050*/  UMOV UR4, 0x75488a3f ;  /* 0x75488a3f00047882 */ /* 0x000fe20000000000 */
[----:B------:R-:W-:Y:S01]  /*3060*/  UMOV UR5, 0x3ef3b20a ;  /* 0x3ef3b20a00057882 */ /* 0x000fe20000000000 */
[----:B------:R-:W-:-:S05]  /*3070*/  DADD R20, R20, R20 ;  /* 0x0000000014147229 */ /* 0x000fca0000000014 */
[----:B------:R-:W-:Y:S01]  /*3080*/  DFMA R8, R10, R6, UR4 ;  /* 0x000000040a087e2b */ /* 0x000fe20008000006 */
[----:B------:R-:W-:Y:S01]  /*3090*/  UMOV UR4, 0xe4faecd5 ;  /* 0xe4faecd500047882 */ /* 0x000fe20000000000 */
[----:B------:R-:W-:Y:S01]  /*30a0*/  UMOV UR5, 0x3f1745cd ;  /* 0x3f1745cd00057882 */ /* 0x000fe20000000000 */
[----:B------:R-:W-:-:S05]  /*30b0*/  DFMA R20, -R42, 0.25, R20 ;  /* 0x3fd000002a14782b */ /* 0x000fca0000000114 */
[----:B------:R-:W-:Y:S01]  /*30c0*/  DFMA R8, R10, R8, UR4 ;  /* 0x000000040a087e2b */ /* 0x000fe20008000008 */
[----:B------:R-:W-:Y:S01]  /*30d0*/  UMOV UR4, 0x258a578b ;  /* 0x258a578b00047882 */ /* 0x000fe20000000000 */
[----:B------:R-:W-:Y:S01]  /*30e0*/  UMOV UR5, 0x3f3c71c7 ;  /* 0x3f3c71c700057882 */ /* 0x000fe20000000000 */
[----:B------:R-:W-:Y:S02]  /*30f0*/  DMUL R20, R4, R20 ;  /* 0x0000001404147228 */ /* 0x000fe40000000000 */
[----:B------:R-:W-:-:S03]  /*3100*/  DMUL R4, R42, R42 ;  /* 0x0000002a2a047228 */ /* 0x000fc60000000000 */
[----:B------:R-:W-:Y:S01]  /*3110*/  DFMA R8, R10, R8, UR4 ;  /* 0x000000040a087e2b */ /* 0x000fe20008000008 */
[----:B------:R-:W-:Y:S01]  /*3120*/  UMOV UR4, 0x9242b910 ;  /* 0x9242b91000047882 */ /* 0x000fe20000000000 */
[----:B------:R-:W-:-:S03]  /*3130*/  UMOV UR5, 0x3f624924 ;  /* 0x3f62492400057882 */ /* 0x000fc60000000000 */
[----:B------:R-:W-:-:S03]  /*3140*/  DMUL R12, R42, R4 ;  /* 0x000000042a0c7228 */ /* 0x000fc60000000000 */
        /* <DEDUP_REMOVED lines=10> */
[----:B------:R-:W-:Y:S02]  /*31f0*/  DFMA R6, R10, R8, R6 ;  /* 0x000000080a06722b */ /* 0x000fe40000000006 */
[----:B------:R-:W-:Y:S01]  /*3200*/  DFMA R8, R42, R42, -R4 ;  /* 0x0000002a2a08722b */ /* 0x000fe20000000804 */
[----:B------:R-:W-:Y:S01]  /*3210*/  VIADD R11, R21, 0x100000 ;  /* 0x00100000150b7836 */ /* 0x000fe20000000000 */
[----:B------:R-:W-:-:S06]  /*3220*/  MOV R10, R20 ;  /* 0x00000014000a7202 */ /* 0x000fcc0000000f00 */
[----:B------:R-:W-:Y:S02]  /*3230*/  DFMA R8, R42, R10, R8 ;  /* 0x0000000a2a08722b */ /* 0x000fe40000000008 */
[----:B------:R-:W-:Y:S01]  /*3240*/  DADD R10, R6, -UR4 ;  /* 0x80000004060a7e29 */ /* 0x000fe20008000000 */
[----:B------:R-:W-:Y:S01]  /*3250*/  UMOV UR4, 0x0 ;  /* 0x0000000000047882 */ /* 0x000fe20000000000 */
[----:B------:R-:W-:Y:S01]  /*3260*/  DFMA R6, R42, R4, -R12 ;  /* 0x000000042a06722b */ /* 0x000fe2000000080c */
[----:B------:R-:W-:-:S07]  /*3270*/  UMOV UR5, 0x40080000 ;  /* 0x4008000000057882 */ /* 0x000fce0000000000 */
[----:B------:R-:W-:Y:S02]  /*3280*/  DFMA R6, R20, R4, R6 ;  /* 0x000000041406722b */ /* 0x000fe40000000006 */
[----:B------:R-:W-:-:S06]  /*3290*/  DADD R4, R14, R10 ;  /* 0x000000000e047229 */ /* 0x000fcc000000000a */
[----:B------:R-:W-:Y:S02]  /*32a0*/  DFMA R6, R42, R8, R6 ;  /* 0x000000082a06722b */ /* 0x000fe40000000006 */
[----:B------:R-:W-:Y:S02]  /*32b0*/  DADD R14, R14, -R4 ;  /* 0x000000000e0e7229 */ /* 0x000fe40000000804 */
[----:B------:R-:W-:-:S06]  /*32c0*/  DMUL R8, R4, R12 ;  /* 0x0000000c04087228 */ /* 0x000fcc0000000000 */
[----:B------:R-:W-:Y:S02]  /*32d0*/  DADD R14, R10, R14 ;  /* 0x000000000a0e7229 */ /* 0x000fe4000000000e */
        /* <DEDUP_REMOVED lines=9> */
[----:B------:R-:W-:Y:S01]  /*3370*/  IMAD.MOV.U32 R6, RZ, RZ, -0x105c611 ;  /* 0xfefa39efff067424 */ /* 0x000fe200078e00ff */
[----:B------:R-:W-:-:S06]  /*3380*/  MOV R7, 0x3fe62e42 ;  /* 0x3fe62e4200077802 */ /* 0x000fcc0000000f00 */
[----:B------:R-:W-:-:S08]  /*3390*/  DADD R8, R8, R42 ;  /* 0x0000000008087229 */ /* 0x000fd0000000002a */
[----:B------:R-:W-:Y:S01]  /*33a0*/  DADD R20, R20, R8 ;  /* 0x0000000014147229 */ /* 0x000fe20000000008 */
[----:B------:R-:W-:Y:S01]  /*33b0*/  IMAD.MOV.U32 R8, RZ, RZ, -0x105c611 ;  /* 0xfefa39efff087424 */ /* 0x000fe200078e00ff */
        /* <DEDUP_REMOVED lines=10> */
[----:B------:R-:W-:-:S05]  /*3460*/  IMAD.SHL.U32 R4, R0, 0x2, RZ ;  /* 0x0000000200047824 */ /* 0x000fca00078e00ff */
[----:B------:R-:W-:Y:S02]  /*3470*/  ISETP.GT.U32.AND P0, PT, R4, -0x2000001, PT ;  /* 0xfdffffff0400780c */ /* 0x000fe40003f04070 */
[----:B------:R-:W-:Y:S01]  /*3480*/  DFMA R10, R10, UR4, R12 ;  /* 0x000000040a0a7c2b */ /* 0x000fe2000800000c */
[----:B------:R-:W-:Y:S01]  /*3490*/  UMOV UR4, 0x3b39803f ;  /* 0x3b39803f00047882 */ /* 0x000fe20000000000 */
[----:B------:R-:W-:Y:S01]  /*34a0*/  UMOV UR5, 0x3c7abc9e ;  /* 0x3c7abc9e00057882 */ /* 0x000fe20000000000 */
[----:B------:R-:W-:-:S05]  /*34b0*/  SEL R45, R45, R0, P0 ;  /* 0x000000002d2d7207 */ /* 0x000fca0000000000 */
[----:B------:R-:W-:-:S08]  /*34c0*/  DADD R4, R8, R10 ;  /* 0x0000000008047229 */ /* 0x000fd0000000000a */
[----:B------:R-:W-:Y:S02]  /*34d0*/  DADD R8, R8, -R4 ;  /* 0x0000000008087229 */ /* 0x000fe40000000804 */
[----:B------:R-:W-:-:S06]  /*34e0*/  DMUL R12, R4, R44 ;  /* 0x0000002c040c7228 */ /* 0x000fcc0000000000 */
[----:B------:R-:W-:Y:S02]  /*34f0*/  DADD R8, R10, R8 ;  /* 0x000000000a087229 */ /* 0x000fe40000000008 */
[----:B------:R-:W-:-:S08]  /*3500*/  DFMA R4, R4, R44, -R12 ;  /* 0x0000002c0404722b */ /* 0x000fd0000000080c */
[----:B------:R-:W-:Y:S01]  /*3510*/  DFMA R44, R8, R44, R4 ;  /* 0x0000002c082c722b */ /* 0x000fe20000000004 */
[----:B------:R-:W-:Y:S01]  /*3520*/  MOV R4, 0x652b82fe ;  /* 0x652b82fe00047802 */ /* 0x000fe20000000f00 */
[----:B------:R-:W-:-:S06]  /*3530*/  IMAD.MOV.U32 R5, RZ, RZ, 0x3ff71547 ;  /* 0x3ff71547ff057424 */ /* 0x000fcc00078e00ff */
        /* <DEDUP_REMOVED lines=39> */
[----:B------:R-:W-:Y:S01]  /*37b0*/  LEA R11, R4, R7, 0x14 ;  /* 0x00000007040b7211 */ /* 0x000fe200078ea0ff */
[----:B------:R-:W-:Y:S01]  /*37c0*/  IMAD.MOV.U32 R10, RZ, RZ, R6 ;  /* 0x000000ffff0a7224 */ /* 0x000fe200078e0006 */
        /* <DEDUP_REMOVED lines=8> */
[----:B------:R-:W-:Y:S01]  /*3850*/  @!P0 IADD3 R4, PT, PT, R4, -R5, RZ ;  /* 0x8000000504048210 */ /* 0x000fe20007ffe0ff */
[----:B------:R-:W-:-:S03]  /*3860*/  @!P0 IMAD R7, R5, 0x100000, R7 ;  /* 0x0010000005078824 */ /* 0x000fc600078e0207 */
[----:B------:R-:W-:Y:S02]  /*3870*/  @!P0 LEA R5, R4, 0x3ff00000, 0x14 ;  /* 0x3ff0000004058811 */ /* 0x000fe400078ea0ff */
[----:B------:R-:W-:-:S06]  /*3880*/  @!P0 MOV R4, RZ ;  /* 0x000000ff00048202 */ /* 0x000fcc0000000f00 */
[----:B------:R-:W-:-:S11]  /*3890*/  @!P0 DMUL R10, R6, R4 ;  /* 0x00000004060a8228 */ /* 0x000fd60000000000 */
.L_x_183:
[----:B------:R-:W-:Y:S01]  /*38a0*/  DFMA R44, R44, R10, R10 ;  /* 0x0000000a2c2c722b */ /* 0x000fe2000000000a */
[----:B------:R-:W-:Y:S01]  /*38b0*/  IMAD.MOV.U32 R4, RZ, RZ, R3 ;  /* 0x000000ffff047224 */ /* 0x000fe200078e0003 */
[----:B------:R-:W-:Y:S01]  /*38c0*/  DSETP.NEU.AND P0, PT, |R10|, +INF , PT ;  /* 0x7ff000000a00742a */ /* 0x000fe20003f0d200 */
[----:B------:R-:W-:-:S07]  /*38d0*/  MOV R5, 0x0 ;  /* 0x0000000000057802 */ /* 0x000fce0000000f00 */
[----:B------:R-:W-:Y:S02]  /*38e0*/  FSEL R0, R10, R44, !P0 ;  /* 0x0000002c0a007208 */ /* 0x000fe40004000000 */
[----:B------:R-:W-:Y:S01]  /*38f0*/  FSEL R11, R11, R45, !P0 ;  /* 0x0000002d0b0b7208 */ /* 0x000fe20004000000 */
[----:B------:R-:W-:Y:S06]  /*3900*/  RET.REL.NODEC R4 `(_Z25generateValidPointsKernelP7Point3DPmfffffffiS0_mm) ;  /* 0xffffffc404bc7950 */ /* 0x000fec0003c3ffff */
.L_x_184:
        /* <DEDUP_REMOVED lines=15> */
.L_x_190:


//--------------------- .nv.global.init           --------------------------
	.section	.nv.global.init,"aw",@progbits
.nv.global.init:
	.type		$str$4,@object
	.size		$str$4,($str$1 - $str$4)
$str$4:
        /*0000*/ 	.byte	0x41, 0x64, 0x64, 0x65, 0x64, 0x20, 0x76, 0x61, 0x6c, 0x69, 0x64, 0x20, 0x70, 0x6f, 0x69, 0x6e
        /*0010*/ 	.byte	0x74, 0x20, 0x25, 0x7a, 0x75, 0x3a, 0x20, 0x28, 0x25, 0x66, 0x2c, 0x20, 0x25, 0x66, 0x2c, 0x20
        /*0020*/ 	.byte	0x25, 0x66, 0x29, 0x0a, 0x00
	.type		$str$1,@object
	.size		$str$1,($str$3 - $str$1)
$str$1:
        /*0025*/ 	.byte	0x44, 0x65, 0x62, 0x75, 0x67, 0x3a, 0x20, 0x74, 0x6f, 0x74, 0x61, 0x6c, 0x20, 0x70, 0x6f, 0x69
        /*0035*/ 	.byte	0x6e, 0x74, 0x73, 0x20, 0x74, 0x6f, 0x20, 0x70, 0x72, 0x6f, 0x63, 0x65, 0x73, 0x73, 0x3a, 0x20
        /*0045*/ 	.byte	0x25, 0x7a, 0x75, 0x0a, 0x00
	.type		$str$3,@object
	.size		$str$3,($str$2 - $str$3)
$str$3:
        /*004a*/ 	.byte	0x54, 0x68, 0x72, 0x65, 0x61, 0x64, 0x20, 0x25, 0x7a, 0x75, 0x20, 0x70, 0x6f, 0x69, 0x6e, 0x74
        /*005a*/ 	.byte	0x20, 0x25, 0x7a, 0x75, 0x3a, 0x20, 0x72, 0x6f, 0x75, 0x6e, 0x64, 0x65, 0x64, 0x20, 0x28, 0x25
        /*006a*/ 	.byte	0x66, 0x2c, 0x20, 0x25, 0x66, 0x2c, 0x20, 0x25, 0x66, 0x29, 0x0a, 0x00
	.type		$str$2,@object
	.size		$str$2,($str - $str$2)
$str$2:
        /*0076*/ 	.byte	0x54, 0x68, 0x72, 0x65, 0x61, 0x64, 0x20, 0x25, 0x7a, 0x75, 0x20, 0x70, 0x72, 0x6f, 0x63, 0x65
        /*0086*/ 	.byte	0x73, 0x73, 0x69, 0x6e, 0x67, 0x20, 0x70, 0x6f, 0x69, 0x6e, 0x74, 0x20, 0x25, 0x7a, 0x75, 0x3a
        /*0096*/ 	.byte	0x20, 0x72, 0x61, 0x77, 0x20, 0x28, 0x25, 0x66, 0x2c, 0x20, 0x25, 0x66, 0x2c, 0x20, 0x25, 0x66
        /*00a6*/ 	.byte	0x29, 0x0a, 0x00
	.type		$str,@object
	.size		$str,(.L_45 - $str)
$str:
        /*00a9*/ 	.byte	0x44, 0x65, 0x62, 0x75, 0x67, 0x3a, 0x20, 0x78, 0x5f, 0x6d, 0x69, 0x6e, 0x3d, 0x25, 0x66, 0x2c
        /*00b9*/ 	.byte	0x20, 0x78, 0x5f, 0x6d, 0x61, 0x78, 0x3d, 0x25, 0x66, 0x2c, 0x20, 0x64, 0x69, 0x73, 0x74, 0x61
        /*00c9*/ 	.byte	0x6e, 0x63, 0x65, 0x54, 0x6f, 0x4f, 0x62, 0x73, 0x74, 0x61, 0x63, 0x6c, 0x65, 0x3d, 0x25, 0x66
        /*00d9*/ 	.byte	0x2c, 0x20, 0x64, 0x65, 0x63, 0x69, 0x6d, 0x61, 0x6c, 0x73, 0x3d, 0x25, 0x64, 0x0a, 0x00
.L_45:


//--------------------- .nv.shared.reserved.0     --------------------------
	.section	.nv.shared.reserved.0,"aw",@nobits
	.weak		__nv_reservedSMEM_offset_0_alias
	.size		__nv_reservedSMEM_offset_0_alias, 0, 64
	.other		__nv_reservedSMEM_offset_0_alias,@"STO_CUDA_RESERVED_SHARED STV_DEFAULT"
__nv_reservedSMEM_offset_0_alias:
	.zero		0
	.zero		64


//--------------------- .nv.global                --------------------------
	.section	.nv.global,"aw",@nobits
.nv.global:
	.type		_ZN34_INTERNAL_62843700_4_k_cu_ee3a49d66thrust24THRUST_300001_SM_1000_NS12placeholders2_8E,@object
	.size		_ZN34_INTERNAL_62843700_4_k_cu_ee3a49d66thrust24THRUST_300001_SM_1000_NS12placeholders2_8E,(_ZN34_INTERNAL_62843700_4_k_cu_ee3a49d64cuda3std3__436_GLOBAL__N__62843700_4_k_cu_ee3a49d66ignoreE - _ZN34_INTERNAL_62843700_4_k_cu_ee3a49d66thrust24THRUST_300001_SM_1000_NS12placeholders2_8E)
_ZN34_INTERNAL_62843700_4_k_cu_ee3a49d66thrust24THRUST_300001_SM_1000_NS12placeholders2_8E:
	.zero		1
	.type		_ZN34_INTERNAL_62843700_4_k_cu_ee3a49d64cuda3std3__436_GLOBAL__N__62843700_4_k_cu_ee3a49d66ignoreE,@object
	.size		_ZN34_INTERNAL_62843700_4_k_cu_ee3a49d64cuda3std3__436_GLOBAL__N__62843700_4_k_cu_ee3a49d66ignoreE,(_ZN34_INTERNAL_62843700_4_k_cu_ee3a49d64cuda3std6ranges3__45__cpo4dataE - _ZN34_INTERNAL_62843700_4_k_cu_ee3a49d64cuda3std3__436_GLOBAL__N__62843700_4_k_cu_ee3a49d66ignoreE)
_ZN34_INTERNAL_62843700_4_k_cu_ee3a49d64cuda3std3__436_GLOBAL__N__62843700_4_k_cu_ee3a49d66ignoreE:
	.zero		1
	.type		_ZN34_INTERNAL_62843700_4_k_cu_ee3a49d64cuda3std6ranges3__45__cpo4dataE,@object
	.size		_ZN34_INTERNAL_62843700_4_k_cu_ee3a49d64cuda3std6ranges3__45__cpo4dataE,(_ZN34_INTERNAL_62843700_4_k_cu_ee3a49d66thrust24THRUST_300001_SM_1000_NS6system3cpp3parE - _ZN34_INTERNAL_62843700_4_k_cu_ee3a49d64cuda3std6ranges3__45__cpo4dataE)
_ZN34_INTERNAL_62843700_4_k_cu_ee3a49d64cuda3std6ranges3__45__cpo4dataE:
	.zero		1
	.type		_ZN34_INTERNAL_62843700_4_k_cu_ee3a49d66thrust24THRUST_300001_SM_1000_NS6system3cpp3parE,@object
	.size		_ZN34_INTERNAL_62843700_4_k_cu_ee3a49d66thrust24THRUST_300001_SM_1000_NS6system3cpp3parE,(_ZN34_INTERNAL_62843700_4_k_cu_ee3a49d64cuda3std3__45__cpo5beginE - _ZN34_INTERNAL_62843700_4_k_cu_ee3a49d66thrust24THRUST_300001_SM_1000_NS6system3cpp3parE)
_ZN34_INTERNAL_62843700_4_k_cu_ee3a49d66thrust24THRUST_300001_SM_1000_NS6system3cpp3parE:
	.zero		1
	.type		_ZN34_INTERNAL_62843700_4_k_cu_ee3a49d64cuda3std3__45__cpo5beginE,@object
	.size		_ZN34_INTERNAL_62843700_4_k_cu_ee3a49d64cuda3std3__45__cpo5beginE,(_ZN34_INTERNAL_62843700_4_k_cu_ee3a49d64cuda3std6ranges3__45__cpo5beginE - _ZN34_INTERNAL_62843700_4_k_cu_ee3a49d64cuda3std3__45__cpo5beginE)
_ZN34_INTERNAL_62843700_4_k_cu_ee3a49d64cuda3std3__45__cpo5beginE:
	.zero		1
	.type		_ZN34_INTERNAL_62843700_4_k_cu_ee3a49d64cuda3std6ranges3__45__cpo5beginE,@object
	.size		_ZN34_INTERNAL_62843700_4_k_cu_ee3a49d64cuda3std6ranges3__45__cpo5beginE,(_ZN34_INTERNAL_62843700_4_k_cu_ee3a49d66thrust24THRUST_300001_SM_1000_NS6deviceE - _ZN34_INTERNAL_62843700_4_k_cu_ee3a49d64cuda3std6ranges3__45__cpo5beginE)
_ZN34_INTERNAL_62843700_4_k_cu_ee3a49d64cuda3std6ranges3__45__cpo5beginE:
	.zero		1
	.type		_ZN34_INTERNAL_62843700_4_k_cu_ee3a49d66thrust24THRUST_300001_SM_1000_NS6deviceE,@object
	.size		_ZN34_INTERNAL_62843700_4_k_cu_ee3a49d66thrust24THRUST_300001_SM_1000_NS6deviceE,(_ZN34_INTERNAL_62843700_4_k_cu_ee3a49d64cuda3std3__47nulloptE - _ZN34_INTERNAL_62843700_4_k_cu_ee3a49d66thrust24THRUST_300001_SM_1000_NS6deviceE)
_ZN34_INTERNAL_62843700_4_k_cu_ee3a49d66thrust24THRUST_300001_SM_1000_NS6deviceE:
	.zero		1
	.type		_ZN34_INTERNAL_62843700_4_k_cu_ee3a49d64cuda3std3__47nulloptE,@object
	.size		_ZN34_INTERNAL_62843700_4_k_cu_ee3a49d64cuda3std3__47nulloptE,(_ZN34_INTERNAL_62843700_4_k_cu_ee3a49d64cuda3std6ranges3__45__cpo8distanceE - _ZN34_INTERNAL_62843700_4_k_cu_ee3a49d64cuda3std3__47nulloptE)
_ZN34_INTERNAL_62843700_4_k_cu_ee3a49d64cuda3std3__47nulloptE:
	.zero		1
	.type		_ZN34_INTERNAL_62843700_4_k_cu_ee3a49d64cuda3std6ranges3__45__cpo8distanceE,@object
	.size		_ZN34_INTERNAL_62843700_4_k_cu_ee3a49d64cuda3std6ranges3__45__cpo8distanceE,(_ZN34_INTERNAL_62843700_4_k_cu_ee3a49d66thrust24THRUST_300001_SM_1000_NS12placeholders2_4E - _ZN34_INTERNAL_62843700_4_k_cu_ee3a49d64cuda3std6ranges3__45__cpo8distanceE)
_ZN34_INTERNAL_62843700_4_k_cu_ee3a49d64cuda3std6ranges3__45__cpo8distanceE:
	.zero		1
	.type		_ZN34_INTERNAL_62843700_4_k_cu_ee3a49d66thrust24THRUST_300001_SM_1000_NS12placeholders2_4E,@object
	.size		_ZN34_INTERNAL_62843700_4_k_cu_ee3a49d66thrust24THRUST_300001_SM_1000_NS12placeholders2_4E,(_ZN34_INTERNAL_62843700_4_k_cu_ee3a49d64cuda3std3__45__cpo6rbeginE - _ZN34_INTERNAL_62843700_4_k_cu_ee3a49d66thrust24THRUST_300001_SM_1000_NS12placeholders2_4E)
_ZN34_INTERNAL_62843700_4_k_cu_ee3a49d66thrust24THRUST_300001_SM_1000_NS12placeholders2_4E:
	.zero		1
	.type		_ZN34_INTERNAL_62843700_4_k_cu_ee3a49d64cuda3std3__45__cpo6rbeginE,@object
	.size		_ZN34_INTERNAL_62843700_4_k_cu_ee3a49d64cuda3std3__45__cpo6rbeginE,(_ZN34_INTERNAL_62843700_4_k_cu_ee3a49d64cuda3std6ranges3__45__cpo7advanceE - _ZN34_INTERNAL_62843700_4_k_cu_ee3a49d64cuda3std3__45__cpo6rbeginE)
_ZN34_INTERNAL_62843700_4_k_cu_ee3a49d64cuda3std3__45__cpo6rbeginE:
	.zero		1
	.type		_ZN34_INTERNAL_62843700_4_k_cu_ee3a49d64cuda3std6ranges3__45__cpo7advanceE,@object
	.size		_ZN34_INTERNAL_62843700_4_k_cu_ee3a49d64cuda3std6ranges3__45__cpo7advanceE,(_ZN34_INTERNAL_62843700_4_k_cu_ee3a49d66thrust24THRUST_300001_SM_1000_NS12placeholders3_10E - _ZN34_INTERNAL_62843700_4_k_cu_ee3a49d64cuda3std6ranges3__45__cpo7advanceE)
_ZN34_INTERNAL_62843700_4_k_cu_ee3a49d64cuda3std6ranges3__45__cpo7advanceE:
	.zero		1
	.type		_ZN34_INTERNAL_62843700_4_k_cu_ee3a49d66thrust24THRUST_300001_SM_1000_NS12placeholders3_10E,@object
	.size		_ZN34_INTERNAL_62843700_4_k_cu_ee3a49d66thrust24THRUST_300001_SM_1000_NS12placeholders3_10E,(_ZN34_INTERNAL_62843700_4_k_cu_ee3a49d64cuda3std3__48in_placeE - _ZN34_INTERNAL_62843700_4_k_cu_ee3a49d66thrust24THRUST_300001_SM_1000_NS12placeholders3_10E)
_ZN34_INTERNAL_62843700_4_k_cu_ee3a49d66thrust24THRUST_300001_SM_1000_NS12placeholders3_10E:
	.zero		1
	.type		_ZN34_INTERNAL_62843700_4_k_cu_ee3a49d64cuda3std3__48in_placeE,@object
	.size		_ZN34_INTERNAL_62843700_4_k_cu_ee3a49d64cuda3std3__48in_placeE,(_ZN34_INTERNAL_62843700_4_k_cu_ee3a49d64cuda3std6ranges3__45__cpo4sizeE - _ZN34_INTERNAL_62843700_4_k_cu_ee3a49d64cuda3std3__48in_placeE)
_ZN34_INTERNAL_62843700_4_k_cu_ee3a49d64cuda3std3__48in_placeE:
	.zero		1
	.type		_ZN34_INTERNAL_62843700_4_k_cu_ee3a49d64cuda3std6ranges3__45__cpo4sizeE,@object
	.size		_ZN34_INTERNAL_62843700_4_k_cu_ee3a49d64cuda3std6ranges3__45__cpo4sizeE,(_ZN34_INTERNAL_62843700_4_k_cu_ee3a49d66thrust24THRUST_300001_SM_1000_NS12placeholders2_2E - _ZN34_INTERNAL_62843700_4_k_cu_ee3a49d64cuda3std6ranges3__45__cpo4sizeE)
_ZN34_INTERNAL_62843700_4_k_cu_ee3a49d64cuda3std6ranges3__45__cpo4sizeE:
	.zero		1
	.type		_ZN34_INTERNAL_62843700_4_k_cu_ee3a49d66thrust24THRUST_300001_SM_1000_NS12placeholders2_2E,@object
	.size		_ZN34_INTERNAL_62843700_4_k_cu_ee3a49d66thrust24THRUST_300001_SM_1000_NS12placeholders2_2E,(_ZN34_INTERNAL_62843700_4_k_cu_ee3a49d64cuda3std3__45__cpo6cbeginE - _ZN34_INTERNAL_62843700_4_k_cu_ee3a49d66thrust24THRUST_300001_SM_1000_NS12placeholders2_2E)
_ZN34_INTERNAL_62843700_4_k_cu_ee3a49d66thrust24THRUST_300001_SM_1000_NS12placeholders2_2E:
	.zero		1
	.type		_ZN34_INTERNAL_62843700_4_k_cu_ee3a49d64cuda3std3__45__cpo6cbeginE,@object
	.size		_ZN34_INTERNAL_62843700_4_k_cu_ee3a49d64cuda3std3__45__cpo6cbeginE,(_ZN34_INTERNAL_62843700_4_k_cu_ee3a49d64cuda3std6ranges3__45__cpo6cbeginE - _ZN34_INTERNAL_62843700_4_k_cu_ee3a49d64cuda3std3__45__cpo6cbeginE)
_ZN34_INTERNAL_62843700_4_k_cu_ee3a49d64cuda3std3__45__cpo6cbeginE:
	.zero		1
	.type		_ZN34_INTERNAL_62843700_4_k_cu_ee3a49d64cuda3std6ranges3__45__cpo6cbeginE,@object
	.size		_ZN34_INTERNAL_62843700_4_k_cu_ee3a49d64cuda3std6ranges3__45__cpo6cbeginE,(_ZN34_INTERNAL_62843700_4_k_cu_ee3a49d66thrust24THRUST_300001_SM_1000_NS12placeholders2_6E - _ZN34_INTERNAL_62843700_4_k_cu_ee3a49d64cuda3std6ranges3__45__cpo6cbeginE)
_ZN34_INTERNAL_62843700_4_k_cu_ee3a49d64cuda3std6ranges3__45__cpo6cbeginE:
	.zero		1
	.type		_ZN34_INTERNAL_62843700_4_k_cu_ee3a49d66thrust24THRUST_300001_SM_1000_NS12placeholders2_6E,@object
	.size		_ZN34_INTERNAL_62843700_4_k_cu_ee3a49d66thrust24THRUST_300001_SM_1000_NS12placeholders2_6E,(_ZN34_INTERNAL_62843700_4_k_cu_ee3a49d64cuda3std3__45__cpo7crbeginE - _ZN34_INTERNAL_62843700_4_k_cu_ee3a49d66thrust24THRUST_300001_SM_1000_NS12placeholders2_6E)
_ZN34_INTERNAL_62843700_4_k_cu_ee3a49d66thrust24THRUST_300001_SM_1000_NS12placeholders2_6E:
	.zero		1
	.type		_ZN34_INTERNAL_62843700_4_k_cu_ee3a49d64cuda3std3__45__cpo7crbeginE,@object
	.size		_ZN34_INTERNAL_62843700_4_k_cu_ee3a49d64cuda3std3__45__cpo7crbeginE,(_ZN34_INTERNAL_62843700_4_k_cu_ee3a49d64cuda3std6ranges3__45__cpo4nextE - _ZN34_INTERNAL_62843700_4_k_cu_ee3a49d64cuda3std3__45__cpo7crbeginE)
_ZN34_INTERNAL_62843700_4_k_cu_ee3a49d64cuda3std3__45__cpo7crbeginE:
	.zero		1
	.type		_ZN34_INTERNAL_62843700_4_k_cu_ee3a49d64cuda3std6ranges3__45__cpo4nextE,@object
	.size		_ZN34_INTERNAL_62843700_4_k_cu_ee3a49d64cuda3std6ranges3__45__cpo4nextE,(_ZN34_INTERNAL_62843700_4_k_cu_ee3a49d64cuda3std6ranges3__45__cpo4swapE - _ZN34_INTERNAL_62843700_4_k_cu_ee3a49d64cuda3std6ranges3__45__cpo4nextE)
_ZN34_INTERNAL_62843700_4_k_cu_ee3a49d64cuda3std6ranges3__45__cpo4nextE:
	.zero		1
	.type		_ZN34_INTERNAL_62843700_4_k_cu_ee3a49d64cuda3std6ranges3__45__cpo4swapE,@object
	.size		_ZN34_INTERNAL_62843700_4_k_cu_ee3a49d64cuda3std6ranges3__45__cpo4swapE,(_ZN34_INTERNAL_62843700_4_k_cu_ee3a49d66thrust24THRUST_300001_SM_1000_NS8cuda_cub10par_nosyncE - _ZN34_INTERNAL_62843700_4_k_cu_ee3a49d64cuda3std6ranges3__45__cpo4swapE)
_ZN34_INTERNAL_62843700_4_k_cu_ee3a49d64cuda3std6ranges3__45__cpo4swapE:
	.zero		1
	.type		_ZN34_INTERNAL_62843700_4_k_cu_ee3a49d66thrust24THRUST_300001_SM_1000_NS8cuda_cub10par_nosyncE,@object
	.size		_ZN34_INTERNAL_62843700_4_k_cu_ee3a49d66thrust24THRUST_300001_SM_1000_NS8cuda_cub10par_nosyncE,(_ZN34_INTERNAL_62843700_4_k_cu_ee3a49d66thrust24THRUST_300001_SM_1000_NS3seqE - _ZN34_INTERNAL_62843700_4_k_cu_ee3a49d66thrust24THRUST_300001_SM_1000_NS8cuda_cub10par_nosyncE)
_ZN34_INTERNAL_62843700_4_k_cu_ee3a49d66thrust24THRUST_300001_SM_1000_NS8cuda_cub10par_nosyncE:
	.zero		1
	.type		_ZN34_INTERNAL_62843700_4_k_cu_ee3a49d66thrust24THRUST_300001_SM_1000_NS3seqE,@object
	.size		_ZN34_INTERNAL_62843700_4_k_cu_ee3a49d66thrust24THRUST_300001_SM_1000_NS3seqE,(_ZN34_INTERNAL_62843700_4_k_cu_ee3a49d64cuda3std3__420unreachable_sentinelE - _ZN34_INTERNAL_62843700_4_k_cu_ee3a49d66thrust24THRUST_300001_SM_1000_NS3seqE)
_ZN34_INTERNAL_62843700_4_k_cu_ee3a49d66thrust24THRUST_300001_SM_1000_NS3seqE:
	.zero		1
	.type		_ZN34_INTERNAL_62843700_4_k_cu_ee3a49d64cuda3std3__420unreachable_sentinelE,@object
	.size		_ZN34_INTERNAL_62843700_4_k_cu_ee3a49d64cuda3std3__420unreachable_sentinelE,(_ZN34_INTERNAL_62843700_4_k_cu_ee3a49d64cuda3std6ranges3__45__cpo5ssizeE - _ZN34_INTERNAL_62843700_4_k_cu_ee3a49d64cuda3std3__420unreachable_sentinelE)
_ZN34_INTERNAL_62843700_4_k_cu_ee3a49d64cuda3std3__420unreachable_sentinelE:
	.zero		1
	.type		_ZN34_INTERNAL_62843700_4_k_cu_ee3a49d64cuda3std6ranges3__45__cpo5ssizeE,@object
	.size		_ZN34_INTERNAL_62843700_4_k_cu_ee3a49d64cuda3std6ranges3__45__cpo5ssizeE,(_ZN34_INTERNAL_62843700_4_k_cu_ee3a49d66thrust24THRUST_300001_SM_1000_NS12placeholders2_3E - _ZN34_INTERNAL_62843700_4_k_cu_ee3a49d64cuda3std6ranges3__45__cpo5ssizeE)
_ZN34_INTERNAL_62843700_4_k_cu_ee3a49d64cuda3std6ranges3__45__cpo5ssizeE:
	.zero		1
	.type		_ZN34_INTERNAL_62843700_4_k_cu_ee3a49d66thrust24THRUST_300001_SM_1000_NS12placeholders2_3E,@object
	.size		_ZN34_INTERNAL_62843700_4_k_cu_ee3a49d66thrust24THRUST_300001_SM_1000_NS12placeholders2_3E,(_ZN34_INTERNAL_62843700_4_k_cu_ee3a49d64cuda3std3__45__cpo4cendE - _ZN34_INTERNAL_62843700_4_k_cu_ee3a49d66thrust24THRUST_300001_SM_1000_NS12placeholders2_3E)
_ZN34_INTERNAL_62843700_4_k_cu_ee3a49d66thrust24THRUST_300001_SM_1000_NS12placeholders2_3E:
	.zero		1
	.type		_ZN34_INTERNAL_62843700_4_k_cu_ee3a49d64cuda3std3__45__cpo4cendE,@object
	.size		_ZN34_INTERNAL_62843700_4_k_cu_ee3a49d64cuda3std3__45__cpo4cendE,(_ZN34_INTERNAL_62843700_4_k_cu_ee3a49d64cuda3std6ranges3__45__cpo4cendE - _ZN34_INTERNAL_62843700_4_k_cu_ee3a49d64cuda3std3__45__cpo4cendE)
_ZN34_INTERNAL_62843700_4_k_cu_ee3a49d64cuda3std3__45__cpo4cendE:
	.zero		1
	.type		_ZN34_INTERNAL_62843700_4_k_cu_ee3a49d64cuda3std6ranges3__45__cpo4cendE,@object
	.size		_ZN34_INTERNAL_62843700_4_k_cu_ee3a49d64cuda3std6ranges3__45__cpo4cendE,(_ZN34_INTERNAL_62843700_4_k_cu_ee3a49d66thrust24THRUST_300001_SM_1000_NS12placeholders2_7E - _ZN34_INTERNAL_62843700_4_k_cu_ee3a49d64cuda3std6ranges3__45__cpo4cendE)
_ZN34_INTERNAL_62843700_4_k_cu_ee3a49d64cuda3std6ranges3__45__cpo4cendE:
	.zero		1
	.type		_ZN34_INTERNAL_62843700_4_k_cu_ee3a49d66thrust24THRUST_300001_SM_1000_NS12placeholders2_7E,@object
	.size		_ZN34_INTERNAL_62843700_4_k_cu_ee3a49d66thrust24THRUST_300001_SM_1000_NS12placeholders2_7E,(_ZN34_INTERNAL_62843700_4_k_cu_ee3a49d64cuda3std3__45__cpo5crendE - _ZN34_INTERNAL_62843700_4_k_cu_ee3a49d66thrust24THRUST_300001_SM_1000_NS12placeholders2_7E)
_ZN34_INTERNAL_62843700_4_k_cu_ee3a49d66thrust24THRUST_300001_SM_1000_NS12placeholders2_7E:
	.zero		1
	.type		_ZN34_INTERNAL_62843700_4_k_cu_ee3a49d64cuda3std3__45__cpo5crendE,@object
	.size		_ZN34_INTERNAL_62843700_4_k_cu_ee3a49d64cuda3std3__45__cpo5crendE,(_ZN34_INTERNAL_62843700_4_k_cu_ee3a49d64cuda3std6ranges3__45__cpo4prevE - _ZN34_INTERNAL_62843700_4_k_cu_ee3a49d64cuda3std3__45__cpo5crendE)
_ZN34_INTERNAL_62843700_4_k_cu_ee3a49d64cuda3std3__45__cpo5crendE:
	.zero		1
	.type		_ZN34_INTERNAL_62843700_4_k_cu_ee3a49d64cuda3std6ranges3__45__cpo4prevE,@object
	.size		_ZN34_INTERNAL_62843700_4_k_cu_ee3a49d64cuda3std6ranges3__45__cpo4prevE,(_ZN34_INTERNAL_62843700_4_k_cu_ee3a49d64cuda3std6ranges3__45__cpo9iter_moveE - _ZN34_INTERNAL_62843700_4_k_cu_ee3a49d64cuda3std6ranges3__45__cpo4prevE)
_ZN34_INTERNAL_62843700_4_k_cu_ee3a49d64cuda3std6ranges3__45__cpo4prevE:
	.zero		1
	.type		_ZN34_INTERNAL_62843700_4_k_cu_ee3a49d64cuda3std6ranges3__45__cpo9iter_moveE,@object
	.size		_ZN34_INTERNAL_62843700_4_k_cu_ee3a49d64cuda3std6ranges3__45__cpo9iter_moveE,(_ZN34_INTERNAL_62843700_4_k_cu_ee3a49d66thrust24THRUST_300001_SM_1000_NS6system6detail10sequential3seqE - _ZN34_INTERNAL_62843700_4_k_cu_ee3a49d64cuda3std6ranges3__45__cpo9iter_moveE)
_ZN34_INTERNAL_62843700_4_k_cu_ee3a49d64cuda3std6ranges3__45__cpo9iter_moveE:
	.zero		1
	.type		_ZN34_INTERNAL_62843700_4_k_cu_ee3a49d66thrust24THRUST_300001_SM_1000_NS6system6detail10sequential3seqE,@object
	.size		_ZN34_INTERNAL_62843700_4_k_cu_ee3a49d66thrust24THRUST_300001_SM_1000_NS6system6detail10sequential3seqE,(_ZN34_INTERNAL_62843700_4_k_cu_ee3a49d66thrust24THRUST_300001_SM_1000_NS12placeholders2_9E - _ZN34_INTERNAL_62843700_4_k_cu_ee3a49d66thrust24THRUST_300001_SM_1000_NS6system6detail10sequential3seqE)
_ZN34_INTERNAL_62843700_4_k_cu_ee3a49d66thrust24THRUST_300001_SM_1000_NS6system6detail10sequential3seqE:
	.zero		1
	.type		_ZN34_INTERNAL_62843700_4_k_cu_ee3a49d66thrust24THRUST_300001_SM_1000_NS12placeholders2_9E,@object
	.size		_ZN34_INTERNAL_62843700_4_k_cu_ee3a49d66thrust24THRUST_300001_SM_1000_NS12placeholders2_9E,(_ZN34_INTERNAL_62843700_4_k_cu_ee3a49d64cuda3std3__419piecewise_constructE - _ZN34_INTERNAL_62843700_4_k_cu_ee3a49d66thrust24THRUST_300001_SM_1000_NS12placeholders2_9E)
_ZN34_INTERNAL_62843700_4_k_cu_ee3a49d66thrust24THRUST_300001_SM_1000_NS12placeholders2_9E:
	.zero		1
	.type		_ZN34_INTERNAL_62843700_4_k_cu_ee3a49d64cuda3std3__419piecewise_constructE,@object
	.size		_ZN34_INTERNAL_62843700_4_k_cu_ee3a49d64cuda3std3__419piecewise_constructE,(_ZN34_INTERNAL_62843700_4_k_cu_ee3a49d64cuda3std6ranges3__45__cpo5cdataE - _ZN34_INTERNAL_62843700_4_k_cu_ee3a49d64cuda3std3__419piecewise_constructE)
_ZN34_INTERNAL_62843700_4_k_cu_ee3a49d64cuda3std3__419piecewise_constructE:
	.zero		1
	.type		_ZN34_INTERNAL_62843700_4_k_cu_ee3a49d64cuda3std6ranges3__45__cpo5cdataE,@object
	.size		_ZN34_INTERNAL_62843700_4_k_cu_ee3a49d64cuda3std6ranges3__45__cpo5cdataE,(_ZN34_INTERNAL_62843700_4_k_cu_ee3a49d66thrust24THRUST_300001_SM_1000_NS12placeholders2_1E - _ZN34_INTERNAL_62843700_4_k_cu_ee3a49d64cuda3std6ranges3__45__cpo5cdataE)
_ZN34_INTERNAL_62843700_4_k_cu_ee3a49d64cuda3std6ranges3__45__cpo5cdataE:
	.zero		1
	.type		_ZN34_INTERNAL_62843700_4_k_cu_ee3a49d66thrust24THRUST_300001_SM_1000_NS12placeholders2_1E,@object
	.size		_ZN34_INTERNAL_62843700_4_k_cu_ee3a49d66thrust24THRUST_300001_SM_1000_NS12placeholders2_1E,(_ZN34_INTERNAL_62843700_4_k_cu_ee3a49d64cuda3std3__45__cpo3endE - _ZN34_INTERNAL_62843700_4_k_cu_ee3a49d66thrust24THRUST_300001_SM_1000_NS12placeholders2_1E)
_ZN34_INTERNAL_62843700_4_k_cu_ee3a49d66thrust24THRUST_300001_SM_1000_NS12placeholders2_1E:
	.zero		1
	.type		_ZN34_INTERNAL_62843700_4_k_cu_ee3a49d64cuda3std3__45__cpo3endE,@object
	.size		_ZN34_INTERNAL_62843700_4_k_cu_ee3a49d64cuda3std3__45__cpo3endE,(_ZN34_INTERNAL_62843700_4_k_cu_ee3a49d64cuda3std6ranges3__45__cpo3endE - _ZN34_INTERNAL_62843700_4_k_cu_ee3a49d64cuda3std3__45__cpo3endE)
_ZN34_INTERNAL_62843700_4_k_cu_ee3a49d64cuda3std3__45__cpo3endE:
	.zero		1
	.type		_ZN34_INTERNAL_62843700_4_k_cu_ee3a49d64cuda3std6ranges3__45__cpo3endE,@object
	.size		_ZN34_INTERNAL_62843700_4_k_cu_ee3a49d64cuda3std6ranges3__45__cpo3endE,(_ZN34_INTERNAL_62843700_4_k_cu_ee3a49d66thrust24THRUST_300001_SM_1000_NS12placeholders2_5E - _ZN34_INTERNAL_62843700_4_k_cu_ee3a49d64cuda3std6ranges3__45__cpo3endE)
_ZN34_INTERNAL_62843700_4_k_cu_ee3a49d64cuda3std6ranges3__45__cpo3endE:
	.zero		1
	.type		_ZN34_INTERNAL_62843700_4_k_cu_ee3a49d66thrust24THRUST_300001_SM_1000_NS12placeholders2_5E,@object
	.size		_ZN34_INTERNAL_62843700_4_k_cu_ee3a49d66thrust24THRUST_300001_SM_1000_NS12placeholders2_5E,(_ZN34_INTERNAL_62843700_4_k_cu_ee3a49d64cuda3std3__45__cpo4rendE - _ZN34_INTERNAL_62843700_4_k_cu_ee3a49d66thrust24THRUST_300001_SM_1000_NS12placeholders2_5E)
_ZN34_INTERNAL_62843700_4_k_cu_ee3a49d66thrust24THRUST_300001_SM_1000_NS12placeholders2_5E:
	.zero		1
	.type		_ZN34_INTERNAL_62843700_4_k_cu_ee3a49d64cuda3std3__45__cpo4rendE,@object
	.size		_ZN34_INTERNAL_62843700_4_k_cu_ee3a49d64cuda3std3__45__cpo4rendE,(_ZN34_INTERNAL_62843700_4_k_cu_ee3a49d64cuda3std6ranges3__45__cpo9iter_swapE - _ZN34_INTERNAL_62843700_4_k_cu_ee3a49d64cuda3std3__45__cpo4rendE)
_ZN34_INTERNAL_62843700_4_k_cu_ee3a49d64cuda3std3__45__cpo4rendE:
	.zero		1
	.type		_ZN34_INTERNAL_62843700_4_k_cu_ee3a49d64cuda3std6ranges3__45__cpo9iter_swapE,@object
	.size		_ZN34_INTERNAL_62843700_4_k_cu_ee3a49d64cuda3std6ranges3__45__cpo9iter_swapE,(_ZN34_INTERNAL_62843700_4_k_cu_ee3a49d64cuda3std3__48unexpectE - _ZN34_INTERNAL_62843700_4_k_cu_ee3a49d64cuda3std6ranges3__45__cpo9iter_swapE)
_ZN34_INTERNAL_62843700_4_k_cu_ee3a49d64cuda3std6ranges3__45__cpo9iter_swapE:
	.zero		1
	.type		_ZN34_INTERNAL_62843700_4_k_cu_ee3a49d64cuda3std3__48unexpectE,@object
	.size		_ZN34_INTERNAL_62843700_4_k_cu_ee3a49d64cuda3std3__48unexpectE,(_ZN34_INTERNAL_62843700_4_k_cu_ee3a49d66thrust24THRUST_300001_SM_1000_NS8cuda_cub3parE - _ZN34_INTERNAL_62843700_4_k_cu_ee3a49d64cuda3std3__48unexpectE)
_ZN34_INTERNAL_62843700_4_k_cu_ee3a49d64cuda3std3__48unexpectE:
	.zero		1
	.type		_ZN34_INTERNAL_62843700_4_k_cu_ee3a49d66thrust24THRUST_300001_SM_1000_NS8cuda_cub3parE,@object
	.size		_ZN34_INTERNAL_62843700_4_k_cu_ee3a49d66thrust24THRUST_300001_SM_1000_NS8cuda_cub3parE,(.L_29 - _ZN34_INTERNAL_62843700_4_k_cu_ee3a49d66thrust24THRUST_300001_SM_1000_NS8cuda_cub3parE)
_ZN34_INTERNAL_62843700_4_k_cu_ee3a49d66thrust24THRUST_300001_SM_1000_NS8cuda_cub3parE:
	.zero		1
.L_29:


//--------------------- .nv.constant0._ZN3cub18CUB_300001_SM_10006detail11EmptyKernelIvEEvv --------------------------
	.section	.nv.constant0._ZN3cub18CUB_300001_SM_10006detail11EmptyKernelIvEEvv,"a",@progbits
	.sectionflags	@""
	.align	4
.nv.constant0._ZN3cub18CUB_300001_SM_10006detail11EmptyKernelIvEEvv:
	.zero		896


//--------------------- .nv.constant0._Z19parallelAStarKernelP7Point3DmS0_mfifS0_PmmPbmm --------------------------
	.section	.nv.constant0._Z19parallelAStarKernelP7Point3DmS0_mfifS0_PmmPbmm,"a",@progbits
	.sectionflags	@""
	.align	4
.nv.constant0._Z19parallelAStarKernelP7Point3DmS0_mfifS0_PmmPbmm:
	.zero		992


//--------------------- .nv.constant0._Z25generateValidPointsKernelP7Point3DPmfffffffiS0_mm --------------------------
	.section	.nv.constant0._Z25generateValidPointsKernelP7Point3DPmfffffffiS0_mm,"a",@progbits
	.sectionflags	@""
	.align	4
.nv.constant0._Z25generateValidPointsKernelP7Point3DPmfffffffiS0_mm:
	.zero		968


//--------------------- SYMBOLS --------------------------

	.type		.nv.reservedSmem.offset0,@object
	.size		.nv.reservedSmem.offset0,0x4
	.type		vprintf,@function
